	.target	sm_90a

	.elftype	@"ET_EXEC"


//--------------------- .note.nv.tkinfo           --------------------------
	.section	.note.nv.tkinfo,"",@"SHT_NOTE"
	.sectionflags	@"SHF_NOTE_NV_TKINFO"
	.tkinfo
        /*0018*/ 	.word	0x00000002
        /*0030*/ 	.string	""
        /*0030*/ 	.string	"ptxas"
        /*0030*/ 	.string	"Cuda compilation tools, release 13.0, V13.0.88"
        /*0030*/ 	.string	"Build cuda_13.0.r13.0/compiler.36424714_0"
        /*0030*/ 	.string	"-arch sm_90a -m 64 "



//--------------------- .note.nv.cuinfo           --------------------------
	.section	.note.nv.cuinfo,"",@"SHT_NOTE"
	.sectionflags	@"SHF_NOTE_NV_CUINFO"
        /*0018*/ 	.short	0x0002
        /*001a*/ 	.short	0x005a
        /*001c*/ 	.short	0x0082
	.zero		2


//--------------------- .nv.info                  --------------------------
	.section	.nv.info,"",@"SHT_CUDA_INFO"
	.align	4


	//----- nvinfo : EIATTR_REGCOUNT
	.align		4
        /*0000*/ 	.byte	0x04, 0x2f
        /*0002*/ 	.short	(.L_15 - .L_14)
	.align		4
.L_14:
        /*0004*/ 	.word	index@(_ZN7cutlass13device_kernelINS_4gemm6kernel13GemmUniversalINS1_17GroupProblemShapeIN4cute5tupleIJiiiEEEEENS1_10collective13CollectiveMmaINS1_39MainloopSm90ArrayTmaGmmaWarpSpecializedILi3ENS6_IJNS5_1CILi1EEESD_SD_EEENS1_52KernelPtrArrayTmaWarpSpecializedPingpongFP8FastAccumEEENS6_IJNSC_ILi256EEESH_NSC_ILi128EEEEEENS_12float_e4m3_tEPNS6_IJlSD_NSC_ILi0EEEEEESK_SN_NS5_8TiledMMAINS5_8MMA_AtomIJNS5_4SM904GMMA31MMA_64x256x32_F32E4M3E4M3_SS_TNILNSR_7ScaleInE1ELST_1EEEEEENS5_6LayoutISE_NS6_IJSL_SL_SL_EEEEENS6_IJNS5_10UnderscoreESZ_SZ_EEEEENS5_13SM90_TMA_LOADENS5_14ComposedLayoutINS5_7SwizzleILi3ELi4ELi3EEENS5_18smem_ptr_flag_bitsILi8EEENSW_INS6_IJNSC_ILi8EEESI_EEENS6_IJSI_SD_EEEEEEEvNS5_8identityES12_S1C_vS1D_EENS_8epilogue10collective18CollectiveEpilogueINS1F_30Sm90PtrArrayTmaWarpSpecializedILi4ELi2ELi16ELb1ELb0ELi2EEEJSJ_NS6_IJNSC_ILi64EEENSC_ILi32EEEEEENS_6half_tEPNS6_IJSD_lSL_EEES1N_S1P_NS1F_6fusion15FusionCallbacksIS1J_NS1Q_17LinearCombinationIS1N_fS1N_fLNS_15FloatRoundStyleE2EEESJ_S1M_JEEES12_NS13_IS15_NS16_ILi16EEENSW_INS6_IJS1K_S18_EEENS6_IJSD_S1K_EEEEEEENS5_17SM75_U16x8_LDSM_TENS5_14SM90_TMA_STOREES20_NS5_17SM90_U16x8_STSM_TENS5_9Copy_AtomIJNS5_17SM90_U32x4_STSM_NES1N_EEEvEEEvvEEEEvNT_6ParamsE)
        /*0008*/ 	.word	0x000000a8


	//----- nvinfo : EIATTR_FRAME_SIZE
	.align		4
.L_15:
        /*000c*/ 	.byte	0x04, 0x11
        /*000e*/ 	.short	(.L_17 - .L_16)
	.align		4
.L_16:
        /*0010*/ 	.word	index@($__internal_0_$__cuda_sm20_div_u64)
        /*0014*/ 	.word	0x00001b78


	//----- nvinfo : EIATTR_FRAME_SIZE
	.align		4
.L_17:
        /*0018*/ 	.byte	0x04, 0x11
        /*001a*/ 	.short	(.L_19 - .L_18)
	.align		4
.L_18:
        /*001c*/ 	.word	index@(_ZN7cutlass13device_kernelINS_4gemm6kernel13GemmUniversalINS1_17GroupProblemShapeIN4cute5tupleIJiiiEEEEENS1_10collective13CollectiveMmaINS1_39MainloopSm90ArrayTmaGmmaWarpSpecializedILi3ENS6_IJNS5_1CILi1EEESD_SD_EEENS1_52KernelPtrArrayTmaWarpSpecializedPingpongFP8FastAccumEEENS6_IJNSC_ILi256EEESH_NSC_ILi128EEEEEENS_12float_e4m3_tEPNS6_IJlSD_NSC_ILi0EEEEEESK_SN_NS5_8TiledMMAINS5_8MMA_AtomIJNS5_4SM904GMMA31MMA_64x256x32_F32E4M3E4M3_SS_TNILNSR_7ScaleInE1ELST_1EEEEEENS5_6LayoutISE_NS6_IJSL_SL_SL_EEEEENS6_IJNS5_10UnderscoreESZ_SZ_EEEEENS5_13SM90_TMA_LOADENS5_14ComposedLayoutINS5_7SwizzleILi3ELi4ELi3EEENS5_18smem_ptr_flag_bitsILi8EEENSW_INS6_IJNSC_ILi8EEESI_EEENS6_IJSI_SD_EEEEEEEvNS5_8identityES12_S1C_vS1D_EENS_8epilogue10collective18CollectiveEpilogueINS1F_30Sm90PtrArrayTmaWarpSpecializedILi4ELi2ELi16ELb1ELb0ELi2EEEJSJ_NS6_IJNSC_ILi64EEENSC_ILi32EEEEEENS_6half_tEPNS6_IJSD_lSL_EEES1N_S1P_NS1F_6fusion15FusionCallbacksIS1J_NS1Q_17LinearCombinationIS1N_fS1N_fLNS_15FloatRoundStyleE2EEESJ_S1M_JEEES12_NS13_IS15_NS16_ILi16EEENSW_INS6_IJS1K_S18_EEENS6_IJSD_S1K_EEEEEEENS5_17SM75_U16x8_LDSM_TENS5_14SM90_TMA_STOREES20_NS5_17SM90_U16x8_STSM_TENS5_9Copy_AtomIJNS5_17SM90_U32x4_STSM_NES1N_EEEvEEEvvEEEEvNT_6ParamsE)
        /*0020*/ 	.word	0x00001b78


	//----- nvinfo : EIATTR_MIN_STACK_SIZE
	.align		4
.L_19:
        /*0024*/ 	.byte	0x04, 0x12
        /*0026*/ 	.short	(.L_21 - .L_20)
	.align		4
.L_20:
        /*0028*/ 	.word	index@(_ZN7cutlass13device_kernelINS_4gemm6kernel13GemmUniversalINS1_17GroupProblemShapeIN4cute5tupleIJiiiEEEEENS1_10collective13CollectiveMmaINS1_39MainloopSm90ArrayTmaGmmaWarpSpecializedILi3ENS6_IJNS5_1CILi1EEESD_SD_EEENS1_52KernelPtrArrayTmaWarpSpecializedPingpongFP8FastAccumEEENS6_IJNSC_ILi256EEESH_NSC_ILi128EEEEEENS_12float_e4m3_tEPNS6_IJlSD_NSC_ILi0EEEEEESK_SN_NS5_8TiledMMAINS5_8MMA_AtomIJNS5_4SM904GMMA31MMA_64x256x32_F32E4M3E4M3_SS_TNILNSR_7ScaleInE1ELST_1EEEEEENS5_6LayoutISE_NS6_IJSL_SL_SL_EEEEENS6_IJNS5_10UnderscoreESZ_SZ_EEEEENS5_13SM90_TMA_LOADENS5_14ComposedLayoutINS5_7SwizzleILi3ELi4ELi3EEENS5_18smem_ptr_flag_bitsILi8EEENSW_INS6_IJNSC_ILi8EEESI_EEENS6_IJSI_SD_EEEEEEEvNS5_8identityES12_S1C_vS1D_EENS_8epilogue10collective18CollectiveEpilogueINS1F_30Sm90PtrArrayTmaWarpSpecializedILi4ELi2ELi16ELb1ELb0ELi2EEEJSJ_NS6_IJNSC_ILi64EEENSC_ILi32EEEEEENS_6half_tEPNS6_IJSD_lSL_EEES1N_S1P_NS1F_6fusion15FusionCallbacksIS1J_NS1Q_17LinearCombinationIS1N_fS1N_fLNS_15FloatRoundStyleE2EEESJ_S1M_JEEES12_NS13_IS15_NS16_ILi16EEENSW_INS6_IJS1K_S18_EEENS6_IJSD_S1K_EEEEEEENS5_17SM75_U16x8_LDSM_TENS5_14SM90_TMA_STOREES20_NS5_17SM90_U16x8_STSM_TENS5_9Copy_AtomIJNS5_17SM90_U32x4_STSM_NES1N_EEEvEEEvvEEEEvNT_6ParamsE)
        /*002c*/ 	.word	0x00001b78
.L_21:


//--------------------- .nv.compat                --------------------------
	.section	.nv.compat,"",@"SHT_CUDA_COMPAT_INFO"
	.align	4
        /*0000*/ 	.byte	0x02, 0x09, 0x01, 0x00, 0x02, 0x02, 0x04, 0x00, 0x02, 0x05, 0x05, 0x00, 0x03, 0x07, 0x01, 0x01
        /*0010*/ 	.byte	0x02, 0x03, 0x03, 0x00, 0x02, 0x06, 0x01, 0x00, 0x04, 0x0b, 0x08, 0x00, 0x00, 0x00, 0x00, 0x00
        /*0020*/ 	.byte	0x00, 0x00, 0x00, 0x00


//--------------------- .nv.info._ZN7cutlass13device_kernelINS_4gemm6kernel13GemmUniversalINS1_17GroupProblemShapeIN4cute5tupleIJiiiEEEEENS1_10collective13CollectiveMmaINS1_39MainloopSm90ArrayTmaGmmaWarpSpecializedILi3ENS6_IJNS5_1CILi1EEESD_SD_EEENS1_52KernelPtrArrayTmaWarpSpecializedPingpongFP8FastAccumEEENS6_IJNSC_ILi256EEESH_NSC_ILi128EEEEEENS_12float_e4m3_tEPNS6_IJlSD_NSC_ILi0EEEEEESK_SN_NS5_8TiledMMAINS5_8MMA_AtomIJNS5_4SM904GMMA31MMA_64x256x32_F32E4M3E4M3_SS_TNILNSR_7ScaleInE1ELST_1EEEEEENS5_6LayoutISE_NS6_IJSL_SL_SL_EEEEENS6_IJNS5_10UnderscoreESZ_SZ_EEEEENS5_13SM90_TMA_LOADENS5_14ComposedLayoutINS5_7SwizzleILi3ELi4ELi3EEENS5_18smem_ptr_flag_bitsILi8EEENSW_INS6_IJNSC_ILi8EEESI_EEENS6_IJSI_SD_EEEEEEEvNS5_8identityES12_S1C_vS1D_EENS_8epilogue10collective18CollectiveEpilogueINS1F_30Sm90PtrArrayTmaWarpSpecializedILi4ELi2ELi16ELb1ELb0ELi2EEEJSJ_NS6_IJNSC_ILi64EEENSC_ILi32EEEEEENS_6half_tEPNS6_IJSD_lSL_EEES1N_S1P_NS1F_6fusion15FusionCallbacksIS1J_NS1Q_17LinearCombinationIS1N_fS1N_fLNS_15FloatRoundStyleE2EEESJ_S1M_JEEES12_NS13_IS15_NS16_ILi16EEENSW_INS6_IJS1K_S18_EEENS6_IJSD_S1K_EEEEEEENS5_17SM75_U16x8_LDSM_TENS5_14SM90_TMA_STOREES20_NS5_17SM90_U16x8_STSM_TENS5_9Copy_AtomIJNS5_17SM90_U32x4_STSM_NES1N_EEEvEEEvvEEEEvNT_6ParamsE --------------------------
	.section	.nv.info._ZN7cutlass13device_kernelINS_4gemm6kernel13GemmUniversalINS1_17GroupProblemShapeIN4cute5tupleIJiiiEEEEENS1_10collective13CollectiveMmaINS1_39MainloopSm90ArrayTmaGmmaWarpSpecializedILi3ENS6_IJNS5_1CILi1EEESD_SD_EEENS1_52KernelPtrArrayTmaWarpSpecializedPingpongFP8FastAccumEEENS6_IJNSC_ILi256EEESH_NSC_ILi128EEEEEENS_12float_e4m3_tEPNS6_IJlSD_NSC_ILi0EEEEEESK_SN_NS5_8TiledMMAINS5_8MMA_AtomIJNS5_4SM904GMMA31MMA_64x256x32_F32E4M3E4M3_SS_TNILNSR_7ScaleInE1ELST_1EEEEEENS5_6LayoutISE_NS6_IJSL_SL_SL_EEEEENS6_IJNS5_10UnderscoreESZ_SZ_EEEEENS5_13SM90_TMA_LOADENS5_14ComposedLayoutINS5_7SwizzleILi3ELi4ELi3EEENS5_18smem_ptr_flag_bitsILi8EEENSW_INS6_IJNSC_ILi8EEESI_EEENS6_IJSI_SD_EEEEEEEvNS5_8identityES12_S1C_vS1D_EENS_8epilogue10collective18CollectiveEpilogueINS1F_30Sm90PtrArrayTmaWarpSpecializedILi4ELi2ELi16ELb1ELb0ELi2EEEJSJ_NS6_IJNSC_ILi64EEENSC_ILi32EEEEEENS_6half_tEPNS6_IJSD_lSL_EEES1N_S1P_NS1F_6fusion15FusionCallbacksIS1J_NS1Q_17LinearCombinationIS1N_fS1N_fLNS_15FloatRoundStyleE2EEESJ_S1M_JEEES12_NS13_IS15_NS16_ILi16EEENSW_INS6_IJS1K_S18_EEENS6_IJSD_S1K_EEEEEEENS5_17SM75_U16x8_LDSM_TENS5_14SM90_TMA_STOREES20_NS5_17SM90_U16x8_STSM_TENS5_9Copy_AtomIJNS5_17SM90_U32x4_STSM_NES1N_EEEvEEEvvEEEEvNT_6ParamsE,"",@"SHT_CUDA_INFO"
	.sectionflags	@""
	.align	4


	//----- nvinfo : EIATTR_CUDA_API_VERSION
	.align		4
        /*0000*/ 	.byte	0x04, 0x37
        /*0002*/ 	.short	(.L_23 - .L_22)
.L_22:
        /*0004*/ 	.word	0x00000082


	//----- nvinfo : EIATTR_KPARAM_INFO
	.align		4
.L_23:
        /*0008*/ 	.byte	0x04, 0x17
        /*000a*/ 	.short	(.L_25 - .L_24)
.L_24:
        /*000c*/ 	.word	0x00000000
        /*0010*/ 	.short	0x0000
        /*0012*/ 	.short	0x0070
        /*0014*/ 	.byte	0x00, 0xf0, 0x01, 0x1c


	//----- nvinfo : EIATTR_SPARSE_MMA_MASK
	.align		4
.L_25:
        /*0018*/ 	.byte	0x03, 0x50
        /*001a*/ 	.short	0x0000


	//----- nvinfo : EIATTR_MAXREG_COUNT
	.align		4
        /*001c*/ 	.byte	0x03, 0x1b
        /*001e*/ 	.short	0x00a8


	//----- nvinfo : EIATTR_NUM_BARRIERS
	.align		4
        /*0020*/ 	.byte	0x02, 0x4c
        /*0022*/ 	.byte	0x02
	.zero		1


	//----- nvinfo : EIATTR_EXTERNS
	.align		4
        /*0024*/ 	.byte	0x04, 0x0f
        /*0026*/ 	.short	(.L_27 - .L_26)


	//   ....[0]....
	.align		4
.L_26:
        /*0028*/ 	.word	index@(__assertfail)


	//----- nvinfo : EIATTR_ANNOTATIONS
	.align		4
.L_27:
        /*002c*/ 	.byte	0x04, 0x55
        /*002e*/ 	.short	(.L_29 - .L_28)


	//   ....[0]....
.L_28:
        /*0030*/ 	.word	0x00000001
        /*0034*/ 	.byte	0xf0, 0x3a, 0x00, 0x00, 0x01, 0x00, 0x00, 0x00, 0x30, 0x3b, 0x00, 0x00, 0x01, 0x00, 0x00, 0x00
        /* <DEDUP_REMOVED lines=2959> */
        /*b934*/ 	.byte	0x80, 0x03, 0x03, 0x00, 0x01, 0x00, 0x00, 0x00, 0xd0, 0x03, 0x03, 0x00


	//----- nvinfo : EIATTR_MERCURY_ISA_VERSION
	.align		4
.L_29:
        /*b940*/ 	.byte	0x03, 0x5f
        /*b942*/ 	.short	0x0101


	//----- nvinfo : EIATTR_INT_WARP_WIDE_INSTR_OFFSETS
	.align		4
        /*b944*/ 	.byte	0x04, 0x31
        /*b946*/ 	.short	(.L_31 - .L_30)


	//   ....[0]....
.L_30:
        /*b948*/ 	.word	0x00001170


	//   ....[1]....
        /*b94c*/ 	.word	0x00001180


	//   ....[2]....
        /*b950*/ 	.word	0x00001200


	//   ....[3]....
        /*b954*/ 	.word	0x00001260


	//   ....[4]....
        /*b958*/ 	.word	0x000012b0


	//   ....[5]....
        /*b95c*/ 	.word	0x000012e0


	//   ....[6]....
        /*b960*/ 	.word	0x00001350


	//   ....[7]....
        /*b964*/ 	.word	0x00001390


	//----- nvinfo : EIATTR_COOP_GROUP_MASK_REGIDS
	.align		4
.L_31:
        /*b968*/ 	.byte	0x04, 0x29
        /*b96a*/ 	.short	(.L_33 - .L_32)


	//   ....[0]....
.L_32:
        /*b96c*/ 	.word	0xffffffff


	//   ....[1]....
        /*b970*/ 	.word	0xffffffff


	//   ....[2]....
        /*b974*/ 	.word	0xffffffff


	//   ....[3]....
        /*b978*/ 	.word	0xffffffff


	//   ....[4]....
        /*b97c*/ 	.word	0xffffffff


	//   ....[5]....
        /*b980*/ 	.word	0xffffffff


	//   ....[6]....
        /*b984*/ 	.word	0xffffffff


	//   ....[7]....
        /*b988*/ 	.word	0xffffffff


	//   ....[8]....
        /*b98c*/ 	.word	0xffffffff


	//   ....[9]....
        /*b990*/ 	.word	0xffffffff


	//   ....[10]....
        /*b994*/ 	.word	0xffffffff


	//   ....[11]....
        /*b998*/ 	.word	0xffffffff


	//   ....[12]....
        /*b99c*/ 	.word	0xffffffff


	//   ....[13]....
        /*b9a0*/ 	.word	0xffffffff


	//   ....[14]....
        /*b9a4*/ 	.word	0xffffffff


	//   ....[15]....
        /*b9a8*/ 	.word	0xffffffff


	//   ....[16]....
        /*b9ac*/ 	.word	0xffffffff


	//   ....[17]....
        /*b9b0*/ 	.word	0xffffffff


	//   ....[18]....
        /*b9b4*/ 	.word	0xffffffff


	//   ....[19]....
        /*b9b8*/ 	.word	0xffffffff


	//   ....[20]....
        /*b9bc*/ 	.word	0xffffffff


	//   ....[21]....
        /*b9c0*/ 	.word	0xffffffff


	//   ....[22]....
        /*b9c4*/ 	.word	0xffffffff


	//   ....[23]....
        /*b9c8*/ 	.word	0xffffffff


	//   ....[24]....
        /*b9cc*/ 	.word	0xffffffff


	//   ....[25]....
        /*b9d0*/ 	.word	0xffffffff


	//   ....[26]....
        /*b9d4*/ 	.word	0xffffffff


	//   ....[27]....
        /*b9d8*/ 	.word	0xffffffff


	//   ....[28]....
        /*b9dc*/ 	.word	0xffffffff


	//   ....[29]....
        /*b9e0*/ 	.word	0xffffffff


	//   ....[30]....
        /*b9e4*/ 	.word	0xffffffff


	//   ....[31]....
        /*b9e8*/ 	.word	0xffffffff


	//   ....[32]....
        /*b9ec*/ 	.word	0xffffffff


	//   ....[33]....
        /*b9f0*/ 	.word	0xffffffff


	//   ....[34]....
        /*b9f4*/ 	.word	0xffffffff


	//   ....[35]....
        /*b9f8*/ 	.word	0xffffffff


	//   ....[36]....
        /*b9fc*/ 	.word	0xffffffff


	//   ....[37]....
        /*ba00*/ 	.word	0xffffffff


	//   ....[38]....
        /*ba04*/ 	.word	0xffffffff


	//   ....[39]....
        /*ba08*/ 	.word	0xffffffff


	//   ....[40]....
        /*ba0c*/ 	.word	0xffffffff


	//   ....[41]....
        /*ba10*/ 	.word	0xffffffff


	//   ....[42]....
        /*ba14*/ 	.word	0xffffffff


	//   ....[43]....
        /*ba18*/ 	.word	0xffffffff


	//   ....[44]....
        /*ba1c*/ 	.word	0xffffffff


	//   ....[45]....
        /*ba20*/ 	.word	0xffffffff


	//   ....[46]....
        /*ba24*/ 	.word	0xffffffff


	//   ....[47]....
        /*ba28*/ 	.word	0xffffffff


	//   ....[48]....
        /*ba2c*/ 	.word	0xffffffff


	//   ....[49]....
        /*ba30*/ 	.word	0xffffffff


	//   ....[50]....
        /*ba34*/ 	.word	0xffffffff


	//   ....[51]....
        /*ba38*/ 	.word	0xffffffff


	//   ....[52]....
        /*ba3c*/ 	.word	0xffffffff


	//   ....[53]....
        /*ba40*/ 	.word	0xffffffff


	//   ....[54]....
        /*ba44*/ 	.word	0xffffffff


	//   ....[55]....
        /*ba48*/ 	.word	0xffffffff


	//   ....[56]....
        /*ba4c*/ 	.word	0xffffffff


	//   ....[57]....
        /*ba50*/ 	.word	0xffffffff


	//   ....[58]....
        /*ba54*/ 	.word	0xffffffff


	//   ....[59]....
        /*ba58*/ 	.word	0xffffffff


	//   ....[60]....
        /*ba5c*/ 	.word	0xffffffff


	//   ....[61]....
        /*ba60*/ 	.word	0xffffffff


	//   ....[62]....
        /*ba64*/ 	.word	0xffffffff


	//   ....[63]....
        /*ba68*/ 	.word	0xffffffff


	//   ....[64]....
        /*ba6c*/ 	.word	0xffffffff


	//   ....[65]....
        /*ba70*/ 	.word	0xffffffff


	//   ....[66]....
        /*ba74*/ 	.word	0xffffffff


	//   ....[67]....
        /*ba78*/ 	.word	0xffffffff


	//   ....[68]....
        /*ba7c*/ 	.word	0xffffffff


	//   ....[69]....
        /*ba80*/ 	.word	0xffffffff


	//   ....[70]....
        /*ba84*/ 	.word	0xffffffff


	//   ....[71]....
        /*ba88*/ 	.word	0xffffffff


	//   ....[72]....
        /*ba8c*/ 	.word	0xffffffff


	//   ....[73]....
        /*ba90*/ 	.word	0xffffffff


	//   ....[74]....
        /*ba94*/ 	.word	0xffffffff


	//   ....[75]....
        /*ba98*/ 	.word	0xffffffff


	//   ....[76]....
        /*ba9c*/ 	.word	0xffffffff


	//   ....[77]....
        /*baa0*/ 	.word	0xffffffff


	//   ....[78]....
        /*baa4*/ 	.word	0x0500000f


	//----- nvinfo : EIATTR_COOP_GROUP_INSTR_OFFSETS
	.align		4
.L_33:
        /*baa8*/ 	.byte	0x04, 0x28
        /*baaa*/ 	.short	(.L_35 - .L_34)


	//   ....[0]....
.L_34:
        /*baac*/ 	.word	0x00000820


	//   ....[1]....
        /*bab0*/ 	.word	0x00000860


	//   ....[2]....
        /*bab4*/ 	.word	0x00000cf0


	//   ....[3]....
        /*bab8*/ 	.word	0x00000ec0


	//   ....[4]....
        /*babc*/ 	.word	0x00001090


	//   ....[5]....
        /*bac0*/ 	.word	0x000010d0


	//   ....[6]....
        /*bac4*/ 	.word	0x00001a20


	//   ....[7]....
        /*bac8*/ 	.word	0x00001a50


	//   ....[8]....
        /*bacc*/ 	.word	0x00001ad0


	//   ....[9]....
        /*bad0*/ 	.word	0x00001ae0


	//   ....[10]....
        /*bad4*/ 	.word	0x00001b20


	//   ....[11]....
        /*bad8*/ 	.word	0x00001b40


	//   ....[12]....
        /*badc*/ 	.word	0x00001b80


	//   ....[13]....
        /*bae0*/ 	.word	0x00001ba0


	//   ....[14]....
        /*bae4*/ 	.word	0x00001be0


	//   ....[15]....
        /*bae8*/ 	.word	0x00001c00


	//   ....[16]....
        /*baec*/ 	.word	0x00001c70


	//   ....[17]....
        /*baf0*/ 	.word	0x00001da0


	//   ....[18]....
        /*baf4*/ 	.word	0x00001e20


	//   ....[19]....
        /*baf8*/ 	.word	0x00002400


	//   ....[20]....
        /*bafc*/ 	.word	0x00002410


	//   ....[21]....
        /*bb00*/ 	.word	0x00002460


	//   ....[22]....
        /*bb04*/ 	.word	0x00002470


	//   ....[23]....
        /*bb08*/ 	.word	0x000024c0


	//   ....[24]....
        /*bb0c*/ 	.word	0x000024d0


	//   ....[25]....
        /*bb10*/ 	.word	0x00002520


	//   ....[26]....
        /*bb14*/ 	.word	0x00002530


	//   ....[27]....
        /*bb18*/ 	.word	0x00002580


	//   ....[28]....
        /*bb1c*/ 	.word	0x00002590


	//   ....[29]....
        /*bb20*/ 	.word	0x00002620


	//   ....[30]....
        /*bb24*/ 	.word	0x00002670


	//   ....[31]....
        /*bb28*/ 	.word	0x00002700


	//   ....[32]....
        /*bb2c*/ 	.word	0x00002720


	//   ....[33]....
        /*bb30*/ 	.word	0x00002730


	//   ....[34]....
        /*bb34*/ 	.word	0x00002740


	//   ....[35]....
        /*bb38*/ 	.word	0x00002750


	//   ....[36]....
        /*bb3c*/ 	.word	0x00002760


	//   ....[37]....
        /*bb40*/ 	.word	0x00003000


	//   ....[38]....
        /*bb44*/ 	.word	0x000032a0


	//   ....[39]....
        /*bb48*/ 	.word	0x00003610


	//   ....[40]....
        /*bb4c*/ 	.word	0x0002c530


	//   ....[41]....
        /*bb50*/ 	.word	0x0002c990


	//   ....[42]....
        /*bb54*/ 	.word	0x0002cd30


	//   ....[43]....
        /*bb58*/ 	.word	0x0002fea0


	//   ....[44]....
        /*bb5c*/ 	.word	0x000305b0


	//   ....[45]....
        /*bb60*/ 	.word	0x00030a20


	//   ....[46]....
        /*bb64*/ 	.word	0x00031800


	//   ....[47]....
        /*bb68*/ 	.word	0x000325a0


	//   ....[48]....
        /*bb6c*/ 	.word	0x000325c0


	//   ....[49]....
        /*bb70*/ 	.word	0x00032610


	//   ....[50]....
        /*bb74*/ 	.word	0x00032630


	//   ....[51]....
        /*bb78*/ 	.word	0x00032670


	//   ....[52]....
        /*bb7c*/ 	.word	0x000326a0


	//   ....[53]....
        /*bb80*/ 	.word	0x000326e0


	//   ....[54]....
        /*bb84*/ 	.word	0x00032710


	//   ....[55]....
        /*bb88*/ 	.word	0x00032750


	//   ....[56]....
        /*bb8c*/ 	.word	0x00032780


	//   ....[57]....
        /*bb90*/ 	.word	0x00032810


	//   ....[58]....
        /*bb94*/ 	.word	0x00032930


	//   ....[59]....
        /*bb98*/ 	.word	0x00032950


	//   ....[60]....
        /*bb9c*/ 	.word	0x00032fb0


	//   ....[61]....
        /*bba0*/ 	.word	0x00032fc0


	//   ....[62]....
        /*bba4*/ 	.word	0x00033010


	//   ....[63]....
        /*bba8*/ 	.word	0x00033020


	//   ....[64]....
        /*bbac*/ 	.word	0x00033070


	//   ....[65]....
        /*bbb0*/ 	.word	0x00033080


	//   ....[66]....
        /*bbb4*/ 	.word	0x000330d0


	//   ....[67]....
        /*bbb8*/ 	.word	0x000330e0


	//   ....[68]....
        /*bbbc*/ 	.word	0x00033130


	//   ....[69]....
        /*bbc0*/ 	.word	0x00033140


	//   ....[70]....
        /*bbc4*/ 	.word	0x000331d0


	//   ....[71]....
        /*bbc8*/ 	.word	0x00033240


	//   ....[72]....
        /*bbcc*/ 	.word	0x000332d0


	//   ....[73]....
        /*bbd0*/ 	.word	0x000332f0


	//   ....[74]....
        /*bbd4*/ 	.word	0x00033300


	//   ....[75]....
        /*bbd8*/ 	.word	0x00033310


	//   ....[76]....
        /*bbdc*/ 	.word	0x00033320


	//   ....[77]....
        /*bbe0*/ 	.word	0x00033330


	//   ....[78]....
        /*bbe4*/ 	.word	0x00035e00


	//----- nvinfo : EIATTR_REG_RECONFIG
	.align		4
.L_35:
        /*bbe8*/ 	.byte	0x01, 0x54
	.zero		2


	//----- nvinfo : EIATTR_SYSCALL_OFFSETS
	.align		4
        /*bbec*/ 	.byte	0x04, 0x46
        /*bbee*/ 	.short	(.L_37 - .L_36)


	//   ....[0]....
.L_36:
        /*bbf0*/ 	.word	0x0001f370


	//   ....[1]....
        /*bbf4*/ 	.word	0x0001f460


	//----- nvinfo : EIATTR_MBARRIER_INSTR_OFFSETS
	.align		4
.L_37:
        /*bbf8*/ 	.byte	0x04, 0x39
        /*bbfa*/ 	.short	(.L_39 - .L_38)


	//   ....[0]....
.L_38:
        /*bbfc*/ 	.word	0x00000bd0
        /*bc00*/ 	.word	0x000000ff
        /*bc04*/ 	.word	0x00034400
        /*bc08*/ 	.short	0x0100
        /*bc0a*/ 	.byte	0x06
	.zero		1


	//   ....[1]....
        /*bc0c*/ 	.word	0x00000be0
        /*bc10*/ 	.word	0x000000ff
        /*bc14*/ 	.word	0x00034440
        /*bc18*/ 	.short	0x0100
        /*bc1a*/ 	.byte	0x06
	.zero		1


	//   ....[2]....
        /*bc1c*/ 	.word	0x00000bf0
        /*bc20*/ 	.word	0x000000ff
        /*bc24*/ 	.word	0x00034408
        /*bc28*/ 	.short	0x0100
        /*bc2a*/ 	.byte	0x06
	.zero		1


	//   ....[3]....
        /*bc2c*/ 	.word	0x00000c00
        /*bc30*/ 	.word	0x000000ff
        /*bc34*/ 	.word	0x00034448
        /*bc38*/ 	.short	0x0100
        /*bc3a*/ 	.byte	0x06
	.zero		1


	//   ....[4]....
        /*bc3c*/ 	.word	0x00000c10
        /*bc40*/ 	.word	0x000000ff
        /*bc44*/ 	.word	0x00034410
        /*bc48*/ 	.short	0x0100
        /*bc4a*/ 	.byte	0x06
	.zero		1


	//   ....[5]....
        /*bc4c*/ 	.word	0x00000c20
        /*bc50*/ 	.word	0x000000ff
        /*bc54*/ 	.word	0x00034450
        /*bc58*/ 	.short	0x0100
        /*bc5a*/ 	.byte	0x06
	.zero		1


	//   ....[6]....
        /*bc5c*/ 	.word	0x00000c30
        /*bc60*/ 	.word	0x000000ff
        /*bc64*/ 	.word	0x00034418
        /*bc68*/ 	.short	0x0100
        /*bc6a*/ 	.byte	0x06
	.zero		1


	//   ....[7]....
        /*bc6c*/ 	.word	0x00000c40
        /*bc70*/ 	.word	0x000000ff
        /*bc74*/ 	.word	0x00034458
        /*bc78*/ 	.short	0x0100
        /*bc7a*/ 	.byte	0x06
	.zero		1


	//   ....[8]....
        /*bc7c*/ 	.word	0x00000c50
        /*bc80*/ 	.word	0x000000ff
        /*bc84*/ 	.word	0x00034420
        /*bc88*/ 	.short	0x0100
        /*bc8a*/ 	.byte	0x06
	.zero		1


	//   ....[9]....
        /*bc8c*/ 	.word	0x00000c60
        /*bc90*/ 	.word	0x000000ff
        /*bc94*/ 	.word	0x00034460
        /*bc98*/ 	.short	0x0100
        /*bc9a*/ 	.byte	0x06
	.zero		1


	//   ....[10]....
        /*bc9c*/ 	.word	0x00000c70
        /*bca0*/ 	.word	0x000000ff
        /*bca4*/ 	.word	0x00034428
        /*bca8*/ 	.short	0x0100
        /*bcaa*/ 	.byte	0x06
	.zero		1


	//   ....[11]....
        /*bcac*/ 	.word	0x00000c80
        /*bcb0*/ 	.word	0x000000ff
        /*bcb4*/ 	.word	0x00034468
        /*bcb8*/ 	.short	0x0100
        /*bcba*/ 	.byte	0x06
	.zero		1


	//   ....[12]....
        /*bcbc*/ 	.word	0x00000c90
        /*bcc0*/ 	.word	0x000000ff
        /*bcc4*/ 	.word	0x00034430
        /*bcc8*/ 	.short	0x0100
        /*bcca*/ 	.byte	0x06
	.zero		1


	//   ....[13]....
        /*bccc*/ 	.word	0x00000ca0
        /*bcd0*/ 	.word	0x000000ff
        /*bcd4*/ 	.word	0x00034470
        /*bcd8*/ 	.short	0x0100
        /*bcda*/ 	.byte	0x06
	.zero		1


	//   ....[14]....
        /*bcdc*/ 	.word	0x00000cb0
        /*bce0*/ 	.word	0x000000ff
        /*bce4*/ 	.word	0x00034438
        /*bce8*/ 	.short	0x0100
        /*bcea*/ 	.byte	0x06
	.zero		1


	//   ....[15]....
        /*bcec*/ 	.word	0x00000cc0
        /*bcf0*/ 	.word	0x000000ff
        /*bcf4*/ 	.word	0x00034478
        /*bcf8*/ 	.short	0x0100
        /*bcfa*/ 	.byte	0x06
	.zero		1


	//   ....[16]....
        /*bcfc*/ 	.word	0x00000e50
        /*bd00*/ 	.word	0x000000ff
        /*bd04*/ 	.word	0x00034480
        /*bd08*/ 	.short	0x0100
        /*bd0a*/ 	.byte	0x06
	.zero		1


	//   ....[17]....
        /*bd0c*/ 	.word	0x00000e60
        /*bd10*/ 	.word	0x000000ff
        /*bd14*/ 	.word	0x00034498
        /*bd18*/ 	.short	0x0100
        /*bd1a*/ 	.byte	0x06
	.zero		1


	//   ....[18]....
        /*bd1c*/ 	.word	0x00000e70
        /*bd20*/ 	.word	0x000000ff
        /*bd24*/ 	.word	0x00034488
        /*bd28*/ 	.short	0x0100
        /*bd2a*/ 	.byte	0x06
	.zero		1


	//   ....[19]....
        /*bd2c*/ 	.word	0x00000e80
        /*bd30*/ 	.word	0x000000ff
        /*bd34*/ 	.word	0x000344a0
        /*bd38*/ 	.short	0x0100
        /*bd3a*/ 	.byte	0x06
	.zero		1


	//   ....[20]....
        /*bd3c*/ 	.word	0x00000e90
        /*bd40*/ 	.word	0x000000ff
        /*bd44*/ 	.word	0x00034490
        /*bd48*/ 	.short	0x0100
        /*bd4a*/ 	.byte	0x06
	.zero		1


	//   ....[21]....
        /*bd4c*/ 	.word	0x00000ea0
        /*bd50*/ 	.word	0x000000ff
        /*bd54*/ 	.word	0x000344a8
        /*bd58*/ 	.short	0x0100
        /*bd5a*/ 	.byte	0x06
	.zero		1


	//   ....[22]....
        /*bd5c*/ 	.word	0x00001000
        /*bd60*/ 	.word	0x000000ff
        /*bd64*/ 	.word	0x000344b0
        /*bd68*/ 	.short	0x0100
        /*bd6a*/ 	.byte	0x06
	.zero		1


	//   ....[23]....
        /*bd6c*/ 	.word	0x00001010
        /*bd70*/ 	.word	0x000000ff
        /*bd74*/ 	.word	0x000344d0
        /*bd78*/ 	.short	0x0100
        /*bd7a*/ 	.byte	0x06
	.zero		1


	//   ....[24]....
        /*bd7c*/ 	.word	0x00001020
        /*bd80*/ 	.word	0x000000ff
        /*bd84*/ 	.word	0x000344b8
        /*bd88*/ 	.short	0x0100
        /*bd8a*/ 	.byte	0x06
	.zero		1


	//   ....[25]....
        /*bd8c*/ 	.word	0x00001030
        /*bd90*/ 	.word	0x000000ff
        /*bd94*/ 	.word	0x000344d8
        /*bd98*/ 	.short	0x0100
        /*bd9a*/ 	.byte	0x06
	.zero		1


	//   ....[26]....
        /*bd9c*/ 	.word	0x00001040
        /*bda0*/ 	.word	0x000000ff
        /*bda4*/ 	.word	0x000344c0
        /*bda8*/ 	.short	0x0100
        /*bdaa*/ 	.byte	0x06
	.zero		1


	//   ....[27]....
        /*bdac*/ 	.word	0x00001050
        /*bdb0*/ 	.word	0x000000ff
        /*bdb4*/ 	.word	0x000344e0
        /*bdb8*/ 	.short	0x0100
        /*bdba*/ 	.byte	0x06
	.zero		1


	//   ....[28]....
        /*bdbc*/ 	.word	0x00001060
        /*bdc0*/ 	.word	0x000000ff
        /*bdc4*/ 	.word	0x000344c8
        /*bdc8*/ 	.short	0x0100
        /*bdca*/ 	.byte	0x06
	.zero		1


	//   ....[29]....
        /*bdcc*/ 	.word	0x00001070
        /*bdd0*/ 	.word	0x000000ff
        /*bdd4*/ 	.word	0x000344e8
        /*bdd8*/ 	.short	0x0100
        /*bdda*/ 	.byte	0x06
	.zero		1


	//   ....[30]....
        /*bddc*/ 	.word	0x000012a0
        /*bde0*/ 	.word	0x000000ff
        /*bde4*/ 	.word	0x000344f0
        /*bde8*/ 	.short	0x0100
        /*bdea*/ 	.byte	0x06
	.zero		1


	//   ....[31]....
        /*bdec*/ 	.word	0x000012d0
        /*bdf0*/ 	.word	0x000000ff
        /*bdf4*/ 	.word	0x000344f8
        /*bdf8*/ 	.short	0x0100
        /*bdfa*/ 	.byte	0x06
	.zero		1


	//   ....[32]....
        /*bdfc*/ 	.word	0x00001340
        /*be00*/ 	.word	0x000000ff
        /*be04*/ 	.word	0x00034500
        /*be08*/ 	.short	0x0100
        /*be0a*/ 	.byte	0x0b
	.zero		1


	//   ....[33]....
        /*be0c*/ 	.word	0x00001380
        /*be10*/ 	.word	0x000000ff
        /*be14*/ 	.word	0x00034508
        /*be18*/ 	.short	0x0100
        /*be1a*/ 	.byte	0x0b
	.zero		1


	//   ....[34]....
        /*be1c*/ 	.word	0x000013a0
        /*be20*/ 	.word	0x000000ff
        /*be24*/ 	.word	0x00034510
        /*be28*/ 	.short	0x0100
        /*be2a*/ 	.byte	0x0b
	.zero		1


	//   ....[35]....
        /*be2c*/ 	.word	0x000013b0
        /*be30*/ 	.word	0x000000ff
        /*be34*/ 	.word	0x00034518
        /*be38*/ 	.short	0x0100
        /*be3a*/ 	.byte	0x0b
	.zero		1


	//   ....[36]....
        /*be3c*/ 	.word	0x00002d80
        /*be40*/ 	.word	0x000000ff
        /*be44*/ 	.word	0x00034400
        /*be48*/ 	.short	0x010a
        /*be4a*/ 	.byte	0x0b
	.zero		1


	//   ....[37]....
        /*be4c*/ 	.word	0x00002e60
        /*be50*/ 	.word	0x000000ff
        /*be54*/ 	.word	0x00000000
        /*be58*/ 	.short	0x0101
        /*be5a*/ 	.byte	0x0b
	.zero		1


	//   ....[38]....
        /*be5c*/ 	.word	0x00003aa0
        /*be60*/ 	.word	0x00000007
        /*be64*/ 	.word	0x00000000
        /*be68*/ 	.short	0x010a
        /*be6a*/ 	.byte	0x32
	.zero		1


	//   ....[39]....
        /*be6c*/ 	.word	0x000057d0
        /*be70*/ 	.word	0x000000ff
        /*be74*/ 	.word	0x00034480
        /*be78*/ 	.short	0x010a
        /*be7a*/ 	.byte	0x04
	.zero		1


	//   ....[40]....
        /*be7c*/ 	.word	0x00005810
        /*be80*/ 	.word	0x000000ff
        /*be84*/ 	.word	0x00034480
        /*be88*/ 	.short	0x010a
        /*be8a*/ 	.byte	0x04
	.zero		1


	//   ....[41]....
        /*be8c*/ 	.word	0x00011140
        /*be90*/ 	.word	0x000000ff
        /*be94*/ 	.word	0x00034480
        /*be98*/ 	.short	0x010a
        /*be9a*/ 	.byte	0x07
	.zero		1


	//   ....[42]....
        /*be9c*/ 	.word	0x00011180
        /*bea0*/ 	.word	0x000000ff
        /*bea4*/ 	.word	0x00034480
        /*bea8*/ 	.short	0x010a
        /*beaa*/ 	.byte	0x07
	.zero		1


	//   ....[43]....
        /*beac*/ 	.word	0x0001ee70
        /*beb0*/ 	.word	0x000000ff
        /*beb4*/ 	.word	0x00000000
        /*beb8*/ 	.short	0x0101
        /*beba*/ 	.byte	0x07
	.zero		1


	//   ....[44]....
        /*bebc*/ 	.word	0x0001ef70
        /*bec0*/ 	.word	0x00000000
        /*bec4*/ 	.word	0x00000000
        /*bec8*/ 	.short	0x0101
        /*beca*/ 	.byte	0x31
	.zero		1


	//   ....[45]....
        /*becc*/ 	.word	0x0001f060
        /*bed0*/ 	.word	0x00000000
        /*bed4*/ 	.word	0x00000000
        /*bed8*/ 	.short	0x0101
        /*beda*/ 	.byte	0x3f
	.zero		1


	//   ....[46]....
        /*bedc*/ 	.word	0x0001f0b0
        /*bee0*/ 	.word	0x00000007
        /*bee4*/ 	.word	0x00000010
        /*bee8*/ 	.short	0x010a
        /*beea*/ 	.byte	0x32
	.zero		1


	//   ....[47]....
        /*beec*/ 	.word	0x0001f800
        /*bef0*/ 	.word	0x000000ff
        /*bef4*/ 	.word	0x000344b0
        /*bef8*/ 	.short	0x010a
        /*befa*/ 	.byte	0x2f
	.zero		1


	//   ....[48]....
        /*befc*/ 	.word	0x0001fee0
        /*bf00*/ 	.word	0x000000ff
        /*bf04*/ 	.word	0x000344b8
        /*bf08*/ 	.short	0x010a
        /*bf0a*/ 	.byte	0x2f
	.zero		1


	//   ....[49]....
        /*bf0c*/ 	.word	0x00020530
        /*bf10*/ 	.word	0x000000ff
        /*bf14*/ 	.word	0x00000000
        /*bf18*/ 	.short	0x0101
        /*bf1a*/ 	.byte	0x04
	.zero		1


	//   ....[50]....
        /*bf1c*/ 	.word	0x00020560
        /*bf20*/ 	.word	0x000000ff
        /*bf24*/ 	.word	0x000344c0
        /*bf28*/ 	.short	0x010a
        /*bf2a*/ 	.byte	0x2f
	.zero		1


	//   ....[51]....
        /*bf2c*/ 	.word	0x00020bb0
        /*bf30*/ 	.word	0x000000ff
        /*bf34*/ 	.word	0x00000000
        /*bf38*/ 	.short	0x0101
        /*bf3a*/ 	.byte	0x05
	.zero		1


	//   ....[52]....
        /*bf3c*/ 	.word	0x00020be0
        /*bf40*/ 	.word	0x000000ff
        /*bf44*/ 	.word	0x000344c8
        /*bf48*/ 	.short	0x010a
        /*bf4a*/ 	.byte	0x2f
	.zero		1


	//   ....[53]....
        /*bf4c*/ 	.word	0x00021130
        /*bf50*/ 	.word	0x000000ff
        /*bf54*/ 	.word	0x00000000
        /*bf58*/ 	.short	0x0101
        /*bf5a*/ 	.byte	0x06
	.zero		1


	//   ....[54]....
        /*bf5c*/ 	.word	0x00021180
        /*bf60*/ 	.word	0x000000ff
        /*bf64*/ 	.word	0x000344b0
        /*bf68*/ 	.short	0x010a
        /*bf6a*/ 	.byte	0x2f
	.zero		1


	//   ....[55]....
        /*bf6c*/ 	.word	0x000217d0
        /*bf70*/ 	.word	0x000000ff
        /*bf74*/ 	.word	0x00000000
        /*bf78*/ 	.short	0x0101
        /*bf7a*/ 	.byte	0x07
	.zero		1


	//   ....[56]....
        /*bf7c*/ 	.word	0x00021800
        /*bf80*/ 	.word	0x000000ff
        /*bf84*/ 	.word	0x000344b8
        /*bf88*/ 	.short	0x010a
        /*bf8a*/ 	.byte	0x2f
	.zero		1


	//   ....[57]....
        /*bf8c*/ 	.word	0x00021e30
        /*bf90*/ 	.word	0x000000ff
        /*bf94*/ 	.word	0x00000000
        /*bf98*/ 	.short	0x0101
        /*bf9a*/ 	.byte	0x04
	.zero		1


	//   ....[58]....
        /*bf9c*/ 	.word	0x00021e60
        /*bfa0*/ 	.word	0x000000ff
        /*bfa4*/ 	.word	0x000344c0
        /*bfa8*/ 	.short	0x010a
        /*bfaa*/ 	.byte	0x2f
	.zero		1


	//   ....[59]....
        /*bfac*/ 	.word	0x00022490
        /*bfb0*/ 	.word	0x000000ff
        /*bfb4*/ 	.word	0x00000000
        /*bfb8*/ 	.short	0x0101
        /*bfba*/ 	.byte	0x05
	.zero		1


	//   ....[60]....
        /*bfbc*/ 	.word	0x000224c0
        /*bfc0*/ 	.word	0x000000ff
        /*bfc4*/ 	.word	0x000344c8
        /*bfc8*/ 	.short	0x010a
        /*bfca*/ 	.byte	0x2f
	.zero		1


	//   ....[61]....
        /*bfcc*/ 	.word	0x000229f0
        /*bfd0*/ 	.word	0x000000ff
        /*bfd4*/ 	.word	0x00000000
        /*bfd8*/ 	.short	0x0101
        /*bfda*/ 	.byte	0x06
	.zero		1


	//   ....[62]....
        /*bfdc*/ 	.word	0x00022a20
        /*bfe0*/ 	.word	0x000000ff
        /*bfe4*/ 	.word	0x000344b0
        /*bfe8*/ 	.short	0x010a
        /*bfea*/ 	.byte	0x2f
	.zero		1


	//   ....[63]....
        /*bfec*/ 	.word	0x00023050
        /*bff0*/ 	.word	0x000000ff
        /*bff4*/ 	.word	0x00000000
        /*bff8*/ 	.short	0x0101
        /*bffa*/ 	.byte	0x07
	.zero		1


	//   ....[64]....
        /*bffc*/ 	.word	0x00023080
        /*c000*/ 	.word	0x000000ff
        /*c004*/ 	.word	0x000344b8
        /*c008*/ 	.short	0x010a
        /*c00a*/ 	.byte	0x2f
	.zero		1


	//   ....[65]....
        /*c00c*/ 	.word	0x000236b0
        /*c010*/ 	.word	0x000000ff
        /*c014*/ 	.word	0x00000000
        /*c018*/ 	.short	0x0101
        /*c01a*/ 	.byte	0x04
	.zero		1


	//   ....[66]....
        /*c01c*/ 	.word	0x000236e0
        /*c020*/ 	.word	0x000000ff
        /*c024*/ 	.word	0x000344c0
        /*c028*/ 	.short	0x010a
        /*c02a*/ 	.byte	0x2f
	.zero		1


	//   ....[67]....
        /*c02c*/ 	.word	0x00023d10
        /*c030*/ 	.word	0x000000ff
        /*c034*/ 	.word	0x00000000
        /*c038*/ 	.short	0x0101
        /*c03a*/ 	.byte	0x05
	.zero		1


	//   ....[68]....
        /*c03c*/ 	.word	0x00023d40
        /*c040*/ 	.word	0x000000ff
        /*c044*/ 	.word	0x000344c8
        /*c048*/ 	.short	0x010a
        /*c04a*/ 	.byte	0x2f
	.zero		1


	//   ....[69]....
        /*c04c*/ 	.word	0x00024270
        /*c050*/ 	.word	0x000000ff
        /*c054*/ 	.word	0x00000000
        /*c058*/ 	.short	0x0101
        /*c05a*/ 	.byte	0x06
	.zero		1


	//   ....[70]....
        /*c05c*/ 	.word	0x000242a0
        /*c060*/ 	.word	0x000000ff
        /*c064*/ 	.word	0x000344b0
        /*c068*/ 	.short	0x010a
        /*c06a*/ 	.byte	0x2f
	.zero		1


	//   ....[71]....
        /*c06c*/ 	.word	0x000248d0
        /*c070*/ 	.word	0x000000ff
        /*c074*/ 	.word	0x00000000
        /*c078*/ 	.short	0x0101
        /*c07a*/ 	.byte	0x07
	.zero		1


	//   ....[72]....
        /*c07c*/ 	.word	0x00024900
        /*c080*/ 	.word	0x000000ff
        /*c084*/ 	.word	0x000344b8
        /*c088*/ 	.short	0x010a
        /*c08a*/ 	.byte	0x2f
	.zero		1


	//   ....[73]....
        /*c08c*/ 	.word	0x00024f30
        /*c090*/ 	.word	0x000000ff
        /*c094*/ 	.word	0x00000000
        /*c098*/ 	.short	0x0101
        /*c09a*/ 	.byte	0x04
	.zero		1


	//   ....[74]....
        /*c09c*/ 	.word	0x00024f60
        /*c0a0*/ 	.word	0x000000ff
        /*c0a4*/ 	.word	0x000344c0
        /*c0a8*/ 	.short	0x010a
        /*c0aa*/ 	.byte	0x2f
	.zero		1


	//   ....[75]....
        /*c0ac*/ 	.word	0x00025590
        /*c0b0*/ 	.word	0x000000ff
        /*c0b4*/ 	.word	0x00000000
        /*c0b8*/ 	.short	0x0101
        /*c0ba*/ 	.byte	0x05
	.zero		1


	//   ....[76]....
        /*c0bc*/ 	.word	0x000255c0
        /*c0c0*/ 	.word	0x000000ff
        /*c0c4*/ 	.word	0x000344c8
        /*c0c8*/ 	.short	0x010a
        /*c0ca*/ 	.byte	0x2f
	.zero		1


	//   ....[77]....
        /*c0cc*/ 	.word	0x00025af0
        /*c0d0*/ 	.word	0x000000ff
        /*c0d4*/ 	.word	0x00000000
        /*c0d8*/ 	.short	0x0101
        /*c0da*/ 	.byte	0x06
	.zero		1


	//   ....[78]....
        /*c0dc*/ 	.word	0x00025b20
        /*c0e0*/ 	.word	0x000000ff
        /*c0e4*/ 	.word	0x000344b0
        /*c0e8*/ 	.short	0x010a
        /*c0ea*/ 	.byte	0x2f
	.zero		1


	//   ....[79]....
        /*c0ec*/ 	.word	0x00026150
        /*c0f0*/ 	.word	0x000000ff
        /*c0f4*/ 	.word	0x00000000
        /*c0f8*/ 	.short	0x0101
        /*c0fa*/ 	.byte	0x07
	.zero		1


	//   ....[80]....
        /*c0fc*/ 	.word	0x00026180
        /*c100*/ 	.word	0x000000ff
        /*c104*/ 	.word	0x000344b8
        /*c108*/ 	.short	0x010a
        /*c10a*/ 	.byte	0x2f
	.zero		1


	//   ....[81]....
        /*c10c*/ 	.word	0x000267b0
        /*c110*/ 	.word	0x000000ff
        /*c114*/ 	.word	0x00000000
        /*c118*/ 	.short	0x0101
        /*c11a*/ 	.byte	0x04
	.zero		1


	//   ....[82]....
        /*c11c*/ 	.word	0x000267e0
        /*c120*/ 	.word	0x000000ff
        /*c124*/ 	.word	0x000344c0
        /*c128*/ 	.short	0x010a
        /*c12a*/ 	.byte	0x2f
	.zero		1


	//   ....[83]....
        /*c12c*/ 	.word	0x00026e10
        /*c130*/ 	.word	0x000000ff
        /*c134*/ 	.word	0x00000000
        /*c138*/ 	.short	0x0101
        /*c13a*/ 	.byte	0x05
	.zero		1


	//   ....[84]....
        /*c13c*/ 	.word	0x00026e40
        /*c140*/ 	.word	0x000000ff
        /*c144*/ 	.word	0x000344c8
        /*c148*/ 	.short	0x010a
        /*c14a*/ 	.byte	0x2f
	.zero		1


	//   ....[85]....
        /*c14c*/ 	.word	0x00027370
        /*c150*/ 	.word	0x000000ff
        /*c154*/ 	.word	0x00000000
        /*c158*/ 	.short	0x0101
        /*c15a*/ 	.byte	0x06
	.zero		1


	//   ....[86]....
        /*c15c*/ 	.word	0x000273a0
        /*c160*/ 	.word	0x000000ff
        /*c164*/ 	.word	0x000344b0
        /*c168*/ 	.short	0x010a
        /*c16a*/ 	.byte	0x2f
	.zero		1


	//   ....[87]....
        /*c16c*/ 	.word	0x000279d0
        /*c170*/ 	.word	0x000000ff
        /*c174*/ 	.word	0x00000000
        /*c178*/ 	.short	0x0101
        /*c17a*/ 	.byte	0x07
	.zero		1


	//   ....[88]....
        /*c17c*/ 	.word	0x00027a00
        /*c180*/ 	.word	0x000000ff
        /*c184*/ 	.word	0x000344b8
        /*c188*/ 	.short	0x010a
        /*c18a*/ 	.byte	0x2f
	.zero		1


	//   ....[89]....
        /*c18c*/ 	.word	0x00028030
        /*c190*/ 	.word	0x000000ff
        /*c194*/ 	.word	0x00000000
        /*c198*/ 	.short	0x0101
        /*c19a*/ 	.byte	0x04
	.zero		1


	//   ....[90]....
        /*c19c*/ 	.word	0x00028060
        /*c1a0*/ 	.word	0x000000ff
        /*c1a4*/ 	.word	0x000344c0
        /*c1a8*/ 	.short	0x010a
        /*c1aa*/ 	.byte	0x2f
	.zero		1


	//   ....[91]....
        /*c1ac*/ 	.word	0x00028690
        /*c1b0*/ 	.word	0x000000ff
        /*c1b4*/ 	.word	0x00000000
        /*c1b8*/ 	.short	0x0101
        /*c1ba*/ 	.byte	0x05
	.zero		1


	//   ....[92]....
        /*c1bc*/ 	.word	0x000286c0
        /*c1c0*/ 	.word	0x000000ff
        /*c1c4*/ 	.word	0x000344c8
        /*c1c8*/ 	.short	0x010a
        /*c1ca*/ 	.byte	0x2f
	.zero		1


	//   ....[93]....
        /*c1cc*/ 	.word	0x00028bf0
        /*c1d0*/ 	.word	0x000000ff
        /*c1d4*/ 	.word	0x00000000
        /*c1d8*/ 	.short	0x0101
        /*c1da*/ 	.byte	0x06
	.zero		1


	//   ....[94]....
        /*c1dc*/ 	.word	0x00028c20
        /*c1e0*/ 	.word	0x000000ff
        /*c1e4*/ 	.word	0x000344b0
        /*c1e8*/ 	.short	0x010a
        /*c1ea*/ 	.byte	0x2f
	.zero		1


	//   ....[95]....
        /*c1ec*/ 	.word	0x00029250
        /*c1f0*/ 	.word	0x000000ff
        /*c1f4*/ 	.word	0x00000000
        /*c1f8*/ 	.short	0x0101
        /*c1fa*/ 	.byte	0x07
	.zero		1


	//   ....[96]....
        /*c1fc*/ 	.word	0x00029280
        /*c200*/ 	.word	0x000000ff
        /*c204*/ 	.word	0x000344b8
        /*c208*/ 	.short	0x010a
        /*c20a*/ 	.byte	0x2f
	.zero		1


	//   ....[97]....
        /*c20c*/ 	.word	0x000298b0
        /*c210*/ 	.word	0x000000ff
        /*c214*/ 	.word	0x00000000
        /*c218*/ 	.short	0x0101
        /*c21a*/ 	.byte	0x04
	.zero		1


	//   ....[98]....
        /*c21c*/ 	.word	0x000298e0
        /*c220*/ 	.word	0x000000ff
        /*c224*/ 	.word	0x000344c0
        /*c228*/ 	.short	0x010a
        /*c22a*/ 	.byte	0x2f
	.zero		1


	//   ....[99]....
        /*c22c*/ 	.word	0x00029f10
        /*c230*/ 	.word	0x000000ff
        /*c234*/ 	.word	0x00000000
        /*c238*/ 	.short	0x0101
        /*c23a*/ 	.byte	0x05
	.zero		1


	//   ....[100]....
        /*c23c*/ 	.word	0x00029f40
        /*c240*/ 	.word	0x000000ff
        /*c244*/ 	.word	0x000344c8
        /*c248*/ 	.short	0x010a
        /*c24a*/ 	.byte	0x2f
	.zero		1


	//   ....[101]....
        /*c24c*/ 	.word	0x0002a470
        /*c250*/ 	.word	0x000000ff
        /*c254*/ 	.word	0x00000000
        /*c258*/ 	.short	0x0101
        /*c25a*/ 	.byte	0x06
	.zero		1


	//   ....[102]....
        /*c25c*/ 	.word	0x0002a4a0
        /*c260*/ 	.word	0x000000ff
        /*c264*/ 	.word	0x000344b0
        /*c268*/ 	.short	0x010a
        /*c26a*/ 	.byte	0x2f
	.zero		1


	//   ....[103]....
        /*c26c*/ 	.word	0x0002aad0
        /*c270*/ 	.word	0x000000ff
        /*c274*/ 	.word	0x00000000
        /*c278*/ 	.short	0x0101
        /*c27a*/ 	.byte	0x07
	.zero		1


	//   ....[104]....
        /*c27c*/ 	.word	0x0002ab00
        /*c280*/ 	.word	0x000000ff
        /*c284*/ 	.word	0x000344b8
        /*c288*/ 	.short	0x010a
        /*c28a*/ 	.byte	0x2f
	.zero		1


	//   ....[105]....
        /*c28c*/ 	.word	0x0002b130
        /*c290*/ 	.word	0x000000ff
        /*c294*/ 	.word	0x00000000
        /*c298*/ 	.short	0x0101
        /*c29a*/ 	.byte	0x04
	.zero		1


	//   ....[106]....
        /*c29c*/ 	.word	0x0002b160
        /*c2a0*/ 	.word	0x000000ff
        /*c2a4*/ 	.word	0x000344c0
        /*c2a8*/ 	.short	0x010a
        /*c2aa*/ 	.byte	0x2f
	.zero		1


	//   ....[107]....
        /*c2ac*/ 	.word	0x0002b790
        /*c2b0*/ 	.word	0x000000ff
        /*c2b4*/ 	.word	0x00000000
        /*c2b8*/ 	.short	0x0101
        /*c2ba*/ 	.byte	0x05
	.zero		1


	//   ....[108]....
        /*c2bc*/ 	.word	0x0002b7c0
        /*c2c0*/ 	.word	0x000000ff
        /*c2c4*/ 	.word	0x000344c8
        /*c2c8*/ 	.short	0x010a
        /*c2ca*/ 	.byte	0x2f
	.zero		1


	//   ....[109]....
        /*c2cc*/ 	.word	0x0002bd00
        /*c2d0*/ 	.word	0x000000ff
        /*c2d4*/ 	.word	0x00000000
        /*c2d8*/ 	.short	0x0101
        /*c2da*/ 	.byte	0x06
	.zero		1


	//   ....[110]....
        /*c2dc*/ 	.word	0x0002bd80
        /*c2e0*/ 	.word	0x000000ff
        /*c2e4*/ 	.word	0x00034400
        /*c2e8*/ 	.short	0x010a
        /*c2ea*/ 	.byte	0x04
	.zero		1


	//   ....[111]....
        /*c2ec*/ 	.word	0x0002bea0
        /*c2f0*/ 	.word	0x000000ff
        /*c2f4*/ 	.word	0x00000000
        /*c2f8*/ 	.short	0x0101
        /*c2fa*/ 	.byte	0x04
	.zero		1


	//   ....[112]....
        /*c2fc*/ 	.word	0x0002c050
        /*c300*/ 	.word	0x000000ff
        /*c304*/ 	.word	0x00034400
        /*c308*/ 	.short	0x010a
        /*c30a*/ 	.byte	0x04
	.zero		1


	//   ....[113]....
        /*c30c*/ 	.word	0x0002c160
        /*c310*/ 	.word	0x000000ff
        /*c314*/ 	.word	0x00000000
        /*c318*/ 	.short	0x0101
        /*c31a*/ 	.byte	0x04
	.zero		1


	//   ....[114]....
        /*c31c*/ 	.word	0x0002c620
        /*c320*/ 	.word	0x000000ff
        /*c324*/ 	.word	0x00000000
        /*c328*/ 	.short	0x0101
        /*c32a*/ 	.byte	0x07
	.zero		1


	//   ....[115]....
        /*c32c*/ 	.word	0x0002c650
        /*c330*/ 	.word	0x00000000
        /*c334*/ 	.word	0x00000000
        /*c338*/ 	.short	0x0101
        /*c33a*/ 	.byte	0x31
	.zero		1


	//   ....[116]....
        /*c33c*/ 	.word	0x0002ce30
        /*c340*/ 	.word	0x000000ff
        /*c344*/ 	.word	0x000344f8
        /*c348*/ 	.short	0x010a
        /*c34a*/ 	.byte	0x04
	.zero		1


	//   ....[117]....
        /*c34c*/ 	.word	0x0002cf50
        /*c350*/ 	.word	0x000000ff
        /*c354*/ 	.word	0x00034400
        /*c358*/ 	.short	0x010a
        /*c35a*/ 	.byte	0x06
	.zero		1


	//   ....[118]....
        /*c35c*/ 	.word	0x0002d070
        /*c360*/ 	.word	0x000000ff
        /*c364*/ 	.word	0x00000000
        /*c368*/ 	.short	0x0101
        /*c36a*/ 	.byte	0x06
	.zero		1


	//   ....[119]....
        /*c36c*/ 	.word	0x0002d260
        /*c370*/ 	.word	0x000000ff
        /*c374*/ 	.word	0x000344d0
        /*c378*/ 	.short	0x010a
        /*c37a*/ 	.byte	0x04
	.zero		1


	//   ....[120]....
        /*c37c*/ 	.word	0x0002d320
        /*c380*/ 	.word	0x000000ff
        /*c384*/ 	.word	0x000344b0
        /*c388*/ 	.short	0x010b
        /*c38a*/ 	.byte	0x04
	.zero		1


	//   ....[121]....
        /*c38c*/ 	.word	0x0002d380
        /*c390*/ 	.word	0x000000ff
        /*c394*/ 	.word	0x00000000
        /*c398*/ 	.short	0x0101
        /*c39a*/ 	.byte	0x06
	.zero		1


	//   ....[122]....
        /*c39c*/ 	.word	0x0002d3b0
        /*c3a0*/ 	.word	0x000000ff
        /*c3a4*/ 	.word	0x000344d8
        /*c3a8*/ 	.short	0x010a
        /*c3aa*/ 	.byte	0x04
	.zero		1


	//   ....[123]....
        /*c3ac*/ 	.word	0x0002d490
        /*c3b0*/ 	.word	0x000000ff
        /*c3b4*/ 	.word	0x000344b8
        /*c3b8*/ 	.short	0x010b
        /*c3ba*/ 	.byte	0x04
	.zero		1


	//   ....[124]....
        /*c3bc*/ 	.word	0x0002d4f0
        /*c3c0*/ 	.word	0x000000ff
        /*c3c4*/ 	.word	0x00000000
        /*c3c8*/ 	.short	0x0101
        /*c3ca*/ 	.byte	0x07
	.zero		1


	//   ....[125]....
        /*c3cc*/ 	.word	0x0002d520
        /*c3d0*/ 	.word	0x000000ff
        /*c3d4*/ 	.word	0x000344e0
        /*c3d8*/ 	.short	0x010a
        /*c3da*/ 	.byte	0x04
	.zero		1


	//   ....[126]....
        /*c3dc*/ 	.word	0x0002d600
        /*c3e0*/ 	.word	0x000000ff
        /*c3e4*/ 	.word	0x000344c0
        /*c3e8*/ 	.short	0x010b
        /*c3ea*/ 	.byte	0x04
	.zero		1


	//   ....[127]....
        /*c3ec*/ 	.word	0x0002d660
        /*c3f0*/ 	.word	0x000000ff
        /*c3f4*/ 	.word	0x00000000
        /*c3f8*/ 	.short	0x0101
        /*c3fa*/ 	.byte	0x08
	.zero		1


	//   ....[128]....
        /*c3fc*/ 	.word	0x0002d690
        /*c400*/ 	.word	0x000000ff
        /*c404*/ 	.word	0x000344e8
        /*c408*/ 	.short	0x010a
        /*c40a*/ 	.byte	0x04
	.zero		1


	//   ....[129]....
        /*c40c*/ 	.word	0x0002d770
        /*c410*/ 	.word	0x000000ff
        /*c414*/ 	.word	0x000344c8
        /*c418*/ 	.short	0x010b
        /*c41a*/ 	.byte	0x04
	.zero		1


	//   ....[130]....
        /*c41c*/ 	.word	0x0002d7e0
        /*c420*/ 	.word	0x000000ff
        /*c424*/ 	.word	0x00000000
        /*c428*/ 	.short	0x0101
        /*c42a*/ 	.byte	0x09
	.zero		1


	//   ....[131]....
        /*c42c*/ 	.word	0x0002d820
        /*c430*/ 	.word	0x000000ff
        /*c434*/ 	.word	0x000344d0
        /*c438*/ 	.short	0x010a
        /*c43a*/ 	.byte	0x04
	.zero		1


	//   ....[132]....
        /*c43c*/ 	.word	0x0002d8e0
        /*c440*/ 	.word	0x000000ff
        /*c444*/ 	.word	0x000344b0
        /*c448*/ 	.short	0x010b
        /*c44a*/ 	.byte	0x04
	.zero		1


	//   ....[133]....
        /*c44c*/ 	.word	0x0002d920
        /*c450*/ 	.word	0x000000ff
        /*c454*/ 	.word	0x00000000
        /*c458*/ 	.short	0x0101
        /*c45a*/ 	.byte	0x06
	.zero		1


	//   ....[134]....
        /*c45c*/ 	.word	0x0002d950
        /*c460*/ 	.word	0x000000ff
        /*c464*/ 	.word	0x000344d8
        /*c468*/ 	.short	0x010a
        /*c46a*/ 	.byte	0x04
	.zero		1


	//   ....[135]....
        /*c46c*/ 	.word	0x0002da20
        /*c470*/ 	.word	0x000000ff
        /*c474*/ 	.word	0x000344b8
        /*c478*/ 	.short	0x010b
        /*c47a*/ 	.byte	0x04
	.zero		1


	//   ....[136]....
        /*c47c*/ 	.word	0x0002da60
        /*c480*/ 	.word	0x000000ff
        /*c484*/ 	.word	0x00000000
        /*c488*/ 	.short	0x0101
        /*c48a*/ 	.byte	0x07
	.zero		1


	//   ....[137]....
        /*c48c*/ 	.word	0x0002da90
        /*c490*/ 	.word	0x000000ff
        /*c494*/ 	.word	0x000344e0
        /*c498*/ 	.short	0x010a
        /*c49a*/ 	.byte	0x04
	.zero		1


	//   ....[138]....
        /*c49c*/ 	.word	0x0002db60
        /*c4a0*/ 	.word	0x000000ff
        /*c4a4*/ 	.word	0x000344c0
        /*c4a8*/ 	.short	0x010b
        /*c4aa*/ 	.byte	0x04
	.zero		1


	//   ....[139]....
        /*c4ac*/ 	.word	0x0002dba0
        /*c4b0*/ 	.word	0x000000ff
        /*c4b4*/ 	.word	0x00000000
        /*c4b8*/ 	.short	0x0101
        /*c4ba*/ 	.byte	0x08
	.zero		1


	//   ....[140]....
        /*c4bc*/ 	.word	0x0002dbd0
        /*c4c0*/ 	.word	0x000000ff
        /*c4c4*/ 	.word	0x000344e8
        /*c4c8*/ 	.short	0x010a
        /*c4ca*/ 	.byte	0x04
	.zero		1


	//   ....[141]....
        /*c4cc*/ 	.word	0x0002dca0
        /*c4d0*/ 	.word	0x000000ff
        /*c4d4*/ 	.word	0x000344c8
        /*c4d8*/ 	.short	0x010b
        /*c4da*/ 	.byte	0x04
	.zero		1


	//   ....[142]....
        /*c4dc*/ 	.word	0x0002dce0
        /*c4e0*/ 	.word	0x000000ff
        /*c4e4*/ 	.word	0x00000000
        /*c4e8*/ 	.short	0x0101
        /*c4ea*/ 	.byte	0x09
	.zero		1


	//   ....[143]....
        /*c4ec*/ 	.word	0x0002dd20
        /*c4f0*/ 	.word	0x000000ff
        /*c4f4*/ 	.word	0x000344d0
        /*c4f8*/ 	.short	0x010a
        /*c4fa*/ 	.byte	0x04
	.zero		1


	//   ....[144]....
        /*c4fc*/ 	.word	0x0002dde0
        /*c500*/ 	.word	0x000000ff
        /*c504*/ 	.word	0x000344b0
        /*c508*/ 	.short	0x010b
        /*c50a*/ 	.byte	0x04
	.zero		1


	//   ....[145]....
        /*c50c*/ 	.word	0x0002de20
        /*c510*/ 	.word	0x000000ff
        /*c514*/ 	.word	0x00000000
        /*c518*/ 	.short	0x0101
        /*c51a*/ 	.byte	0x06
	.zero		1


	//   ....[146]....
        /*c51c*/ 	.word	0x0002de50
        /*c520*/ 	.word	0x000000ff
        /*c524*/ 	.word	0x000344d8
        /*c528*/ 	.short	0x010a
        /*c52a*/ 	.byte	0x04
	.zero		1


	//   ....[147]....
        /*c52c*/ 	.word	0x0002df20
        /*c530*/ 	.word	0x000000ff
        /*c534*/ 	.word	0x000344b8
        /*c538*/ 	.short	0x010b
        /*c53a*/ 	.byte	0x04
	.zero		1


	//   ....[148]....
        /*c53c*/ 	.word	0x0002df60
        /*c540*/ 	.word	0x000000ff
        /*c544*/ 	.word	0x00000000
        /*c548*/ 	.short	0x0101
        /*c54a*/ 	.byte	0x07
	.zero		1


	//   ....[149]....
        /*c54c*/ 	.word	0x0002df90
        /*c550*/ 	.word	0x000000ff
        /*c554*/ 	.word	0x000344e0
        /*c558*/ 	.short	0x010a
        /*c55a*/ 	.byte	0x04
	.zero		1


	//   ....[150]....
        /*c55c*/ 	.word	0x0002e060
        /*c560*/ 	.word	0x000000ff
        /*c564*/ 	.word	0x000344c0
        /*c568*/ 	.short	0x010b
        /*c56a*/ 	.byte	0x04
	.zero		1


	//   ....[151]....
        /*c56c*/ 	.word	0x0002e0a0
        /*c570*/ 	.word	0x000000ff
        /*c574*/ 	.word	0x00000000
        /*c578*/ 	.short	0x0101
        /*c57a*/ 	.byte	0x08
	.zero		1


	//   ....[152]....
        /*c57c*/ 	.word	0x0002e0d0
        /*c580*/ 	.word	0x000000ff
        /*c584*/ 	.word	0x000344e8
        /*c588*/ 	.short	0x010a
        /*c58a*/ 	.byte	0x04
	.zero		1


	//   ....[153]....
        /*c58c*/ 	.word	0x0002e1a0
        /*c590*/ 	.word	0x000000ff
        /*c594*/ 	.word	0x000344c8
        /*c598*/ 	.short	0x010b
        /*c59a*/ 	.byte	0x04
	.zero		1


	//   ....[154]....
        /*c59c*/ 	.word	0x0002e1e0
        /*c5a0*/ 	.word	0x000000ff
        /*c5a4*/ 	.word	0x00000000
        /*c5a8*/ 	.short	0x0101
        /*c5aa*/ 	.byte	0x09
	.zero		1


	//   ....[155]....
        /*c5ac*/ 	.word	0x0002e220
        /*c5b0*/ 	.word	0x000000ff
        /*c5b4*/ 	.word	0x000344d0
        /*c5b8*/ 	.short	0x010a
        /*c5ba*/ 	.byte	0x04
	.zero		1


	//   ....[156]....
        /*c5bc*/ 	.word	0x0002e2e0
        /*c5c0*/ 	.word	0x000000ff
        /*c5c4*/ 	.word	0x000344b0
        /*c5c8*/ 	.short	0x010b
        /*c5ca*/ 	.byte	0x04
	.zero		1


	//   ....[157]....
        /*c5cc*/ 	.word	0x0002e320
        /*c5d0*/ 	.word	0x000000ff
        /*c5d4*/ 	.word	0x00000000
        /*c5d8*/ 	.short	0x0101
        /*c5da*/ 	.byte	0x06
	.zero		1


	//   ....[158]....
        /*c5dc*/ 	.word	0x0002e350
        /*c5e0*/ 	.word	0x000000ff
        /*c5e4*/ 	.word	0x000344d8
        /*c5e8*/ 	.short	0x010a
        /*c5ea*/ 	.byte	0x04
	.zero		1


	//   ....[159]....
        /*c5ec*/ 	.word	0x0002e420
        /*c5f0*/ 	.word	0x000000ff
        /*c5f4*/ 	.word	0x000344b8
        /*c5f8*/ 	.short	0x010b
        /*c5fa*/ 	.byte	0x04
	.zero		1


	//   ....[160]....
        /*c5fc*/ 	.word	0x0002e460
        /*c600*/ 	.word	0x000000ff
        /*c604*/ 	.word	0x00000000
        /*c608*/ 	.short	0x0101
        /*c60a*/ 	.byte	0x07
	.zero		1


	//   ....[161]....
        /*c60c*/ 	.word	0x0002e490
        /*c610*/ 	.word	0x000000ff
        /*c614*/ 	.word	0x000344e0
        /*c618*/ 	.short	0x010a
        /*c61a*/ 	.byte	0x04
	.zero		1


	//   ....[162]....
        /*c61c*/ 	.word	0x0002e560
        /*c620*/ 	.word	0x000000ff
        /*c624*/ 	.word	0x000344c0
        /*c628*/ 	.short	0x010b
        /*c62a*/ 	.byte	0x04
	.zero		1


	//   ....[163]....
        /*c62c*/ 	.word	0x0002e5a0
        /*c630*/ 	.word	0x000000ff
        /*c634*/ 	.word	0x00000000
        /*c638*/ 	.short	0x0101
        /*c63a*/ 	.byte	0x08
	.zero		1


	//   ....[164]....
        /*c63c*/ 	.word	0x0002e5d0
        /*c640*/ 	.word	0x000000ff
        /*c644*/ 	.word	0x000344e8
        /*c648*/ 	.short	0x010a
        /*c64a*/ 	.byte	0x04
	.zero		1


	//   ....[165]....
        /*c64c*/ 	.word	0x0002e6a0
        /*c650*/ 	.word	0x000000ff
        /*c654*/ 	.word	0x000344c8
        /*c658*/ 	.short	0x010b
        /*c65a*/ 	.byte	0x04
	.zero		1


	//   ....[166]....
        /*c65c*/ 	.word	0x0002e6e0
        /*c660*/ 	.word	0x000000ff
        /*c664*/ 	.word	0x00000000
        /*c668*/ 	.short	0x0101
        /*c66a*/ 	.byte	0x09
	.zero		1


	//   ....[167]....
        /*c66c*/ 	.word	0x0002e720
        /*c670*/ 	.word	0x000000ff
        /*c674*/ 	.word	0x000344d0
        /*c678*/ 	.short	0x010a
        /*c67a*/ 	.byte	0x04
	.zero		1


	//   ....[168]....
        /*c67c*/ 	.word	0x0002e7e0
        /*c680*/ 	.word	0x000000ff
        /*c684*/ 	.word	0x000344b0
        /*c688*/ 	.short	0x010b
        /*c68a*/ 	.byte	0x04
	.zero		1


	//   ....[169]....
        /*c68c*/ 	.word	0x0002e820
        /*c690*/ 	.word	0x000000ff
        /*c694*/ 	.word	0x00000000
        /*c698*/ 	.short	0x0101
        /*c69a*/ 	.byte	0x06
	.zero		1


	//   ....[170]....
        /*c69c*/ 	.word	0x0002e850
        /*c6a0*/ 	.word	0x000000ff
        /*c6a4*/ 	.word	0x000344d8
        /*c6a8*/ 	.short	0x010a
        /*c6aa*/ 	.byte	0x04
	.zero		1


	//   ....[171]....
        /*c6ac*/ 	.word	0x0002e920
        /*c6b0*/ 	.word	0x000000ff
        /*c6b4*/ 	.word	0x000344b8
        /*c6b8*/ 	.short	0x010b
        /*c6ba*/ 	.byte	0x04
	.zero		1


	//   ....[172]....
        /*c6bc*/ 	.word	0x0002e960
        /*c6c0*/ 	.word	0x000000ff
        /*c6c4*/ 	.word	0x00000000
        /*c6c8*/ 	.short	0x0101
        /*c6ca*/ 	.byte	0x07
	.zero		1


	//   ....[173]....
        /*c6cc*/ 	.word	0x0002e990
        /*c6d0*/ 	.word	0x000000ff
        /*c6d4*/ 	.word	0x000344e0
        /*c6d8*/ 	.short	0x010a
        /*c6da*/ 	.byte	0x04
	.zero		1


	//   ....[174]....
        /*c6dc*/ 	.word	0x0002ea60
        /*c6e0*/ 	.word	0x000000ff
        /*c6e4*/ 	.word	0x000344c0
        /*c6e8*/ 	.short	0x010b
        /*c6ea*/ 	.byte	0x04
	.zero		1


	//   ....[175]....
        /*c6ec*/ 	.word	0x0002eaa0
        /*c6f0*/ 	.word	0x000000ff
        /*c6f4*/ 	.word	0x00000000
        /*c6f8*/ 	.short	0x0101
        /*c6fa*/ 	.byte	0x08
	.zero		1


	//   ....[176]....
        /*c6fc*/ 	.word	0x0002ead0
        /*c700*/ 	.word	0x000000ff
        /*c704*/ 	.word	0x000344e8
        /*c708*/ 	.short	0x010a
        /*c70a*/ 	.byte	0x04
	.zero		1


	//   ....[177]....
        /*c70c*/ 	.word	0x0002eba0
        /*c710*/ 	.word	0x000000ff
        /*c714*/ 	.word	0x000344c8
        /*c718*/ 	.short	0x010b
        /*c71a*/ 	.byte	0x04
	.zero		1


	//   ....[178]....
        /*c71c*/ 	.word	0x0002ebe0
        /*c720*/ 	.word	0x000000ff
        /*c724*/ 	.word	0x00000000
        /*c728*/ 	.short	0x0101
        /*c72a*/ 	.byte	0x09
	.zero		1


	//   ....[179]....
        /*c72c*/ 	.word	0x0002ec20
        /*c730*/ 	.word	0x000000ff
        /*c734*/ 	.word	0x000344d0
        /*c738*/ 	.short	0x010a
        /*c73a*/ 	.byte	0x04
	.zero		1


	//   ....[180]....
        /*c73c*/ 	.word	0x0002ece0
        /*c740*/ 	.word	0x000000ff
        /*c744*/ 	.word	0x000344b0
        /*c748*/ 	.short	0x010b
        /*c74a*/ 	.byte	0x04
	.zero		1


	//   ....[181]....
        /*c74c*/ 	.word	0x0002ed20
        /*c750*/ 	.word	0x000000ff
        /*c754*/ 	.word	0x00000000
        /*c758*/ 	.short	0x0101
        /*c75a*/ 	.byte	0x06
	.zero		1


	//   ....[182]....
        /*c75c*/ 	.word	0x0002ed50
        /*c760*/ 	.word	0x000000ff
        /*c764*/ 	.word	0x000344d8
        /*c768*/ 	.short	0x010a
        /*c76a*/ 	.byte	0x04
	.zero		1


	//   ....[183]....
        /*c76c*/ 	.word	0x0002ee20
        /*c770*/ 	.word	0x000000ff
        /*c774*/ 	.word	0x000344b8
        /*c778*/ 	.short	0x010b
        /*c77a*/ 	.byte	0x04
	.zero		1


	//   ....[184]....
        /*c77c*/ 	.word	0x0002ee60
        /*c780*/ 	.word	0x000000ff
        /*c784*/ 	.word	0x00000000
        /*c788*/ 	.short	0x0101
        /*c78a*/ 	.byte	0x07
	.zero		1


	//   ....[185]....
        /*c78c*/ 	.word	0x0002ee90
        /*c790*/ 	.word	0x000000ff
        /*c794*/ 	.word	0x000344e0
        /*c798*/ 	.short	0x010a
        /*c79a*/ 	.byte	0x04
	.zero		1


	//   ....[186]....
        /*c79c*/ 	.word	0x0002ef60
        /*c7a0*/ 	.word	0x000000ff
        /*c7a4*/ 	.word	0x000344c0
        /*c7a8*/ 	.short	0x010b
        /*c7aa*/ 	.byte	0x04
	.zero		1


	//   ....[187]....
        /*c7ac*/ 	.word	0x0002efa0
        /*c7b0*/ 	.word	0x000000ff
        /*c7b4*/ 	.word	0x00000000
        /*c7b8*/ 	.short	0x0101
        /*c7ba*/ 	.byte	0x08
	.zero		1


	//   ....[188]....
        /*c7bc*/ 	.word	0x0002efd0
        /*c7c0*/ 	.word	0x000000ff
        /*c7c4*/ 	.word	0x000344e8
        /*c7c8*/ 	.short	0x010a
        /*c7ca*/ 	.byte	0x04
	.zero		1


	//   ....[189]....
        /*c7cc*/ 	.word	0x0002f0a0
        /*c7d0*/ 	.word	0x000000ff
        /*c7d4*/ 	.word	0x000344c8
        /*c7d8*/ 	.short	0x010b
        /*c7da*/ 	.byte	0x04
	.zero		1


	//   ....[190]....
        /*c7dc*/ 	.word	0x0002f0e0
        /*c7e0*/ 	.word	0x000000ff
        /*c7e4*/ 	.word	0x00000000
        /*c7e8*/ 	.short	0x0101
        /*c7ea*/ 	.byte	0x09
	.zero		1


	//   ....[191]....
        /*c7ec*/ 	.word	0x0002f120
        /*c7f0*/ 	.word	0x000000ff
        /*c7f4*/ 	.word	0x000344d0
        /*c7f8*/ 	.short	0x010a
        /*c7fa*/ 	.byte	0x04
	.zero		1


	//   ....[192]....
        /*c7fc*/ 	.word	0x0002f1e0
        /*c800*/ 	.word	0x000000ff
        /*c804*/ 	.word	0x000344b0
        /*c808*/ 	.short	0x010b
        /*c80a*/ 	.byte	0x04
	.zero		1


	//   ....[193]....
        /*c80c*/ 	.word	0x0002f220
        /*c810*/ 	.word	0x000000ff
        /*c814*/ 	.word	0x00000000
        /*c818*/ 	.short	0x0101
        /*c81a*/ 	.byte	0x06
	.zero		1


	//   ....[194]....
        /*c81c*/ 	.word	0x0002f250
        /*c820*/ 	.word	0x000000ff
        /*c824*/ 	.word	0x000344d8
        /*c828*/ 	.short	0x010a
        /*c82a*/ 	.byte	0x04
	.zero		1


	//   ....[195]....
        /*c82c*/ 	.word	0x0002f320
        /*c830*/ 	.word	0x000000ff
        /*c834*/ 	.word	0x000344b8
        /*c838*/ 	.short	0x010b
        /*c83a*/ 	.byte	0x04
	.zero		1


	//   ....[196]....
        /*c83c*/ 	.word	0x0002f360
        /*c840*/ 	.word	0x000000ff
        /*c844*/ 	.word	0x00000000
        /*c848*/ 	.short	0x0101
        /*c84a*/ 	.byte	0x07
	.zero		1


	//   ....[197]....
        /*c84c*/ 	.word	0x0002f390
        /*c850*/ 	.word	0x000000ff
        /*c854*/ 	.word	0x000344e0
        /*c858*/ 	.short	0x010a
        /*c85a*/ 	.byte	0x04
	.zero		1


	//   ....[198]....
        /*c85c*/ 	.word	0x0002f460
        /*c860*/ 	.word	0x000000ff
        /*c864*/ 	.word	0x000344c0
        /*c868*/ 	.short	0x010b
        /*c86a*/ 	.byte	0x04
	.zero		1


	//   ....[199]....
        /*c86c*/ 	.word	0x0002f4a0
        /*c870*/ 	.word	0x000000ff
        /*c874*/ 	.word	0x00000000
        /*c878*/ 	.short	0x0101
        /*c87a*/ 	.byte	0x08
	.zero		1


	//   ....[200]....
        /*c87c*/ 	.word	0x0002f4d0
        /*c880*/ 	.word	0x000000ff
        /*c884*/ 	.word	0x000344e8
        /*c888*/ 	.short	0x010a
        /*c88a*/ 	.byte	0x04
	.zero		1


	//   ....[201]....
        /*c88c*/ 	.word	0x0002f5a0
        /*c890*/ 	.word	0x000000ff
        /*c894*/ 	.word	0x000344c8
        /*c898*/ 	.short	0x010b
        /*c89a*/ 	.byte	0x04
	.zero		1


	//   ....[202]....
        /*c89c*/ 	.word	0x0002f5e0
        /*c8a0*/ 	.word	0x000000ff
        /*c8a4*/ 	.word	0x00000000
        /*c8a8*/ 	.short	0x0101
        /*c8aa*/ 	.byte	0x09
	.zero		1


	//   ....[203]....
        /*c8ac*/ 	.word	0x0002f620
        /*c8b0*/ 	.word	0x000000ff
        /*c8b4*/ 	.word	0x000344d0
        /*c8b8*/ 	.short	0x010a
        /*c8ba*/ 	.byte	0x04
	.zero		1


	//   ....[204]....
        /*c8bc*/ 	.word	0x0002f6e0
        /*c8c0*/ 	.word	0x000000ff
        /*c8c4*/ 	.word	0x000344b0
        /*c8c8*/ 	.short	0x010b
        /*c8ca*/ 	.byte	0x04
	.zero		1


	//   ....[205]....
        /*c8cc*/ 	.word	0x0002f720
        /*c8d0*/ 	.word	0x000000ff
        /*c8d4*/ 	.word	0x00000000
        /*c8d8*/ 	.short	0x0101
        /*c8da*/ 	.byte	0x06
	.zero		1


	//   ....[206]....
        /*c8dc*/ 	.word	0x0002f750
        /*c8e0*/ 	.word	0x000000ff
        /*c8e4*/ 	.word	0x000344d8
        /*c8e8*/ 	.short	0x010a
        /*c8ea*/ 	.byte	0x04
	.zero		1


	//   ....[207]....
        /*c8ec*/ 	.word	0x0002f820
        /*c8f0*/ 	.word	0x000000ff
        /*c8f4*/ 	.word	0x000344b8
        /*c8f8*/ 	.short	0x010b
        /*c8fa*/ 	.byte	0x04
	.zero		1


	//   ....[208]....
        /*c8fc*/ 	.word	0x0002f860
        /*c900*/ 	.word	0x000000ff
        /*c904*/ 	.word	0x00000000
        /*c908*/ 	.short	0x0101
        /*c90a*/ 	.byte	0x07
	.zero		1


	//   ....[209]....
        /*c90c*/ 	.word	0x0002f890
        /*c910*/ 	.word	0x000000ff
        /*c914*/ 	.word	0x000344e0
        /*c918*/ 	.short	0x010a
        /*c91a*/ 	.byte	0x04
	.zero		1


	//   ....[210]....
        /*c91c*/ 	.word	0x0002f970
        /*c920*/ 	.word	0x000000ff
        /*c924*/ 	.word	0x000344c0
        /*c928*/ 	.short	0x010b
        /*c92a*/ 	.byte	0x04
	.zero		1


	//   ....[211]....
        /*c92c*/ 	.word	0x0002f9b0
        /*c930*/ 	.word	0x000000ff
        /*c934*/ 	.word	0x00000000
        /*c938*/ 	.short	0x0101
        /*c93a*/ 	.byte	0x08
	.zero		1


	//   ....[212]....
        /*c93c*/ 	.word	0x0002f9e0
        /*c940*/ 	.word	0x000000ff
        /*c944*/ 	.word	0x000344e8
        /*c948*/ 	.short	0x010a
        /*c94a*/ 	.byte	0x04
	.zero		1


	//   ....[213]....
        /*c94c*/ 	.word	0x0002fac0
        /*c950*/ 	.word	0x000000ff
        /*c954*/ 	.word	0x000344c8
        /*c958*/ 	.short	0x010b
        /*c95a*/ 	.byte	0x04
	.zero		1


	//   ....[214]....
        /*c95c*/ 	.word	0x0002fb10
        /*c960*/ 	.word	0x000000ff
        /*c964*/ 	.word	0x00000000
        /*c968*/ 	.short	0x0101
        /*c96a*/ 	.byte	0x09
	.zero		1


	//   ....[215]....
        /*c96c*/ 	.word	0x00030060
        /*c970*/ 	.word	0x000000ff
        /*c974*/ 	.word	0x000344d0
        /*c978*/ 	.short	0x010a
        /*c97a*/ 	.byte	0x04
	.zero		1


	//   ....[216]....
        /*c97c*/ 	.word	0x000300a0
        /*c980*/ 	.word	0x000000ff
        /*c984*/ 	.word	0x000344d8
        /*c988*/ 	.short	0x010a
        /*c98a*/ 	.byte	0x04
	.zero		1


	//   ....[217]....
        /*c98c*/ 	.word	0x000300e0
        /*c990*/ 	.word	0x000000ff
        /*c994*/ 	.word	0x000344e0
        /*c998*/ 	.short	0x010a
        /*c99a*/ 	.byte	0x04
	.zero		1


	//   ....[218]....
        /*c99c*/ 	.word	0x00030150
        /*c9a0*/ 	.word	0x00000003
        /*c9a4*/ 	.word	0x000344e8
        /*c9a8*/ 	.short	0x010a
        /*c9aa*/ 	.byte	0x3f
	.zero		1


	//   ....[219]....
        /*c9ac*/ 	.word	0x00030e10
        /*c9b0*/ 	.word	0x00000008
        /*c9b4*/ 	.word	0x00034498
        /*c9b8*/ 	.short	0x010a
        /*c9ba*/ 	.byte	0x3f
	.zero		1


	//   ....[220]....
        /*c9bc*/ 	.word	0x000310b0
        /*c9c0*/ 	.word	0x000000ff
        /*c9c4*/ 	.word	0x000344f8
        /*c9c8*/ 	.short	0x0101
        /*c9ca*/ 	.byte	0x0c
	.zero		1


	//   ....[221]....
        /*c9cc*/ 	.word	0x00031170
        /*c9d0*/ 	.word	0x00000003
        /*c9d4*/ 	.word	0x00034400
        /*c9d8*/ 	.short	0x010a
        /*c9da*/ 	.byte	0x3f
	.zero		1


	//   ....[222]....
        /*c9dc*/ 	.word	0x000312b0
        /*c9e0*/ 	.word	0x00000002
        /*c9e4*/ 	.word	0x00000000
        /*c9e8*/ 	.short	0x0101
        /*c9ea*/ 	.byte	0x3f
	.zero		1


	//   ....[223]....
        /*c9ec*/ 	.word	0x00031a90
        /*c9f0*/ 	.word	0x00000007
        /*c9f4*/ 	.word	0x00000000
        /*c9f8*/ 	.short	0x010a
        /*c9fa*/ 	.byte	0x3f
	.zero		1


	//   ....[224]....
        /*c9fc*/ 	.word	0x00031b10
        /*ca00*/ 	.word	0x00000009
        /*ca04*/ 	.word	0x00000000
        /*ca08*/ 	.short	0x010a
        /*ca0a*/ 	.byte	0x3f
	.zero		1


	//   ....[225]....
        /*ca0c*/ 	.word	0x00031ba0
        /*ca10*/ 	.word	0x00000003
        /*ca14*/ 	.word	0x00000000
        /*ca18*/ 	.short	0x010a
        /*ca1a*/ 	.byte	0x3f
	.zero		1


	//   ....[226]....
        /*ca1c*/ 	.word	0x00033820
        /*ca20*/ 	.word	0x0000000c
        /*ca24*/ 	.word	0x00034440
        /*ca28*/ 	.short	0x010a
        /*ca2a*/ 	.byte	0x3f
	.zero		1


	//   ....[227]....
        /*ca2c*/ 	.word	0x00033940
        /*ca30*/ 	.word	0x0000000c
        /*ca34*/ 	.word	0x00034400
        /*ca38*/ 	.short	0x0101
        /*ca3a*/ 	.byte	0x3f
	.zero		1


	//   ....[228]....
        /*ca3c*/ 	.word	0x00033a10
        /*ca40*/ 	.word	0x00000003
        /*ca44*/ 	.word	0x00034440
        /*ca48*/ 	.short	0x010a
        /*ca4a*/ 	.byte	0x3f
	.zero		1


	//   ....[229]....
        /*ca4c*/ 	.word	0x00033ac0
        /*ca50*/ 	.word	0x00000003
        /*ca54*/ 	.word	0x00034440
        /*ca58*/ 	.short	0x010a
        /*ca5a*/ 	.byte	0x3f
	.zero		1


	//   ....[230]....
        /*ca5c*/ 	.word	0x00033b70
        /*ca60*/ 	.word	0x00000003
        /*ca64*/ 	.word	0x00034440
        /*ca68*/ 	.short	0x010a
        /*ca6a*/ 	.byte	0x3f
	.zero		1


	//   ....[231]....
        /*ca6c*/ 	.word	0x00033c20
        /*ca70*/ 	.word	0x00000003
        /*ca74*/ 	.word	0x00034440
        /*ca78*/ 	.short	0x010a
        /*ca7a*/ 	.byte	0x3f
	.zero		1


	//   ....[232]....
        /*ca7c*/ 	.word	0x00033cd0
        /*ca80*/ 	.word	0x00000003
        /*ca84*/ 	.word	0x00034440
        /*ca88*/ 	.short	0x010a
        /*ca8a*/ 	.byte	0x3f
	.zero		1


	//   ....[233]....
        /*ca8c*/ 	.word	0x00033d80
        /*ca90*/ 	.word	0x00000003
        /*ca94*/ 	.word	0x00034440
        /*ca98*/ 	.short	0x010a
        /*ca9a*/ 	.byte	0x3f
	.zero		1


	//   ....[234]....
        /*ca9c*/ 	.word	0x00033e30
        /*caa0*/ 	.word	0x00000003
        /*caa4*/ 	.word	0x00034440
        /*caa8*/ 	.short	0x010a
        /*caaa*/ 	.byte	0x3f
	.zero		1


	//   ....[235]....
        /*caac*/ 	.word	0x00033ee0
        /*cab0*/ 	.word	0x00000003
        /*cab4*/ 	.word	0x00034440
        /*cab8*/ 	.short	0x010a
        /*caba*/ 	.byte	0x3f
	.zero		1


	//   ....[236]....
        /*cabc*/ 	.word	0x00033f40
        /*cac0*/ 	.word	0x0000000c
        /*cac4*/ 	.word	0x00034400
        /*cac8*/ 	.short	0x010a
        /*caca*/ 	.byte	0x3f
	.zero		1


	//   ....[237]....
        /*cacc*/ 	.word	0x00033fb0
        /*cad0*/ 	.word	0x00000003
        /*cad4*/ 	.word	0x00000000
        /*cad8*/ 	.short	0x010a
        /*cada*/ 	.byte	0x3f
	.zero		1


	//   ....[238]....
        /*cadc*/ 	.word	0x00034010
        /*cae0*/ 	.word	0x00000003
        /*cae4*/ 	.word	0x00034480
        /*cae8*/ 	.short	0x010a
        /*caea*/ 	.byte	0x3f
	.zero		1


	//   ....[239]....
        /*caec*/ 	.word	0x00034070
        /*caf0*/ 	.word	0x00000008
        /*caf4*/ 	.word	0x00034480
        /*caf8*/ 	.short	0x010a
        /*cafa*/ 	.byte	0x3f
	.zero		1


	//   ....[240]....
        /*cafc*/ 	.word	0x000340e0
        /*cb00*/ 	.word	0x00000002
        /*cb04*/ 	.word	0x00000010
        /*cb08*/ 	.short	0x010a
        /*cb0a*/ 	.byte	0x3f
	.zero		1


	//   ....[241]....
        /*cb0c*/ 	.word	0x000341a0
        /*cb10*/ 	.word	0x00000003
        /*cb14*/ 	.word	0x000344b0
        /*cb18*/ 	.short	0x010a
        /*cb1a*/ 	.byte	0x3f
	.zero		1


	//   ....[242]....
        /*cb1c*/ 	.word	0x00034200
        /*cb20*/ 	.word	0x0000000c
        /*cb24*/ 	.word	0x000344b8
        /*cb28*/ 	.short	0x010a
        /*cb2a*/ 	.byte	0x3f
	.zero		1


	//   ....[243]....
        /*cb2c*/ 	.word	0x00034260
        /*cb30*/ 	.word	0x0000000c
        /*cb34*/ 	.word	0x000344c0
        /*cb38*/ 	.short	0x010a
        /*cb3a*/ 	.byte	0x3f
	.zero		1


	//   ....[244]....
        /*cb3c*/ 	.word	0x000342c0
        /*cb40*/ 	.word	0x0000000c
        /*cb44*/ 	.word	0x000344c8
        /*cb48*/ 	.short	0x010a
        /*cb4a*/ 	.byte	0x3f
	.zero		1


	//   ....[245]....
        /*cb4c*/ 	.word	0x00034320
        /*cb50*/ 	.word	0x0000000c
        /*cb54*/ 	.word	0x000344b0
        /*cb58*/ 	.short	0x010a
        /*cb5a*/ 	.byte	0x3f
	.zero		1


	//   ....[246]....
        /*cb5c*/ 	.word	0x00034380
        /*cb60*/ 	.word	0x0000000c
        /*cb64*/ 	.word	0x000344b8
        /*cb68*/ 	.short	0x010a
        /*cb6a*/ 	.byte	0x3f
	.zero		1


	//   ....[247]....
        /*cb6c*/ 	.word	0x000343e0
        /*cb70*/ 	.word	0x0000000c
        /*cb74*/ 	.word	0x000344c0
        /*cb78*/ 	.short	0x010a
        /*cb7a*/ 	.byte	0x3f
	.zero		1


	//   ....[248]....
        /*cb7c*/ 	.word	0x00034440
        /*cb80*/ 	.word	0x0000000c
        /*cb84*/ 	.word	0x000344c8
        /*cb88*/ 	.short	0x010a
        /*cb8a*/ 	.byte	0x3f
	.zero		1


	//   ....[249]....
        /*cb8c*/ 	.word	0x000344a0
        /*cb90*/ 	.word	0x0000000c
        /*cb94*/ 	.word	0x000344b0
        /*cb98*/ 	.short	0x010a
        /*cb9a*/ 	.byte	0x3f
	.zero		1


	//   ....[250]....
        /*cb9c*/ 	.word	0x00034500
        /*cba0*/ 	.word	0x0000000c
        /*cba4*/ 	.word	0x000344b8
        /*cba8*/ 	.short	0x010a
        /*cbaa*/ 	.byte	0x3f
	.zero		1


	//   ....[251]....
        /*cbac*/ 	.word	0x00034560
        /*cbb0*/ 	.word	0x0000000c
        /*cbb4*/ 	.word	0x000344c0
        /*cbb8*/ 	.short	0x010a
        /*cbba*/ 	.byte	0x3f
	.zero		1


	//   ....[252]....
        /*cbbc*/ 	.word	0x000345c0
        /*cbc0*/ 	.word	0x0000000c
        /*cbc4*/ 	.word	0x000344c8
        /*cbc8*/ 	.short	0x010a
        /*cbca*/ 	.byte	0x3f
	.zero		1


	//   ....[253]....
        /*cbcc*/ 	.word	0x00034620
        /*cbd0*/ 	.word	0x0000000c
        /*cbd4*/ 	.word	0x000344b0
        /*cbd8*/ 	.short	0x010a
        /*cbda*/ 	.byte	0x3f
	.zero		1


	//   ....[254]....
        /*cbdc*/ 	.word	0x00034680
        /*cbe0*/ 	.word	0x0000000c
        /*cbe4*/ 	.word	0x000344b8
        /*cbe8*/ 	.short	0x010a
        /*cbea*/ 	.byte	0x3f
	.zero		1


	//   ....[255]....
        /*cbec*/ 	.word	0x000346e0
        /*cbf0*/ 	.word	0x0000000c
        /*cbf4*/ 	.word	0x000344c0
        /*cbf8*/ 	.short	0x010a
        /*cbfa*/ 	.byte	0x3f
	.zero		1


	//   ....[0]....
        /*cbfc*/ 	.word	0x00034740
        /*cc00*/ 	.word	0x0000000c
        /*cc04*/ 	.word	0x000344c8
        /*cc08*/ 	.short	0x010a
        /*cc0a*/ 	.byte	0x3f
	.zero		1


	//   ....[1]....
        /*cc0c*/ 	.word	0x000347a0
        /*cc10*/ 	.word	0x0000000c
        /*cc14*/ 	.word	0x000344b0
        /*cc18*/ 	.short	0x010a
        /*cc1a*/ 	.byte	0x3f
	.zero		1


	//   ....[2]....
        /*cc1c*/ 	.word	0x00034800
        /*cc20*/ 	.word	0x0000000c
        /*cc24*/ 	.word	0x000344b8
        /*cc28*/ 	.short	0x010a
        /*cc2a*/ 	.byte	0x3f
	.zero		1


	//   ....[3]....
        /*cc2c*/ 	.word	0x00034860
        /*cc30*/ 	.word	0x0000000c
        /*cc34*/ 	.word	0x000344c0
        /*cc38*/ 	.short	0x010a
        /*cc3a*/ 	.byte	0x3f
	.zero		1


	//   ....[4]....
        /*cc3c*/ 	.word	0x000348c0
        /*cc40*/ 	.word	0x0000000d
        /*cc44*/ 	.word	0x000344c8
        /*cc48*/ 	.short	0x010a
        /*cc4a*/ 	.byte	0x3f
	.zero		1


	//   ....[5]....
        /*cc4c*/ 	.word	0x00034920
        /*cc50*/ 	.word	0x0000000d
        /*cc54*/ 	.word	0x000344b0
        /*cc58*/ 	.short	0x010a
        /*cc5a*/ 	.byte	0x3f
	.zero		1


	//   ....[6]....
        /*cc5c*/ 	.word	0x00034980
        /*cc60*/ 	.word	0x0000000d
        /*cc64*/ 	.word	0x000344b8
        /*cc68*/ 	.short	0x010a
        /*cc6a*/ 	.byte	0x3f
	.zero		1


	//   ....[7]....
        /*cc6c*/ 	.word	0x000349e0
        /*cc70*/ 	.word	0x0000000d
        /*cc74*/ 	.word	0x000344c0
        /*cc78*/ 	.short	0x010a
        /*cc7a*/ 	.byte	0x3f
	.zero		1


	//   ....[8]....
        /*cc7c*/ 	.word	0x00034a40
        /*cc80*/ 	.word	0x0000000d
        /*cc84*/ 	.word	0x000344c8
        /*cc88*/ 	.short	0x010a
        /*cc8a*/ 	.byte	0x3f
	.zero		1


	//   ....[9]....
        /*cc8c*/ 	.word	0x00034aa0
        /*cc90*/ 	.word	0x0000000d
        /*cc94*/ 	.word	0x000344b0
        /*cc98*/ 	.short	0x010a
        /*cc9a*/ 	.byte	0x3f
	.zero		1


	//   ....[10]....
        /*cc9c*/ 	.word	0x00034b00
        /*cca0*/ 	.word	0x0000000d
        /*cca4*/ 	.word	0x000344b8
        /*cca8*/ 	.short	0x010a
        /*ccaa*/ 	.byte	0x3f
	.zero		1


	//   ....[11]....
        /*ccac*/ 	.word	0x00034b60
        /*ccb0*/ 	.word	0x0000000d
        /*ccb4*/ 	.word	0x000344c0
        /*ccb8*/ 	.short	0x010a
        /*ccba*/ 	.byte	0x3f
	.zero		1


	//   ....[12]....
        /*ccbc*/ 	.word	0x00034bc0
        /*ccc0*/ 	.word	0x0000000d
        /*ccc4*/ 	.word	0x000344c8
        /*ccc8*/ 	.short	0x010a
        /*ccca*/ 	.byte	0x3f
	.zero		1


	//   ....[13]....
        /*cccc*/ 	.word	0x00034c20
        /*ccd0*/ 	.word	0x0000000d
        /*ccd4*/ 	.word	0x000344b0
        /*ccd8*/ 	.short	0x010a
        /*ccda*/ 	.byte	0x3f
	.zero		1


	//   ....[14]....
        /*ccdc*/ 	.word	0x00034c80
        /*cce0*/ 	.word	0x0000000d
        /*cce4*/ 	.word	0x000344b8
        /*cce8*/ 	.short	0x010a
        /*ccea*/ 	.byte	0x3f
	.zero		1


	//   ....[15]....
        /*ccec*/ 	.word	0x00034ce0
        /*ccf0*/ 	.word	0x0000000d
        /*ccf4*/ 	.word	0x000344c0
        /*ccf8*/ 	.short	0x010a
        /*ccfa*/ 	.byte	0x3f
	.zero		1


	//   ....[16]....
        /*ccfc*/ 	.word	0x00034d40
        /*cd00*/ 	.word	0x0000000d
        /*cd04*/ 	.word	0x000344c8
        /*cd08*/ 	.short	0x010a
        /*cd0a*/ 	.byte	0x3f
	.zero		1


	//   ....[17]....
        /*cd0c*/ 	.word	0x00034da0
        /*cd10*/ 	.word	0x00000003
        /*cd14*/ 	.word	0x00034400
        /*cd18*/ 	.short	0x010a
        /*cd1a*/ 	.byte	0x3f
	.zero		1


	//   ....[18]....
        /*cd1c*/ 	.word	0x00034e00
        /*cd20*/ 	.word	0x00000003
        /*cd24*/ 	.word	0x00034400
        /*cd28*/ 	.short	0x010a
        /*cd2a*/ 	.byte	0x3f
	.zero		1


	//   ....[19]....
        /*cd2c*/ 	.word	0x00034e60
        /*cd30*/ 	.word	0x00000003
        /*cd34*/ 	.word	0x000344f8
        /*cd38*/ 	.short	0x010a
        /*cd3a*/ 	.byte	0x3f
	.zero		1


	//   ....[20]....
        /*cd3c*/ 	.word	0x00034ec0
        /*cd40*/ 	.word	0x00000006
        /*cd44*/ 	.word	0x00034400
        /*cd48*/ 	.short	0x010a
        /*cd4a*/ 	.byte	0x3f
	.zero		1


	//   ....[21]....
        /*cd4c*/ 	.word	0x00034f20
        /*cd50*/ 	.word	0x00000003
        /*cd54*/ 	.word	0x000344d0
        /*cd58*/ 	.short	0x010a
        /*cd5a*/ 	.byte	0x3f
	.zero		1


	//   ....[22]....
        /*cd5c*/ 	.word	0x00034f80
        /*cd60*/ 	.word	0x00000003
        /*cd64*/ 	.word	0x000344d8
        /*cd68*/ 	.short	0x010a
        /*cd6a*/ 	.byte	0x3f
	.zero		1


	//   ....[23]....
        /*cd6c*/ 	.word	0x00034fe0
        /*cd70*/ 	.word	0x00000003
        /*cd74*/ 	.word	0x000344e0
        /*cd78*/ 	.short	0x010a
        /*cd7a*/ 	.byte	0x3f
	.zero		1


	//   ....[24]....
        /*cd7c*/ 	.word	0x00035040
        /*cd80*/ 	.word	0x00000003
        /*cd84*/ 	.word	0x000344e8
        /*cd88*/ 	.short	0x010a
        /*cd8a*/ 	.byte	0x3f
	.zero		1


	//   ....[25]....
        /*cd8c*/ 	.word	0x000350a0
        /*cd90*/ 	.word	0x00000003
        /*cd94*/ 	.word	0x000344d0
        /*cd98*/ 	.short	0x010a
        /*cd9a*/ 	.byte	0x3f
	.zero		1


	//   ....[26]....
        /*cd9c*/ 	.word	0x00035100
        /*cda0*/ 	.word	0x00000003
        /*cda4*/ 	.word	0x000344d8
        /*cda8*/ 	.short	0x010a
        /*cdaa*/ 	.byte	0x3f
	.zero		1


	//   ....[27]....
        /*cdac*/ 	.word	0x00035160
        /*cdb0*/ 	.word	0x00000003
        /*cdb4*/ 	.word	0x000344e0
        /*cdb8*/ 	.short	0x010a
        /*cdba*/ 	.byte	0x3f
	.zero		1


	//   ....[28]....
        /*cdbc*/ 	.word	0x000351c0
        /*cdc0*/ 	.word	0x00000003
        /*cdc4*/ 	.word	0x000344e8
        /*cdc8*/ 	.short	0x010a
        /*cdca*/ 	.byte	0x3f
	.zero		1


	//   ....[29]....
        /*cdcc*/ 	.word	0x00035220
        /*cdd0*/ 	.word	0x00000003
        /*cdd4*/ 	.word	0x000344d0
        /*cdd8*/ 	.short	0x010a
        /*cdda*/ 	.byte	0x3f
	.zero		1


	//   ....[30]....
        /*cddc*/ 	.word	0x00035280
        /*cde0*/ 	.word	0x00000003
        /*cde4*/ 	.word	0x000344d8
        /*cde8*/ 	.short	0x010a
        /*cdea*/ 	.byte	0x3f
	.zero		1


	//   ....[31]....
        /*cdec*/ 	.word	0x000352e0
        /*cdf0*/ 	.word	0x00000003
        /*cdf4*/ 	.word	0x000344e0
        /*cdf8*/ 	.short	0x010a
        /*cdfa*/ 	.byte	0x3f
	.zero		1


	//   ....[32]....
        /*cdfc*/ 	.word	0x00035340
        /*ce00*/ 	.word	0x00000003
        /*ce04*/ 	.word	0x000344e8
        /*ce08*/ 	.short	0x010a
        /*ce0a*/ 	.byte	0x3f
	.zero		1


	//   ....[33]....
        /*ce0c*/ 	.word	0x000353a0
        /*ce10*/ 	.word	0x00000003
        /*ce14*/ 	.word	0x000344d0
        /*ce18*/ 	.short	0x010a
        /*ce1a*/ 	.byte	0x3f
	.zero		1


	//   ....[34]....
        /*ce1c*/ 	.word	0x00035400
        /*ce20*/ 	.word	0x00000003
        /*ce24*/ 	.word	0x000344d8
        /*ce28*/ 	.short	0x010a
        /*ce2a*/ 	.byte	0x3f
	.zero		1


	//   ....[35]....
        /*ce2c*/ 	.word	0x00035460
        /*ce30*/ 	.word	0x00000003
        /*ce34*/ 	.word	0x000344e0
        /*ce38*/ 	.short	0x010a
        /*ce3a*/ 	.byte	0x3f
	.zero		1


	//   ....[36]....
        /*ce3c*/ 	.word	0x000354c0
        /*ce40*/ 	.word	0x00000003
        /*ce44*/ 	.word	0x000344e8
        /*ce48*/ 	.short	0x010a
        /*ce4a*/ 	.byte	0x3f
	.zero		1


	//   ....[37]....
        /*ce4c*/ 	.word	0x00035520
        /*ce50*/ 	.word	0x00000003
        /*ce54*/ 	.word	0x000344d0
        /*ce58*/ 	.short	0x010a
        /*ce5a*/ 	.byte	0x3f
	.zero		1


	//   ....[38]....
        /*ce5c*/ 	.word	0x00035580
        /*ce60*/ 	.word	0x00000003
        /*ce64*/ 	.word	0x000344d8
        /*ce68*/ 	.short	0x010a
        /*ce6a*/ 	.byte	0x3f
	.zero		1


	//   ....[39]....
        /*ce6c*/ 	.word	0x000355e0
        /*ce70*/ 	.word	0x00000003
        /*ce74*/ 	.word	0x000344e0
        /*ce78*/ 	.short	0x010a
        /*ce7a*/ 	.byte	0x3f
	.zero		1


	//   ....[40]....
        /*ce7c*/ 	.word	0x00035640
        /*ce80*/ 	.word	0x00000003
        /*ce84*/ 	.word	0x000344e8
        /*ce88*/ 	.short	0x010a
        /*ce8a*/ 	.byte	0x3f
	.zero		1


	//   ....[41]....
        /*ce8c*/ 	.word	0x000356a0
        /*ce90*/ 	.word	0x00000003
        /*ce94*/ 	.word	0x000344d0
        /*ce98*/ 	.short	0x010a
        /*ce9a*/ 	.byte	0x3f
	.zero		1


	//   ....[42]....
        /*ce9c*/ 	.word	0x00035700
        /*cea0*/ 	.word	0x00000003
        /*cea4*/ 	.word	0x000344d8
        /*cea8*/ 	.short	0x010a
        /*ceaa*/ 	.byte	0x3f
	.zero		1


	//   ....[43]....
        /*ceac*/ 	.word	0x00035760
        /*ceb0*/ 	.word	0x00000003
        /*ceb4*/ 	.word	0x000344e0
        /*ceb8*/ 	.short	0x010a
        /*ceba*/ 	.byte	0x3f
	.zero		1


	//   ....[44]....
        /*cebc*/ 	.word	0x000357c0
        /*cec0*/ 	.word	0x00000003
        /*cec4*/ 	.word	0x000344e8
        /*cec8*/ 	.short	0x010a
        /*ceca*/ 	.byte	0x3f
	.zero		1


	//   ....[45]....
        /*cecc*/ 	.word	0x00035820
        /*ced0*/ 	.word	0x00000003
        /*ced4*/ 	.word	0x000344d0
        /*ced8*/ 	.short	0x010a
        /*ceda*/ 	.byte	0x3f
	.zero		1


	//   ....[46]....
        /*cedc*/ 	.word	0x00035880
        /*cee0*/ 	.word	0x00000003
        /*cee4*/ 	.word	0x000344d8
        /*cee8*/ 	.short	0x010a
        /*ceea*/ 	.byte	0x3f
	.zero		1


	//   ....[47]....
        /*ceec*/ 	.word	0x000358e0
        /*cef0*/ 	.word	0x00000003
        /*cef4*/ 	.word	0x000344e0
        /*cef8*/ 	.short	0x010a
        /*cefa*/ 	.byte	0x3f
	.zero		1


	//   ....[48]....
        /*cefc*/ 	.word	0x00035940
        /*cf00*/ 	.word	0x00000003
        /*cf04*/ 	.word	0x000344e8
        /*cf08*/ 	.short	0x010a
        /*cf0a*/ 	.byte	0x3f
	.zero		1


	//   ....[49]....
        /*cf0c*/ 	.word	0x000359a0
        /*cf10*/ 	.word	0x00000003
        /*cf14*/ 	.word	0x000344d0
        /*cf18*/ 	.short	0x010a
        /*cf1a*/ 	.byte	0x3f
	.zero		1


	//   ....[50]....
        /*cf1c*/ 	.word	0x00035a00
        /*cf20*/ 	.word	0x00000003
        /*cf24*/ 	.word	0x000344d8
        /*cf28*/ 	.short	0x010a
        /*cf2a*/ 	.byte	0x3f
	.zero		1


	//   ....[51]....
        /*cf2c*/ 	.word	0x00035a60
        /*cf30*/ 	.word	0x00000003
        /*cf34*/ 	.word	0x000344e0
        /*cf38*/ 	.short	0x010a
        /*cf3a*/ 	.byte	0x3f
	.zero		1


	//   ....[52]....
        /*cf3c*/ 	.word	0x00035ac0
        /*cf40*/ 	.word	0x00000003
        /*cf44*/ 	.word	0x000344e8
        /*cf48*/ 	.short	0x010a
        /*cf4a*/ 	.byte	0x3f
	.zero		1


	//   ....[53]....
        /*cf4c*/ 	.word	0x00035b20
        /*cf50*/ 	.word	0x00000003
        /*cf54*/ 	.word	0x000344d0
        /*cf58*/ 	.short	0x010a
        /*cf5a*/ 	.byte	0x3f
	.zero		1


	//   ....[54]....
        /*cf5c*/ 	.word	0x00035b80
        /*cf60*/ 	.word	0x00000003
        /*cf64*/ 	.word	0x000344d8
        /*cf68*/ 	.short	0x010a
        /*cf6a*/ 	.byte	0x3f
	.zero		1


	//   ....[55]....
        /*cf6c*/ 	.word	0x00035be0
        /*cf70*/ 	.word	0x00000003
        /*cf74*/ 	.word	0x000344e0
        /*cf78*/ 	.short	0x010a
        /*cf7a*/ 	.byte	0x3f
	.zero		1


	//   ....[56]....
        /*cf7c*/ 	.word	0x00035cb0
        /*cf80*/ 	.word	0x00000008
        /*cf84*/ 	.word	0x00034498
        /*cf88*/ 	.short	0x010a
        /*cf8a*/ 	.byte	0x3f
	.zero		1


	//   ....[57]....
        /*cf8c*/ 	.word	0x00035d00
        /*cf90*/ 	.word	0x00000003
        /*cf94*/ 	.word	0x00034400
        /*cf98*/ 	.short	0x010a
        /*cf9a*/ 	.byte	0x3f
	.zero		1


	//   ....[58]....
        /*cf9c*/ 	.word	0x00035f10
        /*cfa0*/ 	.word	0x00000007
        /*cfa4*/ 	.word	0x00000000
        /*cfa8*/ 	.short	0x010a
        /*cfaa*/ 	.byte	0x3f
	.zero		1


	//   ....[59]....
        /*cfac*/ 	.word	0x00035f60
        /*cfb0*/ 	.word	0x00000009
        /*cfb4*/ 	.word	0x00000000
        /*cfb8*/ 	.short	0x010a
        /*cfba*/ 	.byte	0x3f
	.zero		1


	//   ....[60]....
        /*cfbc*/ 	.word	0x00035fb0
        /*cfc0*/ 	.word	0x0000000c
        /*cfc4*/ 	.word	0x00034440
        /*cfc8*/ 	.short	0x010a
        /*cfca*/ 	.byte	0x3f
	.zero		1


	//   ....[61]....
        /*cfcc*/ 	.word	0x00036000
        /*cfd0*/ 	.word	0x00000003
        /*cfd4*/ 	.word	0x00034440
        /*cfd8*/ 	.short	0x010a
        /*cfda*/ 	.byte	0x3f
	.zero		1


	//   ....[62]....
        /*cfdc*/ 	.word	0x00036050
        /*cfe0*/ 	.word	0x00000003
        /*cfe4*/ 	.word	0x00034440
        /*cfe8*/ 	.short	0x010a
        /*cfea*/ 	.byte	0x3f
	.zero		1


	//   ....[63]....
        /*cfec*/ 	.word	0x000360a0
        /*cff0*/ 	.word	0x00000003
        /*cff4*/ 	.word	0x00034440
        /*cff8*/ 	.short	0x010a
        /*cffa*/ 	.byte	0x3f
	.zero		1


	//   ....[64]....
        /*cffc*/ 	.word	0x000360f0
        /*d000*/ 	.word	0x00000003
        /*d004*/ 	.word	0x00034440
        /*d008*/ 	.short	0x010a
        /*d00a*/ 	.byte	0x3f
	.zero		1


	//   ....[65]....
        /*d00c*/ 	.word	0x00036140
        /*d010*/ 	.word	0x00000003
        /*d014*/ 	.word	0x00034440
        /*d018*/ 	.short	0x010a
        /*d01a*/ 	.byte	0x3f
	.zero		1


	//   ....[66]....
        /*d01c*/ 	.word	0x00036190
        /*d020*/ 	.word	0x00000003
        /*d024*/ 	.word	0x00034440
        /*d028*/ 	.short	0x010a
        /*d02a*/ 	.byte	0x3f
	.zero		1


	//   ....[67]....
        /*d02c*/ 	.word	0x000361e0
        /*d030*/ 	.word	0x00000003
        /*d034*/ 	.word	0x00034440
        /*d038*/ 	.short	0x010a
        /*d03a*/ 	.byte	0x3f
	.zero		1


	//----- nvinfo : EIATTR_NUM_MBARRIERS
	.align		4
.L_39:
        /*d03c*/ 	.byte	0x03, 0x38
        /*d03e*/ 	.short	0x0024


	//----- nvinfo : EIATTR_EXIT_INSTR_OFFSETS
	.align		4
        /*d040*/ 	.byte	0x04, 0x1c
        /*d042*/ 	.short	(.L_41 - .L_40)


	//   ....[0]....
.L_40:
        /*d044*/ 	.word	0x00002bf0


	//   ....[1]....
        /*d048*/ 	.word	0x00002e70


	//   ....[2]....
        /*d04c*/ 	.word	0x00002fb0


	//   ....[3]....
        /*d050*/ 	.word	0x0002c670


	//   ....[4]....
        /*d054*/ 	.word	0x0002c710


	//   ....[5]....
        /*d058*/ 	.word	0x000301a0


	//   ....[6]....
        /*d05c*/ 	.word	0x00031bf0


	//   ....[7]....
        /*d060*/ 	.word	0x00033f10


	//----- nvinfo : EIATTR_MAX_THREADS
	.align		4
.L_41:
        /*d064*/ 	.byte	0x04, 0x05
        /*d066*/ 	.short	(.L_43 - .L_42)
.L_42:
        /*d068*/ 	.word	0x00000180
        /*d06c*/ 	.word	0x00000001
        /*d070*/ 	.word	0x00000001


	//----- nvinfo : EIATTR_CRS_STACK_SIZE
	.align		4
.L_43:
        /*d074*/ 	.byte	0x04, 0x1e
        /*d076*/ 	.short	(.L_45 - .L_44)
.L_44:
        /*d078*/ 	.word	0x00000000


	//----- nvinfo : EIATTR_CBANK_PARAM_SIZE
	.align		4
.L_45:
        /*d07c*/ 	.byte	0x03, 0x19
        /*d07e*/ 	.short	0x0770


	//----- nvinfo : EIATTR_PARAM_CBANK
	.align		4
        /*d080*/ 	.byte	0x04, 0x0a
        /*d082*/ 	.short	(.L_47 - .L_46)
	.align		4
.L_46:
        /*d084*/ 	.word	index@(.nv.constant0._ZN7cutlass13device_kernelINS_4gemm6kernel13GemmUniversalINS1_17GroupProblemShapeIN4cute5tupleIJiiiEEEEENS1_10collective13CollectiveMmaINS1_39MainloopSm90ArrayTmaGmmaWarpSpecializedILi3ENS6_IJNS5_1CILi1EEESD_SD_EEENS1_52KernelPtrArrayTmaWarpSpecializedPingpongFP8FastAccumEEENS6_IJNSC_ILi256EEESH_NSC_ILi128EEEEEENS_12float_e4m3_tEPNS6_IJlSD_NSC_ILi0EEEEEESK_SN_NS5_8TiledMMAINS5_8MMA_AtomIJNS5_4SM904GMMA31MMA_64x256x32_F32E4M3E4M3_SS_TNILNSR_7ScaleInE1ELST_1EEEEEENS5_6LayoutISE_NS6_IJSL_SL_SL_EEEEENS6_IJNS5_10UnderscoreESZ_SZ_EEEEENS5_13SM90_TMA_LOADENS5_14ComposedLayoutINS5_7SwizzleILi3ELi4ELi3EEENS5_18smem_ptr_flag_bitsILi8EEENSW_INS6_IJNSC_ILi8EEESI_EEENS6_IJSI_SD_EEEEEEEvNS5_8identityES12_S1C_vS1D_EENS_8epilogue10collective18CollectiveEpilogueINS1F_30Sm90PtrArrayTmaWarpSpecializedILi4ELi2ELi16ELb1ELb0ELi2EEEJSJ_NS6_IJNSC_ILi64EEENSC_ILi32EEEEEENS_6half_tEPNS6_IJSD_lSL_EEES1N_S1P_NS1F_6fusion15FusionCallbacksIS1J_NS1Q_17LinearCombinationIS1N_fS1N_fLNS_15FloatRoundStyleE2EEESJ_S1M_JEEES12_NS13_IS15_NS16_ILi16EEENSW_INS6_IJS1K_S18_EEENS6_IJSD_S1K_EEEEEEENS5_17SM75_U16x8_LDSM_TENS5_14SM90_TMA_STOREES20_NS5_17SM90_U16x8_STSM_TENS5_9Copy_AtomIJNS5_17SM90_U32x4_STSM_NES1N_EEEvEEEvvEEEEvNT_6ParamsE)
        /*d088*/ 	.short	0x0210
        /*d08a*/ 	.short	0x0770


	//----- nvinfo : EIATTR_SW_WAR
	.align		4
.L_47:
        /*d08c*/ 	.byte	0x04, 0x36
        /*d08e*/ 	.short	(.L_49 - .L_48)
.L_48:
        /*d090*/ 	.word	0x00000008
.L_49:


//--------------------- .nv.callgraph             --------------------------
	.section	.nv.callgraph,"",@"SHT_CUDA_CALLGRAPH"
	.align	4
	.sectionentsize	8
	.align		4
        /*0000*/ 	.word	0x00000000
	.align		4
        /*0004*/ 	.word	0xffffffff
	.align		4
        /*0008*/ 	.word	index@(_ZN7cutlass13device_kernelINS_4gemm6kernel13GemmUniversalINS1_17GroupProblemShapeIN4cute5tupleIJiiiEEEEENS1_10collective13CollectiveMmaINS1_39MainloopSm90ArrayTmaGmmaWarpSpecializedILi3ENS6_IJNS5_1CILi1EEESD_SD_EEENS1_52KernelPtrArrayTmaWarpSpecializedPingpongFP8FastAccumEEENS6_IJNSC_ILi256EEESH_NSC_ILi128EEEEEENS_12float_e4m3_tEPNS6_IJlSD_NSC_ILi0EEEEEESK_SN_NS5_8TiledMMAINS5_8MMA_AtomIJNS5_4SM904GMMA31MMA_64x256x32_F32E4M3E4M3_SS_TNILNSR_7ScaleInE1ELST_1EEEEEENS5_6LayoutISE_NS6_IJSL_SL_SL_EEEEENS6_IJNS5_10UnderscoreESZ_SZ_EEEEENS5_13SM90_TMA_LOADENS5_14ComposedLayoutINS5_7SwizzleILi3ELi4ELi3EEENS5_18smem_ptr_flag_bitsILi8EEENSW_INS6_IJNSC_ILi8EEESI_EEENS6_IJSI_SD_EEEEEEEvNS5_8identityES12_S1C_vS1D_EENS_8epilogue10collective18CollectiveEpilogueINS1F_30Sm90PtrArrayTmaWarpSpecializedILi4ELi2ELi16ELb1ELb0ELi2EEEJSJ_NS6_IJNSC_ILi64EEENSC_ILi32EEEEEENS_6half_tEPNS6_IJSD_lSL_EEES1N_S1P_NS1F_6fusion15FusionCallbacksIS1J_NS1Q_17LinearCombinationIS1N_fS1N_fLNS_15FloatRoundStyleE2EEESJ_S1M_JEEES12_NS13_IS15_NS16_ILi16EEENSW_INS6_IJS1K_S18_EEENS6_IJSD_S1K_EEEEEEENS5_17SM75_U16x8_LDSM_TENS5_14SM90_TMA_STOREES20_NS5_17SM90_U16x8_STSM_TENS5_9Copy_AtomIJNS5_17SM90_U32x4_STSM_NES1N_EEEvEEEvvEEEEvNT_6ParamsE)
	.align		4
        /*000c*/ 	.word	index@(__assertfail)
	.align		4
        /*0010*/ 	.word	0x00000000
	.align		4
        /*0014*/ 	.word	0xfffffffe
	.align		4
        /*0018*/ 	.word	0x00000000
	.align		4
        /*001c*/ 	.word	0xfffffffd
	.align		4
        /*0020*/ 	.word	0x00000000
	.align		4
        /*0024*/ 	.word	0xfffffffc


//--------------------- .nv.constant4             --------------------------
	.section	.nv.constant4,"a",@progbits
	.align	8
	.align		8
.nv.constant4:
        /*0000*/ 	.dword	__assertfail
	.align		8
        /*0008*/ 	.dword	__unnamed_1
	.align		8
        /*0010*/ 	.dword	_ZN39_INTERNAL_a93c7e86_4_k_cu_f8c8acb7_27954cuda3std3__45__cpo5beginE
	.align		8
        /*0018*/ 	.dword	_ZN39_INTERNAL_a93c7e86_4_k_cu_f8c8acb7_27954cuda3std3__45__cpo3endE
	.align		8
        /*0020*/ 	.dword	_ZN39_INTERNAL_a93c7e86_4_k_cu_f8c8acb7_27954cuda3std3__45__cpo6cbeginE
	.align		8
        /*0028*/ 	.dword	_ZN39_INTERNAL_a93c7e86_4_k_cu_f8c8acb7_27954cuda3std3__45__cpo4cendE
	.align		8
        /*0030*/ 	.dword	_ZN39_INTERNAL_a93c7e86_4_k_cu_f8c8acb7_27954cuda3std3__441_GLOBAL__N__a93c7e86_4_k_cu_f8c8acb7_27956ignoreE
	.align		8
        /*0038*/ 	.dword	_ZN39_INTERNAL_a93c7e86_4_k_cu_f8c8acb7_27954cuda3std3__419piecewise_constructE
	.align		8
        /*0040*/ 	.dword	_ZN39_INTERNAL_a93c7e86_4_k_cu_f8c8acb7_27954cuda3std3__48in_placeE
	.align		8
        /*0048*/ 	.dword	_ZN39_INTERNAL_a93c7e86_4_k_cu_f8c8acb7_27954cuda3std6ranges3__45__cpo4swapE
	.align		8
        /*0050*/ 	.dword	_ZN39_INTERNAL_a93c7e86_4_k_cu_f8c8acb7_27954cuda3std6ranges3__45__cpo9iter_moveE
	.align		8
        /*0058*/ 	.dword	_ZN39_INTERNAL_a93c7e86_4_k_cu_f8c8acb7_27954cute7productE
	.align		8
        /*0060*/ 	.dword	_ZN39_INTERNAL_a93c7e86_4_k_cu_f8c8acb7_27954cute1_E
	.align		8
        /*0068*/ 	.dword	$str$24
	.align		8
        /*0070*/ 	.dword	$str$25


//--------------------- .text._ZN7cutlass13device_kernelINS_4gemm6kernel13GemmUniversalINS1_17GroupProblemShapeIN4cute5tupleIJiiiEEEEENS1_10collective13CollectiveMmaINS1_39MainloopSm90ArrayTmaGmmaWarpSpecializedILi3ENS6_IJNS5_1CILi1EEESD_SD_EEENS1_52KernelPtrArrayTmaWarpSpecializedPingpongFP8FastAccumEEENS6_IJNSC_ILi256EEESH_NSC_ILi128EEEEEENS_12float_e4m3_tEPNS6_IJlSD_NSC_ILi0EEEEEESK_SN_NS5_8TiledMMAINS5_8MMA_AtomIJNS5_4SM904GMMA31MMA_64x256x32_F32E4M3E4M3_SS_TNILNSR_7ScaleInE1ELST_1EEEEEENS5_6LayoutISE_NS6_IJSL_SL_SL_EEEEENS6_IJNS5_10UnderscoreESZ_SZ_EEEEENS5_13SM90_TMA_LOADENS5_14ComposedLayoutINS5_7SwizzleILi3ELi4ELi3EEENS5_18smem_ptr_flag_bitsILi8EEENSW_INS6_IJNSC_ILi8EEESI_EEENS6_IJSI_SD_EEEEEEEvNS5_8identityES12_S1C_vS1D_EENS_8epilogue10collective18CollectiveEpilogueINS1F_30Sm90PtrArrayTmaWarpSpecializedILi4ELi2ELi16ELb1ELb0ELi2EEEJSJ_NS6_IJNSC_ILi64EEENSC_ILi32EEEEEENS_6half_tEPNS6_IJSD_lSL_EEES1N_S1P_NS1F_6fusion15FusionCallbacksIS1J_NS1Q_17LinearCombinationIS1N_fS1N_fLNS_15FloatRoundStyleE2EEESJ_S1M_JEEES12_NS13_IS15_NS16_ILi16EEENSW_INS6_IJS1K_S18_EEENS6_IJSD_S1K_EEEEEEENS5_17SM75_U16x8_LDSM_TENS5_14SM90_TMA_STOREES20_NS5_17SM90_U16x8_STSM_TENS5_9Copy_AtomIJNS5_17SM90_U32x4_STSM_NES1N_EEEvEEEvvEEEEvNT_6ParamsE --------------------------
	.section	.text._ZN7cutlass13device_kernelINS_4gemm6kernel13GemmUniversalINS1_17GroupProblemShapeIN4cute5tupleIJiiiEEEEENS1_10collective13CollectiveMmaINS1_39MainloopSm90ArrayTmaGmmaWarpSpecializedILi3ENS6_IJNS5_1CILi1EEESD_SD_EEENS1_52KernelPtrArrayTmaWarpSpecializedPingpongFP8FastAccumEEENS6_IJNSC_ILi256EEESH_NSC_ILi128EEEEEENS_12float_e4m3_tEPNS6_IJlSD_NSC_ILi0EEEEEESK_SN_NS5_8TiledMMAINS5_8MMA_AtomIJNS5_4SM904GMMA31MMA_64x256x32_F32E4M3E4M3_SS_TNILNSR_7ScaleInE1ELST_1EEEEEENS5_6LayoutISE_NS6_IJSL_SL_SL_EEEEENS6_IJNS5_10UnderscoreESZ_SZ_EEEEENS5_13SM90_TMA_LOADENS5_14ComposedLayoutINS5_7SwizzleILi3ELi4ELi3EEENS5_18smem_ptr_flag_bitsILi8EEENSW_INS6_IJNSC_ILi8EEESI_EEENS6_IJSI_SD_EEEEEEEvNS5_8identityES12_S1C_vS1D_EENS_8epilogue10collective18CollectiveEpilogueINS1F_30Sm90PtrArrayTmaWarpSpecializedILi4ELi2ELi16ELb1ELb0ELi2EEEJSJ_NS6_IJNSC_ILi64EEENSC_ILi32EEEEEENS_6half_tEPNS6_IJSD_lSL_EEES1N_S1P_NS1F_6fusion15FusionCallbacksIS1J_NS1Q_17LinearCombinationIS1N_fS1N_fLNS_15FloatRoundStyleE2EEESJ_S1M_JEEES12_NS13_IS15_NS16_ILi16EEENSW_INS6_IJS1K_S18_EEENS6_IJSD_S1K_EEEEEEENS5_17SM75_U16x8_LDSM_TENS5_14SM90_TMA_STOREES20_NS5_17SM90_U16x8_STSM_TENS5_9Copy_AtomIJNS5_17SM90_U32x4_STSM_NES1N_EEEvEEEvvEEEEvNT_6ParamsE,"ax",@progbits
	.align	128
.text._ZN7cutlass13device_kernelINS_4gemm6kernel13GemmUniversalINS1_17GroupProblemShapeIN4cute5tupleIJiiiEEEEENS1_10collective13CollectiveMmaINS1_39MainloopSm90ArrayTmaGmmaWarpSpecializedILi3ENS6_IJNS5_1CILi1EEESD_SD_EEENS1_52KernelPtrArrayTmaWarpSpecializedPingpongFP8FastAccumEEENS6_IJNSC_ILi256EEESH_NSC_ILi128EEEEEENS_12float_e4m3_tEPNS6_IJlSD_NSC_ILi0EEEEEESK_SN_NS5_8TiledMMAINS5_8MMA_AtomIJNS5_4SM904GMMA31MMA_64x256x32_F32E4M3E4M3_SS_TNILNSR_7ScaleInE1ELST_1EEEEEENS5_6LayoutISE_NS6_IJSL_SL_SL_EEEEENS6_IJNS5_10UnderscoreESZ_SZ_EEEEENS5_13SM90_TMA_LOADENS5_14ComposedLayoutINS5_7SwizzleILi3ELi4ELi3EEENS5_18smem_ptr_flag_bitsILi8EEENSW_INS6_IJNSC_ILi8EEESI_EEENS6_IJSI_SD_EEEEEEEvNS5_8identityES12_S1C_vS1D_EENS_8epilogue10collective18CollectiveEpilogueINS1F_30Sm90PtrArrayTmaWarpSpecializedILi4ELi2ELi16ELb1ELb0ELi2EEEJSJ_NS6_IJNSC_ILi64EEENSC_ILi32EEEEEENS_6half_tEPNS6_IJSD_lSL_EEES1N_S1P_NS1F_6fusion15FusionCallbacksIS1J_NS1Q_17LinearCombinationIS1N_fS1N_fLNS_15FloatRoundStyleE2EEESJ_S1M_JEEES12_NS13_IS15_NS16_ILi16EEENSW_INS6_IJS1K_S18_EEENS6_IJSD_S1K_EEEEEEENS5_17SM75_U16x8_LDSM_TENS5_14SM90_TMA_STOREES20_NS5_17SM90_U16x8_STSM_TENS5_9Copy_AtomIJNS5_17SM90_U32x4_STSM_NES1N_EEEvEEEvvEEEEvNT_6ParamsE:
        .type           _ZN7cutlass13device_kernelINS_4gemm6kernel13GemmUniversalINS1_17GroupProblemShapeIN4cute5tupleIJiiiEEEEENS1_10collective13CollectiveMmaINS1_39MainloopSm90ArrayTmaGmmaWarpSpecializedILi3ENS6_IJNS5_1CILi1EEESD_SD_EEENS1_52KernelPtrArrayTmaWarpSpecializedPingpongFP8FastAccumEEENS6_IJNSC_ILi256EEESH_NSC_ILi128EEEEEENS_12float_e4m3_tEPNS6_IJlSD_NSC_ILi0EEEEEESK_SN_NS5_8TiledMMAINS5_8MMA_AtomIJNS5_4SM904GMMA31MMA_64x256x32_F32E4M3E4M3_SS_TNILNSR_7ScaleInE1ELST_1EEEEEENS5_6LayoutISE_NS6_IJSL_SL_SL_EEEEENS6_IJNS5_10UnderscoreESZ_SZ_EEEEENS5_13SM90_TMA_LOADENS5_14ComposedLayoutINS5_7SwizzleILi3ELi4ELi3EEENS5_18smem_ptr_flag_bitsILi8EEENSW_INS6_IJNSC_ILi8EEESI_EEENS6_IJSI_SD_EEEEEEEvNS5_8identityES12_S1C_vS1D_EENS_8epilogue10collective18CollectiveEpilogueINS1F_30Sm90PtrArrayTmaWarpSpecializedILi4ELi2ELi16ELb1ELb0ELi2EEEJSJ_NS6_IJNSC_ILi64EEENSC_ILi32EEEEEENS_6half_tEPNS6_IJSD_lSL_EEES1N_S1P_NS1F_6fusion15FusionCallbacksIS1J_NS1Q_17LinearCombinationIS1N_fS1N_fLNS_15FloatRoundStyleE2EEESJ_S1M_JEEES12_NS13_IS15_NS16_ILi16EEENSW_INS6_IJS1K_S18_EEENS6_IJSD_S1K_EEEEEEENS5_17SM75_U16x8_LDSM_TENS5_14SM90_TMA_STOREES20_NS5_17SM90_U16x8_STSM_TENS5_9Copy_AtomIJNS5_17SM90_U32x4_STSM_NES1N_EEEvEEEvvEEEEvNT_6ParamsE,@function
        .size           _ZN7cutlass13device_kernelINS_4gemm6kernel13GemmUniversalINS1_17GroupProblemShapeIN4cute5tupleIJiiiEEEEENS1_10collective13CollectiveMmaINS1_39MainloopSm90ArrayTmaGmmaWarpSpecializedILi3ENS6_IJNS5_1CILi1EEESD_SD_EEENS1_52KernelPtrArrayTmaWarpSpecializedPingpongFP8FastAccumEEENS6_IJNSC_ILi256EEESH_NSC_ILi128EEEEEENS_12float_e4m3_tEPNS6_IJlSD_NSC_ILi0EEEEEESK_SN_NS5_8TiledMMAINS5_8MMA_AtomIJNS5_4SM904GMMA31MMA_64x256x32_F32E4M3E4M3_SS_TNILNSR_7ScaleInE1ELST_1EEEEEENS5_6LayoutISE_NS6_IJSL_SL_SL_EEEEENS6_IJNS5_10UnderscoreESZ_SZ_EEEEENS5_13SM90_TMA_LOADENS5_14ComposedLayoutINS5_7SwizzleILi3ELi4ELi3EEENS5_18smem_ptr_flag_bitsILi8EEENSW_INS6_IJNSC_ILi8EEESI_EEENS6_IJSI_SD_EEEEEEEvNS5_8identityES12_S1C_vS1D_EENS_8epilogue10collective18CollectiveEpilogueINS1F_30Sm90PtrArrayTmaWarpSpecializedILi4ELi2ELi16ELb1ELb0ELi2EEEJSJ_NS6_IJNSC_ILi64EEENSC_ILi32EEEEEENS_6half_tEPNS6_IJSD_lSL_EEES1N_S1P_NS1F_6fusion15FusionCallbacksIS1J_NS1Q_17LinearCombinationIS1N_fS1N_fLNS_15FloatRoundStyleE2EEESJ_S1M_JEEES12_NS13_IS15_NS16_ILi16EEENSW_INS6_IJS1K_S18_EEENS6_IJSD_S1K_EEEEEEENS5_17SM75_U16x8_LDSM_TENS5_14SM90_TMA_STOREES20_NS5_17SM90_U16x8_STSM_TENS5_9Copy_AtomIJNS5_17SM90_U32x4_STSM_NES1N_EEEvEEEvvEEEEvNT_6ParamsE,(.L_x_635 - _ZN7cutlass13device_kernelINS_4gemm6kernel13GemmUniversalINS1_17GroupProblemShapeIN4cute5tupleIJiiiEEEEENS1_10collective13CollectiveMmaINS1_39MainloopSm90ArrayTmaGmmaWarpSpecializedILi3ENS6_IJNS5_1CILi1EEESD_SD_EEENS1_52KernelPtrArrayTmaWarpSpecializedPingpongFP8FastAccumEEENS6_IJNSC_ILi256EEESH_NSC_ILi128EEEEEENS_12float_e4m3_tEPNS6_IJlSD_NSC_ILi0EEEEEESK_SN_NS5_8TiledMMAINS5_8MMA_AtomIJNS5_4SM904GMMA31MMA_64x256x32_F32E4M3E4M3_SS_TNILNSR_7ScaleInE1ELST_1EEEEEENS5_6LayoutISE_NS6_IJSL_SL_SL_EEEEENS6_IJNS5_10UnderscoreESZ_SZ_EEEEENS5_13SM90_TMA_LOADENS5_14ComposedLayoutINS5_7SwizzleILi3ELi4ELi3EEENS5_18smem_ptr_flag_bitsILi8EEENSW_INS6_IJNSC_ILi8EEESI_EEENS6_IJSI_SD_EEEEEEEvNS5_8identityES12_S1C_vS1D_EENS_8epilogue10collective18CollectiveEpilogueINS1F_30Sm90PtrArrayTmaWarpSpecializedILi4ELi2ELi16ELb1ELb0ELi2EEEJSJ_NS6_IJNSC_ILi64EEENSC_ILi32EEEEEENS_6half_tEPNS6_IJSD_lSL_EEES1N_S1P_NS1F_6fusion15FusionCallbacksIS1J_NS1Q_17LinearCombinationIS1N_fS1N_fLNS_15FloatRoundStyleE2EEESJ_S1M_JEEES12_NS13_IS15_NS16_ILi16EEENSW_INS6_IJS1K_S18_EEENS6_IJSD_S1K_EEEEEEENS5_17SM75_U16x8_LDSM_TENS5_14SM90_TMA_STOREES20_NS5_17SM90_U16x8_STSM_TENS5_9Copy_AtomIJNS5_17SM90_U32x4_STSM_NES1N_EEEvEEEvvEEEEvNT_6ParamsE)
        .other          _ZN7cutlass13device_kernelINS_4gemm6kernel13GemmUniversalINS1_17GroupProblemShapeIN4cute5tupleIJiiiEEEEENS1_10collective13CollectiveMmaINS1_39MainloopSm90ArrayTmaGmmaWarpSpecializedILi3ENS6_IJNS5_1CILi1EEESD_SD_EEENS1_52KernelPtrArrayTmaWarpSpecializedPingpongFP8FastAccumEEENS6_IJNSC_ILi256EEESH_NSC_ILi128EEEEEENS_12float_e4m3_tEPNS6_IJlSD_NSC_ILi0EEEEEESK_SN_NS5_8TiledMMAINS5_8MMA_AtomIJNS5_4SM904GMMA31MMA_64x256x32_F32E4M3E4M3_SS_TNILNSR_7ScaleInE1ELST_1EEEEEENS5_6LayoutISE_NS6_IJSL_SL_SL_EEEEENS6_IJNS5_10UnderscoreESZ_SZ_EEEEENS5_13SM90_TMA_LOADENS5_14ComposedLayoutINS5_7SwizzleILi3ELi4ELi3EEENS5_18smem_ptr_flag_bitsILi8EEENSW_INS6_IJNSC_ILi8EEESI_EEENS6_IJSI_SD_EEEEEEEvNS5_8identityES12_S1C_vS1D_EENS_8epilogue10collective18CollectiveEpilogueINS1F_30Sm90PtrArrayTmaWarpSpecializedILi4ELi2ELi16ELb1ELb0ELi2EEEJSJ_NS6_IJNSC_ILi64EEENSC_ILi32EEEEEENS_6half_tEPNS6_IJSD_lSL_EEES1N_S1P_NS1F_6fusion15FusionCallbacksIS1J_NS1Q_17LinearCombinationIS1N_fS1N_fLNS_15FloatRoundStyleE2EEESJ_S1M_JEEES12_NS13_IS15_NS16_ILi16EEENSW_INS6_IJS1K_S18_EEENS6_IJSD_S1K_EEEEEEENS5_17SM75_U16x8_LDSM_TENS5_14SM90_TMA_STOREES20_NS5_17SM90_U16x8_STSM_TENS5_9Copy_AtomIJNS5_17SM90_U32x4_STSM_NES1N_EEEvEEEvvEEEEvNT_6ParamsE,@"STO_CUDA_ENTRY STV_DEFAULT"
_ZN7cutlass13device_kernelINS_4gemm6kernel13GemmUniversalINS1_17GroupProblemShapeIN4cute5tupleIJiiiEEEEENS1_10collective13CollectiveMmaINS1_39MainloopSm90ArrayTmaGmmaWarpSpecializedILi3ENS6_IJNS5_1CILi1EEESD_SD_EEENS1_52KernelPtrArrayTmaWarpSpecializedPingpongFP8FastAccumEEENS6_IJNSC_ILi256EEESH_NSC_ILi128EEEEEENS_12float_e4m3_tEPNS6_IJlSD_NSC_ILi0EEEEEESK_SN_NS5_8TiledMMAINS5_8MMA_AtomIJNS5_4SM904GMMA31MMA_64x256x32_F32E4M3E4M3_SS_TNILNSR_7ScaleInE1ELST_1EEEEEENS5_6LayoutISE_NS6_IJSL_SL_SL_EEEEENS6_IJNS5_10UnderscoreESZ_SZ_EEEEENS5_13SM90_TMA_LOADENS5_14ComposedLayoutINS5_7SwizzleILi3ELi4ELi3EEENS5_18smem_ptr_flag_bitsILi8EEENSW_INS6_IJNSC_ILi8EEESI_EEENS6_IJSI_SD_EEEEEEEvNS5_8identityES12_S1C_vS1D_EENS_8epilogue10collective18CollectiveEpilogueINS1F_30Sm90PtrArrayTmaWarpSpecializedILi4ELi2ELi16ELb1ELb0ELi2EEEJSJ_NS6_IJNSC_ILi64EEENSC_ILi32EEEEEENS_6half_tEPNS6_IJSD_lSL_EEES1N_S1P_NS1F_6fusion15FusionCallbacksIS1J_NS1Q_17LinearCombinationIS1N_fS1N_fLNS_15FloatRoundStyleE2EEESJ_S1M_JEEES12_NS13_IS15_NS16_ILi16EEENSW_INS6_IJS1K_S18_EEENS6_IJSD_S1K_EEEEEEENS5_17SM75_U16x8_LDSM_TENS5_14SM90_TMA_STOREES20_NS5_17SM90_U16x8_STSM_TENS5_9Copy_AtomIJNS5_17SM90_U32x4_STSM_NES1N_EEEvEEEvvEEEEvNT_6ParamsE:
[----:B------:R-:W1:Y:S02]  /*0000*/  LDC R1, c[0x0][0x28] ;  /* 0x00000a00ff017b82 */ /* 0x000e640000000800 */
[----:B-1----:R-:W-:-:S06]  /*0010*/  IADD3 R1, R1, -0x1b78, RZ ;  /* 0xffffe48801017810 */ /* 0x002fcc0007ffe0ff */
[----:B------:R-:W1:Y:S01]  /*0020*/  LDC.64 R6, c[0x0][0x918] ;  /* 0x00024600ff067b82 */ /* 0x000e620000000a00 */
[----:B------:R-:W-:Y:S01]  /*0030*/  ULDC.64 UR38, c[0x0][0x208] ;  /* 0x0000820000267ab9 */ /* 0x000fe20000000a00 */
[----:B------:R-:W2:Y:S01]  /*0040*/  S2R R21, SR_TID.X ;  /* 0x0000000000157919 */ /* 0x000ea20000002100 */
[----:B------:R-:W-:Y:S01]  /*0050*/  ULDC UR4, c[0x0][0x910] ;  /* 0x0002440000047ab9 */ /* 0x000fe20000000800 */
[----:B------:R-:W-:Y:S01]  /*0060*/  ULDC.64 UR20, c[0x0][0x8d0] ;  /* 0x0002340000147ab9 */ /* 0x000fe20000000a00 */
[----:B------:R-:W-:Y:S01]  /*0070*/  ULDC.64 UR14, c[0x0][0x8c8] ;  /* 0x00023200000e7ab9 */ /* 0x000fe20000000a00 */
[----:B------:R-:W-:Y:S01]  /*0080*/  IMAD.MOV.U32 R8, RZ, RZ, RZ ;  /* 0x000000ffff087224 */ /* 0x000fe200078e00ff */
[----:B------:R-:W-:Y:S01]  /*0090*/  MOV R0, RZ ;  /* 0x000000ff00007202 */ /* 0x000fe20000000f00 */
[----:B------:R-:W-:Y:S01]  /*00a0*/  S2UR UR6, SR_CTAID.Y ;  /* 0x00000000000679c3 */ /* 0x000fe20000002600 */
[----:B------:R-:W-:Y:S01]  /*00b0*/  ULDC.64 UR22, c[0x0][0x8e8] ;  /* 0x00023a0000167ab9 */ /* 0x000fe20000000a00 */
[----:B------:R-:W-:Y:S01]  /*00c0*/  ULDC.64 UR16, c[0x0][0x8e0] ;  /* 0x0002380000107ab9 */ /* 0x000fe20000000a00 */
[----:B-1----:R-:W3:Y:S01]  /*00d0*/  LDG.E R9, desc[UR38][R6.64] ;  /* 0x0000002606097981 */ /* 0x002ee2000c1e1900 */
[----:B------:R-:W-:-:S03]  /*00e0*/  MOV R3, UR4 ;  /* 0x0000000400037c02 */ /* 0x000fc60008000f00 */
[----:B------:R-:W4:Y:S01]  /*00f0*/  LDG.E R2, desc[UR38][R6.64+0x4] ;  /* 0x0000042606027981 */ /* 0x000f22000c1e1900 */
[----:B--2---:R-:W-:Y:S01]  /*0100*/  LOP3.LUT R20, R21, 0x1f, RZ, 0xc0, !PT ;  /* 0x0000001f15147812 */ /* 0x004fe200078ec0ff */
[----:B------:R-:W-:Y:S01]  /*0110*/  UISETP.NE.U32.AND UP0, UPT, UR20, URZ, UPT ;  /* 0x0000003f1400728c */ /* 0x000fe2000bf05070 */
[----:B------:R-:W1:Y:S01]  /*0120*/  S2UR UR57, SR_CTAID.X ;  /* 0x00000000003979c3 */ /* 0x000e620000002500 */
[----:B------:R-:W-:Y:S01]  /*0130*/  ULDC UR4, c[0x0][0x908] ;  /* 0x0002420000047ab9 */ /* 0x000fe20000000800 */
[----:B------:R-:W-:Y:S01]  /*0140*/  ISETP.GE.AND P0, PT, R20, R3, PT ;  /* 0x000000031400720c */ /* 0x000fe20003f06270 */
[----:B------:R-:W-:Y:S02]  /*0150*/  UISETP.NE.AND.EX UP0, UPT, UR21, URZ, UPT, UP0 ;  /* 0x0000003f1500728c */ /* 0x000fe4000bf05300 */
[----:B------:R-:W-:-:S09]  /*0160*/  UISETP.NE.AND UP3, UPT, UR4, 0x1, UPT ;  /* 0x000000010400788c */ /* 0x000fd2000bf65270 */
[----:B------:R-:W-:Y:S01]  /*0170*/  @UP0 ULDC UR18, c[0x0][0x8dc] ;  /* 0x0002370000120ab9 */ /* 0x000fe20000000800 */
[----:B------:R-:W2:Y:S01]  /*0180*/  @!P0 LDC.64 R4, c[0x0][0x918] ;  /* 0x00024600ff048b82 */ /* 0x000ea20000000a00 */
[----:B------:R-:W-:Y:S01]  /*0190*/  @UP3 ULDC UR8, c[0x0][0x10] ;  /* 0x0000040000083ab9 */ /* 0x000fe20000000800 */
[----:B------:R-:W-:Y:S01]  /*01a0*/  @UP3 UMOV UR7, URZ ;  /* 0x0000003f00073c82 */ /* 0x000fe20008000000 */
[----:B------:R-:W-:Y:S01]  /*01b0*/  @!UP3 ULDC UR10, c[0x0][0xc] ;  /* 0x00000300000abab9 */ /* 0x000fe20000000800 */
[----:B-1----:R-:W-:-:S03]  /*01c0*/  @UP3 UIMAD.WIDE.U32 UR8, UR57, UR8, UR6 ;  /* 0x00000008390832a5 */ /* 0x002fc6000f8e0006 */
[----:B------:R-:W-:Y:S01]  /*01d0*/  @UP3 UMOV UR7, URZ ;  /* 0x0000003f00073c82 */ /* 0x000fe20008000000 */
[----:B--2---:R-:W-:-:S05]  /*01e0*/  @!P0 IMAD.WIDE.U32 R4, R20, 0xc, R4 ;  /* 0x0000000c14048825 */ /* 0x004fca00078e0004 */
[----:B------:R1:W5:Y:S04]  /*01f0*/  @!P0 LDG.E R8, desc[UR38][R4.64] ;  /* 0x0000002604088981 */ /* 0x000368000c1e1900 */
[----:B------:R1:W5:Y:S01]  /*0200*/  @!P0 LDG.E R0, desc[UR38][R4.64+0x4] ;  /* 0x0000042604008981 */ /* 0x000362000c1e1900 */
[----:B------:R-:W-:Y:S01]  /*0210*/  ISETP.NE.U32.AND P0, PT, RZ, UR22, PT ;  /* 0x00000016ff007c0c */ /* 0x000fe2000bf05070 */
[----:B------:R-:W-:-:S03]  /*0220*/  @UP3 UIADD3 UR7, UR9, UR7, URZ ;  /* 0x0000000709073290 */ /* 0x000fc6000fffe03f */
[----:B------:R-:W-:Y:S02]  /*0230*/  ISETP.NE.AND.EX P0, PT, RZ, UR23, PT, P0 ;  /* 0x00000017ff007c0c */ /* 0x000fe4000bf05300 */
[----:B---3--:R-:W-:-:S13]  /*0240*/  R2UR UR12, R9 ;  /* 0x00000000090c72ca */ /* 0x008fda00000e0000 */
[----:B------:R-:W-:-:S04]  /*0250*/  UIADD3 UR11, UP1, UR12, UR14, URZ ;  /* 0x0000000e0c0b7290 */ /* 0x000fc8000ff3e03f */
[----:B------:R-:W-:Y:S02]  /*0260*/  ULEA.HI.X.SX32 UR12, UR12, UR15, 0x1, UP1 ;  /* 0x0000000f0c0c7291 */ /* 0x000fe400088f0e3f */
[----:B------:R-:W-:Y:S01]  /*0270*/  UIADD3 UR11, UP1, UR11, -0x1, URZ ;  /* 0xffffffff0b0b7890 */ /* 0x000fe2000ff3e03f */
[----:B----4-:R-:W-:-:S03]  /*0280*/  R2UR UR26, R2 ;  /* 0x00000000021a72ca */ /* 0x010fc600000e0000 */
[----:B------:R-:W-:Y:S02]  /*0290*/  UIADD3.X UR12, UR12, -0x1, URZ, UP1, !UPT ;  /* 0xffffffff0c0c7890 */ /* 0x000fe40008ffe43f */
[----:B------:R-:W-:-:S04]  /*02a0*/  @UP0 UIADD3 UR18, UP1, UR11, UR18, URZ ;  /* 0x000000120b120290 */ /* 0x000fc8000ff3e03f */
[----:B------:R-:W-:-:S04]  /*02b0*/  @UP0 UIADD3.X UR28, URZ, UR12, URZ, UP1, !UPT ;  /* 0x0000000c3f1c0290 */ /* 0x000fc80008ffe43f */
[----:B------:R-:W-:Y:S02]  /*02c0*/  @UP0 UIMAD.WIDE.U32 UR4, UR28, UR20, URZ ;  /* 0x000000141c0402a5 */ /* 0x000fe4000f8e003f */
[----:B------:R-:W-:Y:S02]  /*02d0*/  UIADD3 UR13, UP2, UR26, UR16, URZ ;  /* 0x000000101a0d7290 */ /* 0x000fe4000ff5e03f */
[----:B------:R-:W-:Y:S02]  /*02e0*/  @UP0 UIMAD.WIDE.U32 UR24, UP1, UR18, UR21, UR4 ;  /* 0x00000015121802a5 */ /* 0x000fe4000f820004 */
[----:B------:R-:W-:Y:S02]  /*02f0*/  @UP0 UIMAD.WIDE.U32 UR18, UR18, UR20, URZ ;  /* 0x00000014121202a5 */ /* 0x000fe4000f8e003f */
[----:B------:R-:W-:Y:S02]  /*0300*/  @UP0 UIADD3.X UR27, URZ, URZ, URZ, UP1, !UPT ;  /* 0x0000003f3f1b0290 */ /* 0x000fe40008ffe43f */
[----:B------:R-:W-:Y:S01]  /*0310*/  @UP0 UIADD3 URZ, UP1, UR19, UR24, URZ ;  /* 0x00000018133f0290 */ /* 0x000fe2000ff3e03f */
[----:B------:R-:W-:Y:S01]  /*0320*/  UMOV UR4, UR57 ;  /* 0x0000003900047c82 */ /* 0x000fe20008000000 */
[----:B------:R-:W-:Y:S01]  /*0330*/  UMOV UR5, URZ ;  /* 0x0000003f00057c82 */ /* 0x000fe20008000000 */
[----:B------:R-:W-:-:S02]  /*0340*/  ULEA.HI.X.SX32 UR9, UR26, UR17, 0x1, UP2 ;  /* 0x000000111a097291 */ /* 0x000fc400090f0e3f */
[----:B------:R-:W-:Y:S01]  /*0350*/  @!UP3 UIMAD.WIDE.U32 UR4, UR10, UR6, UR4 ;  /* 0x000000060a04b2a5 */ /* 0x000fe2000f8e0004 */
[----:B------:R-:W-:Y:S02]  /*0360*/  @UP0 UMOV UR26, UR25 ;  /* 0x00000019001a0c82 */ /* 0x000fe40008000000 */
[----:B------:R-:W-:Y:S02]  /*0370*/  @UP0 UIMAD.WIDE.U32.X UR18, UR28, UR21, UR26, UP1 ;  /* 0x000000151c1202a5 */ /* 0x000fe400088e041a */
[----:B------:R-:W-:Y:S02]  /*0380*/  UIADD3 UR6, UP1, UR13, -0x1, URZ ;  /* 0xffffffff0d067890 */ /* 0x000fe4000ff3e03f */
[----:B------:R-:W-:Y:S01]  /*0390*/  @!UP3 UMOV UR7, UR5 ;  /* 0x000000050007bc82 */ /* 0x000fe20008000000 */
[----:B------:R-:W-:Y:S01]  /*03a0*/  @!UP3 UMOV UR8, UR4 ;  /* 0x000000040008bc82 */ /* 0x000fe20008000000 */
[----:B------:R-:W-:Y:S01]  /*03b0*/  UIADD3.X UR5, UR9, -0x1, URZ, UP1, !UPT ;  /* 0xffffffff09057890 */ /* 0x000fe20008ffe43f */
[----:B------:R-:W-:Y:S01]  /*03c0*/  @UP0 UMOV UR11, UR18 ;  /* 0x00000012000b0c82 */ /* 0x000fe20008000000 */
[----:B------:R-:W-:Y:S01]  /*03d0*/  @UP0 UMOV UR12, UR19 ;  /* 0x00000013000c0c82 */ /* 0x000fe20008000000 */
[----:B-1----:R-:W-:Y:S09]  /*03e0*/  @!P0 BRA `(.L_x_0) ;  /* 0x00000000002c8947 */ /* 0x002ff20003800000 */
[----:B------:R-:W-:Y:S02]  /*03f0*/  ULDC UR4, c[0x0][0x8f4] ;  /* 0x00023d0000047ab9 */ /* 0x000fe40000000800 */
[----:B------:R-:W-:-:S04]  /*0400*/  UIADD3 UR6, UP1, UR6, UR4, URZ ;  /* 0x0000000406067290 */ /* 0x000fc8000ff3e03f */
[----:B------:R-:W-:-:S04]  /*0410*/  UIADD3.X UR9, URZ, UR5, URZ, UP1, !UPT ;  /* 0x000000053f097290 */ /* 0x000fc80008ffe43f */
[----:B------:R-:W-:-:S04]  /*0420*/  UIMAD.WIDE.U32 UR4, UR9, UR22, URZ ;  /* 0x00000016090472a5 */ /* 0x000fc8000f8e003f */
[----:B------:R-:W-:Y:S02]  /*0430*/  UIMAD.WIDE.U32 UR18, UP1, UR6, UR23, UR4 ;  /* 0x00000017061272a5 */ /* 0x000fe4000f820004 */
[----:B------:R-:W-:Y:S02]  /*0440*/  UIMAD.WIDE.U32 UR4, UR6, UR22, URZ ;  /* 0x00000016060472a5 */ /* 0x000fe4000f8e003f */
[----:B------:R-:W-:Y:S02]  /*0450*/  UIADD3.X UR25, URZ, URZ, URZ, UP1, !UPT ;  /* 0x0000003f3f197290 */ /* 0x000fe40008ffe43f */
[----:B------:R-:W-:Y:S01]  /*0460*/  UIADD3 URZ, UP1, UR5, UR18, URZ ;  /* 0x00000012053f7290 */ /* 0x000fe2000ff3e03f */
[----:B------:R-:W-:-:S03]  /*0470*/  UMOV UR24, UR19 ;  /* 0x0000001300187c82 */ /* 0x000fc60008000000 */
[----:B------:R-:W-:-:S07]  /*0480*/  UIMAD.WIDE.U32.X UR4, UR9, UR23, UR24, UP1 ;  /* 0x00000017090472a5 */ /* 0x000fce00088e0418 */
[----:B------:R-:W-:-:S05]  /*0490*/  UMOV UR6, UR4 ;  /* 0x0000000400067c82 */ /* 0x000fca0008000000 */
.L_x_0:
[----:B------:R-:W-:Y:S01]  /*04a0*/  ULDC UR9, c[0x0][0x934] ;  /* 0x00024d0000097ab9 */ /* 0x000fe20000000800 */
[----:B------:R-:W-:Y:S01]  /*04b0*/  ULDC UR10, c[0x0][0x904] ;  /* 0x00024100000a7ab9 */ /* 0x000fe20000000800 */
[----:B------:R-:W-:Y:S01]  /*04c0*/  ULDC UR4, c[0x0][0x938] ;  /* 0x00024e0000047ab9 */ /* 0x000fe20000000800 */
[----:B------:R-:W-:Y:S02]  /*04d0*/  USHF.L.U32 UR9, UR9, UR10, URZ ;  /* 0x0000000a09097299 */ /* 0x000fe4000800063f */
[----:B------:R-:W-:Y:S01]  /*04e0*/  USHF.L.U32 UR10, UR4, UR10, URZ ;  /* 0x0000000a040a7299 */ /* 0x000fe2000800063f */
[----:B------:R-:W-:Y:S01]  /*04f0*/  ULDC UR26, c[0x0][0x8d8] ;  /* 0x00023600001a7ab9 */ /* 0x000fe20000000800 */
[----:B------:R-:W-:Y:S02]  /*0500*/  ULDC UR30, c[0x0][0x8f0] ;  /* 0x00023c00001e7ab9 */ /* 0x000fe40000000800 */
[----:B------:R-:W-:Y:S01]  /*0510*/  MOV R10, UR9 ;  /* 0x00000009000a7c02 */ /* 0x000fe20008000f00 */
[----:B------:R-:W-:Y:S01]  /*0520*/  USHF.R.U64 UR11, UR11, UR26, UR12 ;  /* 0x0000001a0b0b7299 */ /* 0x000fe2000800120c */
[----:B------:R-:W-:Y:S01]  /*0530*/  IMAD.U32 R9, RZ, RZ, UR10 ;  /* 0x0000000aff097e24 */ /* 0x000fe2000f8e00ff */
[----:B------:R-:W-:Y:S01]  /*0540*/  USHF.R.U64 UR6, UR6, UR30, UR5 ;  /* 0x0000001e06067299 */ /* 0x000fe20008001205 */
[----:B------:R-:W-:Y:S01]  /*0550*/  IABS R2, R10 ;  /* 0x0000000a00027213 */ /* 0x000fe20000000000 */
[----:B------:R-:W-:-:S02]  /*0560*/  UIADD3 UR11, UR11, -0x1, UR9 ;  /* 0xffffffff0b0b7890 */ /* 0x000fc4000fffe009 */
[----:B------:R-:W-:Y:S01]  /*0570*/  IABS R4, R9 ;  /* 0x0000000900047213 */ /* 0x000fe20000000000 */
[----:B------:R-:W-:Y:S01]  /*0580*/  UIADD3 UR6, UR6, -0x1, UR10 ;  /* 0xffffffff06067890 */ /* 0x000fe2000fffe00a */
[----:B------:R-:W-:Y:S01]  /*0590*/  R2UR UR28, R2 ;  /* 0x00000000021c72ca */ /* 0x000fe200000e0000 */
[----:B------:R-:W-:Y:S01]  /*05a0*/  UMOV UR4, URZ ;  /* 0x0000003f00047c82 */ /* 0x000fe20008000000 */
[----:B------:R-:W-:Y:S01]  /*05b0*/  MOV R2, R4 ;  /* 0x0000000400027202 */ /* 0x000fe20000000f00 */
[----:B------:R-:W-:Y:S02]  /*05c0*/  UISETP.GE.AND UP5, UPT, UR11, URZ, UPT ;  /* 0x0000003f0b00728c */ /* 0x000fe4000bfa6270 */
[----:B------:R-:W-:Y:S01]  /*05d0*/  UISETP.NE.AND UP4, UPT, UR9, URZ, UPT ;  /* 0x0000003f0900728c */ /* 0x000fe2000bf85270 */
[----:B------:R-:W-:Y:S01]  /*05e0*/  R2UR UR27, R2 ;  /* 0x00000000021b72ca */ /* 0x000fe200000e0000 */
[----:B------:R-:W-:-:S06]  /*05f0*/  UMOV UR59, 0x1 ;  /* 0x00000001003b7882 */ /* 0x000fcc0000000000 */
[----:B------:R-:W1:Y:S08]  /*0600*/  I2F.RP R2, UR28 ;  /* 0x0000001c00027d06 */ /* 0x000e700008209400 */
[----:B------:R-:W2:Y:S08]  /*0610*/  I2F.RP R5, UR27 ;  /* 0x0000001b00057d06 */ /* 0x000eb00008209400 */
[----:B-1----:R-:W1:Y:S08]  /*0620*/  MUFU.RCP R2, R2 ;  /* 0x0000000200027308 */ /* 0x002e700000001000 */
[----:B--2---:R-:W2:Y:S01]  /*0630*/  MUFU.RCP R5, R5 ;  /* 0x0000000500057308 */ /* 0x004ea20000001000 */
[----:B-1----:R-:W-:-:S02]  /*0640*/  IADD3 R4, R2, 0xffffffe, RZ ;  /* 0x0ffffffe02047810 */ /* 0x002fc40007ffe0ff */
[----:B------:R-:W-:-:S05]  /*0650*/  MOV R2, UR11 ;  /* 0x0000000b00027c02 */ /* 0x000fca0008000f00 */
[----:B------:R-:W1:Y:S01]  /*0660*/  F2I.FTZ.U32.TRUNC.NTZ R4, R4 ;  /* 0x0000000400047305 */ /* 0x000e62000021f000 */
[----:B------:R-:W-:Y:S01]  /*0670*/  IABS R2, R2 ;  /* 0x0000000200027213 */ /* 0x000fe20000000000 */
[----:B--2---:R-:W-:Y:S01]  /*0680*/  VIADD R6, R5, 0xffffffe ;  /* 0x0ffffffe05067836 */ /* 0x004fe20000000000 */
[----:B------:R-:W-:Y:S02]  /*0690*/  IABS R5, R10 ;  /* 0x0000000a00057213 */ /* 0x000fe40000000000 */
[----:B------:R-:W-:-:S03]  /*06a0*/  R2UR UR29, R2 ;  /* 0x00000000021d72ca */ /* 0x000fc600000e0000 */
[----:B------:R-:W2:Y:S01]  /*06b0*/  F2I.FTZ.U32.TRUNC.NTZ R6, R6 ;  /* 0x0000000600067305 */ /* 0x000ea2000021f000 */
[----:B------:R-:W-:Y:S01]  /*06c0*/  IMAD.MOV R5, RZ, RZ, -R5 ;  /* 0x000000ffff057224 */ /* 0x000fe200078e0a05 */
[----:B-1----:R-:W-:Y:S02]  /*06d0*/  R2UR UR5, R4 ;  /* 0x00000000040572ca */ /* 0x002fe400000e0000 */
[----:B------:R-:W-:Y:S02]  /*06e0*/  MOV R4, UR6 ;  /* 0x0000000600047c02 */ /* 0x000fe40008000f00 */
[----:B--2---:R-:W-:Y:S02]  /*06f0*/  R2UR UR13, R6 ;  /* 0x00000000060d72ca */ /* 0x004fe400000e0000 */
[----:B------:R-:W-:Y:S02]  /*0700*/  IABS R6, R4 ;  /* 0x0000000400067213 */ /* 0x000fe40000000000 */
[----:B------:R-:W-:-:S05]  /*0710*/  MOV R4, R5 ;  /* 0x0000000500047202 */ /* 0x000fca0000000f00 */
[----:B------:R-:W-:Y:S01]  /*0720*/  UIADD3 UR12, URZ, -UR5, URZ ;  /* 0x800000053f0c7290 */ /* 0x000fe2000fffe03f */
[----:B------:R-:W-:Y:S02]  /*0730*/  IABS R5, R9 ;  /* 0x0000000900057213 */ /* 0x000fe40000000000 */
[----:B------:R-:W-:Y:S01]  /*0740*/  MOV R2, R6 ;  /* 0x0000000600027202 */ /* 0x000fe20000000f00 */
[----:B------:R-:W-:Y:S01]  /*0750*/  UIMAD UR12, UR12, UR28, URZ ;  /* 0x0000001c0c0c72a4 */ /* 0x000fe2000f8e023f */
[----:B------:R-:W-:Y:S01]  /*0760*/  R2UR UR31, R4 ;  /* 0x00000000041f72ca */ /* 0x000fe200000e0000 */
[----:B------:R-:W-:Y:S01]  /*0770*/  IMAD.MOV R5, RZ, RZ, -R5 ;  /* 0x000000ffff057224 */ /* 0x000fe200078e0a05 */
[----:B------:R-:W-:Y:S01]  /*0780*/  R2UR UR33, R2 ;  /* 0x00000000022172ca */ /* 0x000fe200000e0000 */
[----:B------:R-:W-:Y:S01]  /*0790*/  UIADD3 UR18, URZ, -UR13, URZ ;  /* 0x8000000d3f127290 */ /* 0x000fe2000fffe03f */
[----:B------:R-:W-:Y:S01]  /*07a0*/  SHF.R.U32.HI R4, RZ, 0x7, R21 ;  /* 0x00000007ff047819 */ /* 0x000fe20000011615 */
[----:B------:R-:W-:Y:S01]  /*07b0*/  UIMAD.WIDE.U32 UR4, UR5, UR12, UR4 ;  /* 0x0000000c050472a5 */ /* 0x000fe2000f8e0004 */
[----:B------:R-:W-:Y:S01]  /*07c0*/  MOV R2, R5 ;  /* 0x0000000500027202 */ /* 0x000fe20000000f00 */
[----:B------:R-:W-:Y:S01]  /*07d0*/  UIMAD UR18, UR18, UR27, URZ ;  /* 0x0000001b121272a4 */ /* 0x000fe2000f8e023f */
[----:B------:R-:W-:-:S02]  /*07e0*/  UMOV UR12, URZ ;  /* 0x0000003f000c7c82 */ /* 0x000fc40008000000 */
[----:B------:R-:W-:Y:S01]  /*07f0*/  R2UR UR32, R2 ;  /* 0x00000000022072ca */ /* 0x000fe200000e0000 */
[----:B------:R-:W-:Y:S01]  /*0800*/  UIMAD.WIDE.U32 UR18, UR13, UR18, UR12 ;  /* 0x000000120d1272a5 */ /* 0x000fe2000f8e000c */
[----:B------:R-:W-:Y:S01]  /*0810*/  SHF.R.U32.HI R2, RZ, 0x5, R21 ;  /* 0x00000005ff027819 */ /* 0x000fe20000011615 */
[----:B------:R-:W1:Y:S01]  /*0820*/  SHFL.IDX PT, R4, R4, RZ, 0x1f ;  /* 0x00001fff04047589 */ /* 0x000e6200000e0000 */
[----:B------:R-:W-:Y:S01]  /*0830*/  UMOV UR13, UR5 ;  /* 0x00000005000d7c82 */ /* 0x000fe20008000000 */
[----:B------:R-:W-:Y:S02]  /*0840*/  UIMAD.WIDE.U32 UR24, UR19, UR33, URZ ;  /* 0x00000021131872a5 */ /* 0x000fe4000f8e003f */
[----:B------:R-:W-:Y:S01]  /*0850*/  UIMAD.WIDE.U32 UR4, UR13, UR29, URZ ;  /* 0x0000001d0d0472a5 */ /* 0x000fe2000f8e003f */
[----:B------:R-:W2:Y:S01]  /*0860*/  SHFL.IDX PT, R5, R2, RZ, 0x1f ;  /* 0x00001fff02057589 */ /* 0x000ea200000e0000 */
[----:B------:R-:W-:Y:S02]  /*0870*/  ULOP3.LUT UR12, URZ, UR9, URZ, 0x33, !UPT ;  /* 0x000000093f0c7292 */ /* 0x000fe4000f8e333f */
[----:B------:R-:W-:-:S02]  /*0880*/  UIMAD UR5, UR5, UR31, UR29 ;  /* 0x0000001f050572a4 */ /* 0x000fc4000f8e021d */
[----:B------:R-:W-:Y:S02]  /*0890*/  UIMAD UR25, UR25, UR32, UR33 ;  /* 0x00000020191972a4 */ /* 0x000fe4000f8e0221 */
[----:B------:R-:W-:Y:S02]  /*08a0*/  UISETP.GT.U32.AND UP1, UPT, UR28, UR5, UPT ;  /* 0x000000051c00728c */ /* 0x000fe4000bf24070 */
[----:B------:R-:W-:Y:S02]  /*08b0*/  UISETP.GT.U32.AND UP2, UPT, UR27, UR25, UPT ;  /* 0x000000191b00728c */ /* 0x000fe4000bf44070 */
[----:B------:R-:W-:-:S07]  /*08c0*/  ULOP3.LUT UR33, URZ, UR10, URZ, 0x33, !UPT ;  /* 0x0000000a3f217292 */ /* 0x000fce000f8e333f */
[----:B------:R-:W-:Y:S01]  /*08d0*/  @!UP1 UIADD3 UR5, UR5, -UR28, URZ ;  /* 0x8000001c05059290 */ /* 0x000fe2000fffe03f */
[----:B-1----:R-:W-:Y:S01]  /*08e0*/  R2UR UR18, R4 ;  /* 0x00000000041272ca */ /* 0x002fe200000e0000 */
[----:B------:R-:W-:Y:S02]  /*08f0*/  @!UP2 UIADD3 UR25, UR25, -UR27, URZ ;  /* 0x8000001b1919a290 */ /* 0x000fe4000fffe03f */
[----:B------:R-:W-:Y:S02]  /*0900*/  UISETP.GT.U32.AND UP6, UPT, UR28, UR5, UPT ;  /* 0x000000051c00728c */ /* 0x000fe4000bfc4070 */
[----:B------:R-:W-:Y:S01]  /*0910*/  UISETP.GT.U32.AND UP1, UPT, UR27, UR25, UPT ;  /* 0x000000191b00728c */ /* 0x000fe2000bf24070 */
[----:B--2---:R-:W-:Y:S01]  /*0920*/  R2UR UR29, R5 ;  /* 0x00000000051d72ca */ /* 0x004fe200000e0000 */
[----:B------:R-:W-:-:S07]  /*0930*/  UISETP.NE.AND UP2, UPT, UR10, URZ, UPT ;  /* 0x0000003f0a00728c */ /* 0x000fce000bf45270 */
[----:B------:R-:W-:Y:S02]  /*0940*/  @!UP6 UIADD3 UR5, UR5, -UR28, URZ ;  /* 0x8000001c0505e290 */ /* 0x000fe4000fffe03f */
[----:B------:R-:W-:Y:S02]  /*0950*/  UISETP.GE.AND UP6, UPT, UR6, URZ, UPT ;  /* 0x0000003f0600728c */ /* 0x000fe4000bfc6270 */
[----:B------:R-:W-:Y:S01]  /*0960*/  @!UP1 UIADD3 UR25, UR25, -UR27, URZ ;  /* 0x8000001b19199290 */ /* 0x000fe2000fffe03f */
[----:B------:R-:W-:Y:S01]  /*0970*/  ISETP.NE.AND P1, PT, RZ, UR29, PT ;  /* 0x0000001dff007c0c */ /* 0x000fe2000bf25270 */
[----:B------:R-:W-:Y:S02]  /*0980*/  USHF.R.S32.HI UR4, URZ, 0x1f, UR29 ;  /* 0x0000001f3f047899 */ /* 0x000fe4000801141d */
[----:B------:R-:W-:Y:S02]  /*0990*/  @!UP5 UIADD3 UR5, -UR5, URZ, URZ ;  /* 0x0000003f0505d290 */ /* 0x000fe4000fffe13f */
[----:B------:R-:W-:-:S02]  /*09a0*/  ULEA.HI UR4, UR4, UR29, URZ, 0x2 ;  /* 0x0000001d04047291 */ /* 0x000fc4000f8f103f */
[----:B------:R-:W-:Y:S02]  /*09b0*/  USEL UR5, UR12, UR5, !UP4 ;  /* 0x000000050c057287 */ /* 0x000fe4000e000000 */
[----:B------:R-:W-:Y:S02]  /*09c0*/  @!UP6 UIADD3 UR25, -UR25, URZ, URZ ;  /* 0x0000003f1919e290 */ /* 0x000fe4000fffe13f */
[----:B------:R-:W-:Y:S02]  /*09d0*/  ULOP3.LUT UR4, UR4, 0xfffffffc, URZ, 0xc0, !UPT ;  /* 0xfffffffc04047892 */ /* 0x000fe4000f8ec03f */
[----:B------:R-:W-:Y:S02]  /*09e0*/  USEL UR25, UR33, UR25, !UP2 ;  /* 0x0000001921197287 */ /* 0x000fe4000d000000 */
[----:B------:R-:W-:Y:S02]  /*09f0*/  UIADD3 UR5, UR11, -UR5, URZ ;  /* 0x800000050b057290 */ /* 0x000fe4000fffe03f */
[----:B------:R-:W-:-:S02]  /*0a00*/  UIADD3 UR25, UR6, -UR25, URZ ;  /* 0x8000001906197290 */ /* 0x000fc4000fffe03f */
[----:B------:R-:W-:Y:S02]  /*0a10*/  UIADD3 UR51, UR29, -UR4, URZ ;  /* 0x800000041d337290 */ /* 0x000fe4000fffe03f */
[----:B------:R-:W-:Y:S02]  /*0a20*/  UIMAD UR24, UR5, UR25, URZ ;  /* 0x00000019051872a4 */ /* 0x000fe4000f8e023f */
[----:B------:R-:W-:Y:S02]  /*0a30*/  USEL UR4, UR25, UR5, !UP3 ;  /* 0x0000000519047287 */ /* 0x000fe4000d800000 */
[----:B------:R-:W-:Y:S02]  /*0a40*/  UISETP.NE.AND UP1, UPT, UR18, URZ, UPT ;  /* 0x0000003f1200728c */ /* 0x000fe4000bf25270 */
[----:B------:R-:W-:Y:S02]  /*0a50*/  USHF.R.S32.HI UR25, URZ, 0x1f, UR24 ;  /* 0x0000001f3f197899 */ /* 0x000fe40008011418 */
[----:B------:R-:W-:Y:S01]  /*0a60*/  MOV R6, UR24 ;  /* 0x0000001800067c02 */ /* 0x000fe20008000f00 */
[----:B------:R-:W-:-:S02]  /*0a70*/  USHF.R.S32.HI UR5, URZ, 0x1f, UR4 ;  /* 0x0000001f3f057899 */ /* 0x000fc40008011404 */
[----:B------:R-:W-:Y:S01]  /*0a80*/  MOV R4, UR4 ;  /* 0x0000000400047c02 */ /* 0x000fe20008000f00 */
[----:B------:R-:W-:Y:S01]  /*0a90*/  UISETP.EQ.AND UP5, UPT, UR51, 0x3, !UP1 ;  /* 0x000000033300788c */ /* 0x000fe2000cfa2270 */
[----:B------:R-:W-:-:S03]  /*0aa0*/  IMAD.U32 R7, RZ, RZ, UR25 ;  /* 0x00000019ff077e24 */ /* 0x000fc6000f8e00ff */
[----:B------:R-:W-:Y:S01]  /*0ab0*/  USEL UR59, UR59, 0x2, UP5 ;  /* 0x000000023b3b7887 */ /* 0x000fe2000a800000 */
[----:B------:R-:W-:Y:S01]  /*0ac0*/  MOV R5, UR5 ;  /* 0x0000000500057c02 */ /* 0x000fe20008000f00 */
[----:B------:R-:W-:Y:S10]  /*0ad0*/  @P1 BRA `(.L_x_1) ;  /* 0x0000000000841947 */ /* 0x000ff40003800000 */
[----:B------:R-:W-:Y:S01]  /*0ae0*/  ELECT P1, URZ, PT ;  /* 0x00000000003f782f */ /* 0x000fe20003820000 */
[----:B------:R-:W-:-:S12]  /*0af0*/  BSSY B0, `(.L_x_1) ;  /* 0x000001f000007945 */ /* 0x000fd80003800000 */
[----:B------:R-:W-:Y:S05]  /*0b00*/  @!P1 BRA `(.L_x_2) ;  /* 0x0000000000749947 */ /* 0x000fea0003800000 */
[----:B------:R-:W1:Y:S01]  /*0b10*/  S2UR UR6, SR_CgaCtaId ;  /* 0x00000000000679c3 */ /* 0x000e620000008800 */
[----:B------:R-:W-:Y:S01]  /*0b20*/  UMOV UR4, 0x400 ;  /* 0x0000040000047882 */ /* 0x000fe20000000000 */
[----:B------:R-:W-:Y:S01]  /*0b30*/  UMOV UR5, 0x1 ;  /* 0x0000000100057882 */ /* 0x000fe20000000000 */
[----:B------:R-:W-:Y:S02]  /*0b40*/  UMOV UR24, 0x140 ;  /* 0x0000014000187882 */ /* 0x000fe40000000000 */
[----:B------:R-:W-:-:S04]  /*0b50*/  UIADD3 UR24, -UR24, 0x100000, URZ ;  /* 0x0010000018187890 */ /* 0x000fc8000fffe13f */
[----:B------:R-:W-:Y:S02]  /*0b60*/  USHF.L.U32 UR25, UR24, 0xb, URZ ;  /* 0x0000000b18197899 */ /* 0x000fe4000800063f */
[----:B------:R-:W-:Y:S02]  /*0b70*/  USHF.L.U32 UR24, UR24, 0x1, URZ ;  /* 0x0000000118187899 */ /* 0x000fe4000800063f */
[----:B-1----:R-:W-:Y:S02]  /*0b80*/  ULEA UR6, UR6, UR4, 0x18 ;  /* 0x0000000406067291 */ /* 0x002fe4000f8ec03f */
[----:B------:R-:W-:-:S04]  /*0b90*/  UIADD3 UR4, -UR5, 0x100000, URZ ;  /* 0x0010000005047890 */ /* 0x000fc8000fffe13f */
[----:B------:R-:W-:Y:S02]  /*0ba0*/  USHF.L.U32 UR5, UR4, 0xb, URZ ;  /* 0x0000000b04057899 */ /* 0x000fe4000800063f */
[----:B------:R-:W-:Y:S01]  /*0bb0*/  USHF.L.U32 UR4, UR4, 0x1, URZ ;  /* 0x0000000104047899 */ /* 0x000fe2000800063f */
[----:B------:R-:W1:Y:S11]  /*0bc0*/  FENCE.VIEW.ASYNC.S ;  /* 0x00000000000073c6 */ /* 0x000e760000000000 */
[----:B-1----:R1:W2:Y:S01]  /*0bd0*/  SYNCS.EXCH.64 URZ, [UR6+0x34400], UR4 ;  /* 0x03440004063f75b2 */ /* 0x0022a20008000100 */
[----:B------:R1:W3:Y:S01]  /*0be0*/  SYNCS.EXCH.64 URZ, [UR6+0x34440], UR24 ;  /* 0x03444018063f75b2 */ /* 0x0002e20008000100 */
[----:B------:R1:W4:Y:S01]  /*0bf0*/  SYNCS.EXCH.64 URZ, [UR6+0x34408], UR4 ;  /* 0x03440804063f75b2 */ /* 0x0003220008000100 */
[----:B------:R1:W1:Y:S01]  /*0c00*/  SYNCS.EXCH.64 URZ, [UR6+0x34448], UR24 ;  /* 0x03444818063f75b2 */ /* 0x0002620008000100 */
        /* <DEDUP_REMOVED lines=12> */
[----:B------:R-:W-:Y:S01]  /*0cd0*/  NOP ;  /* 0x0000000000007918 */ /* 0x000fe20000000000 */
.L_x_2:
[----:B-1----:R-:W-:Y:S05]  /*0ce0*/  BSYNC B0 ;  /* 0x0000000000007941 */ /* 0x002fea0003800000 */
.L_x_1:
[----:B------:R-:W1:Y:S01]  /*0cf0*/  SHFL.IDX PT, R11, R2, RZ, 0x1f ;  /* 0x00001fff020b7589 */ /* 0x000e6200000e0000 */
[----:B------:R-:W-:Y:S01]  /*0d00*/  UIADD3 UR29, UR18, -0x1, URZ ;  /* 0xffffffff121d7890 */ /* 0x000fe2000fffe03f */
[----:B------:R-:W-:Y:S01]  /*0d10*/  NOP ;  /* 0x0000000000007918 */ /* 0x000fe20000000000 */
[----:B------:R-:W-:Y:S02]  /*0d20*/  UISETP.LT.U32.AND UP6, UPT, UR51, 0x2, !UP1 ;  /* 0x000000023300788c */ /* 0x000fe4000cfc1070 */
[----:B------:R-:W-:Y:S02]  /*0d30*/  UISETP.GE.U32.AND UP5, UPT, UR29, 0x2, UPT ;  /* 0x000000021d00788c */ /* 0x000fe4000bfa6070 */
[----:B------:R-:W-:-:S04]  /*0d40*/  USEL UR40, URZ, 0x1, !UP6 ;  /* 0x000000013f287887 */ /* 0x000fc8000f000000 */
[----:B------:R-:W-:Y:S01]  /*0d50*/  USEL UR40, UR40, 0x2, UP5 ;  /* 0x0000000228287887 */ /* 0x000fe2000a800000 */
[----:B-1----:R-:W-:-:S13]  /*0d60*/  ISETP.NE.AND P1, PT, R11, RZ, PT ;  /* 0x000000ff0b00720c */ /* 0x002fda0003f25270 */
[----:B------:R-:W-:Y:S05]  /*0d70*/  @P1 BRA `(.L_x_3) ;  /* 0x0000000000501947 */ /* 0x000fea0003800000 */
[----:B------:R-:W1:Y:S01]  /*0d80*/  S2UR UR5, SR_CgaCtaId ;  /* 0x00000000000579c3 */ /* 0x000e620000008800 */
[----:B------:R-:W-:Y:S01]  /*0d90*/  UMOV UR4, 0x400 ;  /* 0x0000040000047882 */ /* 0x000fe20000000000 */
[----:B------:R-:W-:Y:S01]  /*0da0*/  UMOV UR24, 0x1 ;  /* 0x0000000100187882 */ /* 0x000fe20000000000 */
[----:B------:R-:W-:Y:S01]  /*0db0*/  UMOV UR11, 0x80 ;  /* 0x00000080000b7882 */ /* 0x000fe20000000000 */
[----:B------:R-:W-:-:S04]  /*0dc0*/  UIADD3 UR24, -UR24, 0x100000, URZ ;  /* 0x0010000018187890 */ /* 0x000fc8000fffe13f */
[----:B------:R-:W-:Y:S02]  /*0dd0*/  USHF.L.U32 UR25, UR24, 0xb, URZ ;  /* 0x0000000b18197899 */ /* 0x000fe4000800063f */
[----:B------:R-:W-:Y:S01]  /*0de0*/  USHF.L.U32 UR24, UR24, 0x1, URZ ;  /* 0x0000000118187899 */ /* 0x000fe2000800063f */
[----:B------:R-:W-:Y:S01]  /*0df0*/  ELECT P1, URZ, PT ;  /* 0x00000000003f782f */ /* 0x000fe20003820000 */
[----:B-1----:R-:W-:Y:S02]  /*0e00*/  ULEA UR6, UR5, UR4, 0x18 ;  /* 0x0000000405067291 */ /* 0x002fe4000f8ec03f */
[----:B------:R-:W-:-:S04]  /*0e10*/  UIADD3 UR4, -UR11, 0x100000, URZ ;  /* 0x001000000b047890 */ /* 0x000fc8000fffe13f */
[----:B------:R-:W-:Y:S02]  /*0e20*/  USHF.L.U32 UR5, UR4, 0xb, URZ ;  /* 0x0000000b04057899 */ /* 0x000fe4000800063f */
[----:B------:R-:W-:Y:S01]  /*0e30*/  USHF.L.U32 UR4, UR4, 0x1, URZ ;  /* 0x0000000104047899 */ /* 0x000fe2000800063f */
[----:B------:R-:W1:Y:S03]  /*0e40*/  FENCE.VIEW.ASYNC.S ;  /* 0x00000000000073c6 */ /* 0x000e660000000000 */
[----:B-1----:R1:W1:Y:S08]  /*0e50*/  SYNCS.EXCH.64 URZ, [UR6+0x34480], UR24 ;  /* 0x03448018063f75b2 */ /* 0x0022700008000100 */
[----:B------:R1:W1:Y:S01]  /*0e60*/  SYNCS.EXCH.64 URZ, [UR6+0x34498], UR4 ;  /* 0x03449804063f75b2 */ /* 0x0002620008000100 */
[----:B------:R1:W1:Y:S01]  /*0e70*/  SYNCS.EXCH.64 URZ, [UR6+0x34488], UR24 ;  /* 0x03448818063f75b2 */ /* 0x0002620008000100 */
[----:B------:R1:W1:Y:S01]  /*0e80*/  SYNCS.EXCH.64 URZ, [UR6+0x344a0], UR4 ;  /* 0x0344a004063f75b2 */ /* 0x0002620008000100 */
[----:B------:R1:W1:Y:S01]  /*0e90*/  SYNCS.EXCH.64 URZ, [UR6+0x34490], UR24 ;  /* 0x03449018063f75b2 */ /* 0x0002620008000100 */
[----:B------:R1:W1:Y:S01]  /*0ea0*/  SYNCS.EXCH.64 URZ, [UR6+0x344a8], UR4 ;  /* 0x0344a804063f75b2 */ /* 0x0002620008000100 */
[----:B------:R-:W-:Y:S01]  /*0eb0*/  NOP ;  /* 0x0000000000007918 */ /* 0x000fe20000000000 */
.L_x_3:
[----:B------:R-:W2:Y:S01]  /*0ec0*/  SHFL.IDX PT, R11, R2, RZ, 0x1f ;  /* 0x00001fff020b7589 */ /* 0x000ea200000e0000 */
[----:B------:R-:W-:Y:S01]  /*0ed0*/  UISETP.EQ.AND UP6, UPT, UR51, 0x2, !UP1 ;  /* 0x000000023300788c */ /* 0x000fe2000cfc2270 */
[----:B------:R-:W-:-:S03]  /*0ee0*/  NOP ;  /* 0x0000000000007918 */ /* 0x000fc60000000000 */
[----:B------:R-:W-:-:S04]  /*0ef0*/  USEL UR61, URZ, 0x1, !UP6 ;  /* 0x000000013f3d7887 */ /* 0x000fc8000f000000 */
[----:B------:R-:W-:Y:S01]  /*0f00*/  USEL UR61, UR61, 0x2, UP5 ;  /* 0x000000023d3d7887 */ /* 0x000fe2000a800000 */
[----:B--2---:R-:W-:-:S13]  /*0f10*/  ISETP.NE.AND P1, PT, R11, RZ, PT ;  /* 0x000000ff0b00720c */ /* 0x004fda0003f25270 */
[----:B------:R-:W-:Y:S05]  /*0f20*/  @P1 BRA `(.L_x_4) ;  /* 0x0000000000581947 */ /* 0x000fea0003800000 */
[----:B-1----:R-:W1:Y:S01]  /*0f30*/  S2UR UR5, SR_CgaCtaId ;  /* 0x00000000000579c3 */ /* 0x002e620000008800 */
[----:B------:R-:W-:Y:S01]  /*0f40*/  UMOV UR4, 0x400 ;  /* 0x0000040000047882 */ /* 0x000fe20000000000 */
[----:B------:R-:W-:Y:S01]  /*0f50*/  UMOV UR11, 0x20 ;  /* 0x00000020000b7882 */ /* 0x000fe20000000000 */
[----:B------:R-:W-:Y:S01]  /*0f60*/  UMOV UR24, 0x80 ;  /* 0x0000008000187882 */ /* 0x000fe20000000000 */
[----:B------:R-:W-:Y:S01]  /*0f70*/  ELECT P1, URZ, PT ;  /* 0x00000000003f782f */ /* 0x000fe20003820000 */
        /* <DEDUP_REMOVED lines=8> */
[----:B-1----:R2:W1:Y:S01]  /*1000*/  SYNCS.EXCH.64 URZ, [UR6+0x344b0], UR4 ;  /* 0x0344b004063f75b2 */ /* 0x0024620008000100 */
[----:B------:R2:W1:Y:S01]  /*1010*/  SYNCS.EXCH.64 URZ, [UR6+0x344d0], UR24 ;  /* 0x0344d018063f75b2 */ /* 0x0004620008000100 */
[----:B------:R2:W1:Y:S01]  /*1020*/  SYNCS.EXCH.64 URZ, [UR6+0x344b8], UR4 ;  /* 0x0344b804063f75b2 */ /* 0x0004620008000100 */
[----:B------:R2:W1:Y:S01]  /*1030*/  SYNCS.EXCH.64 URZ, [UR6+0x344d8], UR24 ;  /* 0x0344d818063f75b2 */ /* 0x0004620008000100 */
[----:B------:R2:W1:Y:S01]  /*1040*/  SYNCS.EXCH.64 URZ, [UR6+0x344c0], UR4 ;  /* 0x0344c004063f75b2 */ /* 0x0004620008000100 */
[----:B------:R2:W1:Y:S01]  /*1050*/  SYNCS.EXCH.64 URZ, [UR6+0x344e0], UR24 ;  /* 0x0344e018063f75b2 */ /* 0x0004620008000100 */
[----:B------:R2:W1:Y:S01]  /*1060*/  SYNCS.EXCH.64 URZ, [UR6+0x344c8], UR4 ;  /* 0x0344c804063f75b2 */ /* 0x0004620008000100 */
[----:B------:R2:W1:Y:S02]  /*1070*/  SYNCS.EXCH.64 URZ, [UR6+0x344e8], UR24 ;  /* 0x0344e818063f75b2 */ /* 0x0004640008000100 */
[----:B--2---:R-:W-:Y:S01]  /*1080*/  NOP ;  /* 0x0000000000007918 */ /* 0x004fe20000000000 */
.L_x_4:
[----:B------:R-:W2:Y:S01]  /*1090*/  SHFL.IDX PT, R12, R2, RZ, 0x1f ;  /* 0x00001fff020c7589 */ /* 0x000ea200000e0000 */
[----:B------:R-:W-:Y:S01]  /*10a0*/  ELECT P1, URZ, PT ;  /* 0x00000000003f782f */ /* 0x000fe20003820000 */
[----:B------:R-:W-:Y:S01]  /*10b0*/  NOP ;  /* 0x0000000000007918 */ /* 0x000fe20000000000 */
[----:B------:R-:W-:Y:S01]  /*10c0*/  ELECT P2, URZ, PT ;  /* 0x00000000003f782f */ /* 0x000fe20003840000 */
[----:B------:R-:W3:Y:S01]  /*10d0*/  SHFL.IDX PT, R11, R2, RZ, 0x1f ;  /* 0x00001fff020b7589 */ /* 0x000ee200000e0000 */
[----:B------:R-:W-:Y:S01]  /*10e0*/  UMOV UR11, 0x20 ;  /* 0x00000020000b7882 */ /* 0x000fe20000000000 */
[----:B-1----:R-:W-:Y:S01]  /*10f0*/  UMOV UR25, 0x80 ;  /* 0x0000008000197882 */ /* 0x002fe20000000000 */
[----:B------:R-:W-:Y:S01]  /*1100*/  ULDC UR60, c[0x0][0xc] ;  /* 0x00000300003c7ab9 */ /* 0x000fe20000000800 */
[----:B------:R-:W-:Y:S01]  /*1110*/  MOV R16, 0xffffffff ;  /* 0xffffffff00107802 */ /* 0x000fe20000000f00 */
[----:B------:R-:W-:Y:S01]  /*1120*/  IMAD.MOV.U32 R18, RZ, RZ, -0x1 ;  /* 0xffffffffff127424 */ /* 0x000fe200078e00ff */
[----:B------:R-:W-:-:S02]  /*1130*/  MOV R17, 0xffffffff ;  /* 0xffffffff00117802 */ /* 0x000fc40000000f00 */
[----:B--2---:R-:W-:Y:S02]  /*1140*/  ISETP.NE.OR P1, PT, R12, RZ, !P1 ;  /* 0x000000ff0c00720c */ /* 0x004fe40004f25670 */
[----:B------:R-:W1:Y:S01]  /*1150*/  LDC.64 R12, c[0x0][0x8f8] ;  /* 0x00023e00ff0c7b82 */ /* 0x000e620000000a00 */
[----:B---3--:R-:W-:-:S10]  /*1160*/  ISETP.NE.OR P2, PT, R11, RZ, !P2 ;  /* 0x000000ff0b00720c */ /* 0x008fd40005745670 */
[----:B------:R-:W-:-:S03]  /*1170*/  VOTEU.ALL UP6, P1 ;  /* 0x00000000003f7886 */ /* 0x000fc600008c0000 */
[----:B------:R-:W-:Y:S02]  /*1180*/  VOTEU.ALL UP5, P2 ;  /* 0x00000000003f7886 */ /* 0x000fe400010a0000 */
[----:B------:R-:W2:Y:S01]  /*1190*/  @!UP6 S2UR UR5, SR_CgaCtaId ;  /* 0x000000000005e9c3 */ /* 0x000ea20000008800 */
[----:B------:R-:W-:-:S07]  /*11a0*/  @!UP6 UMOV UR4, 0x400 ;  /* 0x000004000004e882 */ /* 0x000fce0000000000 */
[----:B------:R-:W3:Y:S01]  /*11b0*/  @!UP5 S2UR UR24, SR_CgaCtaId ;  /* 0x000000000018d9c3 */ /* 0x000ee20000008800 */
[----:B--2---:R-:W-:Y:S02]  /*11c0*/  @!UP6 ULEA UR6, UR5, UR4, 0x18 ;  /* 0x000000040506e291 */ /* 0x004fe4000f8ec03f */
[----:B------:R-:W-:-:S04]  /*11d0*/  @!UP6 UIADD3 UR4, -UR11, 0x100000, URZ ;  /* 0x001000000b04e890 */ /* 0x000fc8000fffe13f */
[----:B------:R-:W-:Y:S02]  /*11e0*/  @!UP6 USHF.L.U32 UR5, UR4, 0xb, URZ ;  /* 0x0000000b0405e899 */ /* 0x000fe4000800063f */
[----:B------:R-:W-:Y:S01]  /*11f0*/  @!UP6 USHF.L.U32 UR4, UR4, 0x1, URZ ;  /* 0x000000010404e899 */ /* 0x000fe2000800063f */
[----:B------:R-:W-:Y:S01]  /*1200*/  VOTEU.ALL UP6, P1 ;  /* 0x00000000003f7886 */ /* 0x000fe200008c0000 */
[----:B------:R-:W-:Y:S02]  /*1210*/  @!UP5 UMOV UR11, 0x400 ;  /* 0x00000400000bd882 */ /* 0x000fe40000000000 */
[----:B---3--:R-:W-:Y:S02]  /*1220*/  @!UP5 ULEA UR11, UR24, UR11, 0x18 ;  /* 0x0000000b180bd291 */ /* 0x008fe4000f8ec03f */
[----:B------:R-:W-:-:S04]  /*1230*/  @!UP5 UIADD3 UR24, -UR25, 0x100000, URZ ;  /* 0x001000001918d890 */ /* 0x000fc8000fffe13f */
[----:B------:R-:W-:Y:S02]  /*1240*/  @!UP5 USHF.L.U32 UR25, UR24, 0xb, URZ ;  /* 0x0000000b1819d899 */ /* 0x000fe4000800063f */
[----:B------:R-:W-:Y:S01]  /*1250*/  @!UP5 USHF.L.U32 UR24, UR24, 0x1, URZ ;  /* 0x000000011818d899 */ /* 0x000fe2000800063f */
[----:B------:R-:W-:Y:S01]  /*1260*/  VOTEU.ALL UP5, P1 ;  /* 0x00000000003f7886 */ /* 0x000fe200008a0000 */
[----:B-1----:R-:W-:Y:S01]  /*1270*/  ISETP.LE.U32.AND P1, PT, R12, UR8, PT ;  /* 0x000000080c007c0c */ /* 0x002fe2000bf23070 */
[----:B------:R-:W-:Y:S01]  /*1280*/  IMAD.U32 R12, RZ, RZ, UR7 ;  /* 0x00000007ff0c7e24 */ /* 0x000fe2000f8e00ff */
[----:B------:R-:W1:Y:S02]  /*1290*/  FENCE.VIEW.ASYNC.S ;  /* 0x00000000000073c6 */ /* 0x000e640000000000 */
[----:B-1----:R-:W4:Y:S01]  /*12a0*/  @!UP6 SYNCS.EXCH.64 URZ, [UR6+0x344f0], UR4 ;  /* 0x0344f004063fe5b2 */ /* 0x002f220008000100 */
[----:B------:R-:W-:Y:S01]  /*12b0*/  VOTEU.ALL UP6, P2 ;  /* 0x00000000003f7886 */ /* 0x000fe200010c0000 */
[----:B------:R-:W-:Y:S01]  /*12c0*/  ISETP.GE.U32.AND.EX P1, PT, R12, R13, PT, P1 ;  /* 0x0000000d0c00720c */ /* 0x000fe20003f26110 */
[----:B------:R1:W4:Y:S01]  /*12d0*/  @!UP5 SYNCS.EXCH.64 URZ, [UR6+0x344f8], UR4 ;  /* 0x0344f804063fd5b2 */ /* 0x0003220008000100 */
[----:B------:R-:W-:Y:S01]  /*12e0*/  VOTEU.ALL UP5, P2 ;  /* 0x00000000003f7886 */ /* 0x000fe200010a0000 */
[----:B------:R-:W-:Y:S01]  /*12f0*/  NOP ;  /* 0x0000000000007918 */ /* 0x000fe20000000000 */
[----:B-1----:R-:W-:Y:S01]  /*1300*/  ULDC.U8 UR4, c[0x0][0x900] ;  /* 0x0002400000047ab9 */ /* 0x002fe20000000000 */
[----:B------:R-:W-:Y:S01]  /*1310*/  UMOV UR5, URZ ;  /* 0x0000003f00057c82 */ /* 0x000fe20008000000 */
[----:B------:R-:W-:Y:S01]  /*1320*/  ISETP.NE.AND P3, PT, RZ, UR4, PT ;  /* 0x00000004ff007c0c */ /* 0x000fe2000bf65270 */
[----:B------:R-:W-:Y:S01]  /*1330*/  UMOV UR4, URZ ;  /* 0x0000003f00047c82 */ /* 0x000fe20008000000 */
[----:B------:R-:W4:Y:S01]  /*1340*/  @!UP6 SYNCS.EXCH.64 URZ, [UR11+0x34500], UR24 ;  /* 0x034500180b3fe5b2 */ /* 0x000f220008000100 */
[----:B------:R-:W-:Y:S01]  /*1350*/  VOTEU.ALL UP6, P2 ;  /* 0x00000000003f7886 */ /* 0x000fe200010c0000 */
[----:B------:R-:W-:Y:S01]  /*1360*/  UMOV UR6, URZ ;  /* 0x0000003f00067c82 */ /* 0x000fe20008000000 */
[----:B------:R-:W-:Y:S01]  /*1370*/  P2R R15, PR, RZ, 0x8 ;  /* 0x00000008ff0f7803 */ /* 0x000fe20000000000 */
[----:B------:R-:W4:Y:S01]  /*1380*/  @!UP5 SYNCS.EXCH.64 URZ, [UR11+0x34508], UR24 ;  /* 0x034508180b3fd5b2 */ /* 0x000f220008000100 */
[----:B------:R-:W-:Y:S01]  /*1390*/  VOTEU.ALL UP5, P2 ;  /* 0x00000000003f7886 */ /* 0x000fe200010a0000 */
[----:B------:R-:W4:Y:S04]  /*13a0*/  @!UP6 SYNCS.EXCH.64 URZ, [UR11+0x34510], UR24 ;  /* 0x034510180b3fe5b2 */ /* 0x000f280008000100 */
[----:B------:R1:W4:Y:S01]  /*13b0*/  @!UP5 SYNCS.EXCH.64 URZ, [UR11+0x34518], UR24 ;  /* 0x034518180b3fd5b2 */ /* 0x0003220008000100 */
[----:B------:R-:W-:Y:S01]  /*13c0*/  NOP ;  /* 0x0000000000007918 */ /* 0x000fe20000000000 */
[----:B-1----:R-:W-:Y:S01]  /*13d0*/  UMOV UR11, URZ ;  /* 0x0000003f000b7c82 */ /* 0x002fe20008000000 */
[----:B----4-:R-:W-:Y:S06]  /*13e0*/  BAR.SYNC.DEFER_BLOCKING 0x0 ;  /* 0x0000000000007b1d */ /* 0x010fec0000010000 */
[----:B------:R-:W-:Y:S05]  /*13f0*/  @P3 BRA P1, `(.L_x_5) ;  /* 0x0000001400f83947 */ /* 0x000fea0000800000 */
[----:B------:R-:W-:Y:S01]  /*1400*/  ISETP.LE.U32.AND P1, PT, R6, UR8, PT ;  /* 0x0000000806007c0c */ /* 0x000fe2000bf23070 */
[----:B------:R-:W-:Y:S01]  /*1410*/  UMOV UR5, URZ ;  /* 0x0000003f00057c82 */ /* 0x000fe20008000000 */
[----:B------:R-:W-:Y:S01]  /*1420*/  MOV R11, UR7 ;  /* 0x00000007000b7c02 */ /* 0x000fe20008000f00 */
[----:B------:R-:W-:Y:S01]  /*1430*/  UMOV UR6, URZ ;  /* 0x0000003f00067c82 */ /* 0x000fe20008000000 */
[----:B------:R-:W-:Y:S01]  /*1440*/  UMOV UR11, URZ ;  /* 0x0000003f000b7c82 */ /* 0x000fe20008000000 */
[----:B------:R-:W-:Y:S01]  /*1450*/  UMOV UR4, URZ ;  /* 0x0000003f00047c82 */ /* 0x000fe20008000000 */
[----:B------:R-:W-:-:S13]  /*1460*/  ISETP.GE.U32.AND.EX P1, PT, R11, R7, PT, P1 ;  /* 0x000000070b00720c */ /* 0x000fda0003f26110 */
[----:B------:R-:W-:Y:S05]  /*1470*/  @!P1 BRA `(.L_x_6) ;  /* 0x0000001000c49947 */ /* 0x000fea0003800000 */
[----:B------:R-:W-:Y:S01]  /*1480*/  IADD3 R12, R20, 0x20, RZ ;  /* 0x00000020140c7810 */ /* 0x000fe20007ffe0ff */
[----:B------:R-:W-:Y:S01]  /*1490*/  IMAD.MOV.U32 R6, RZ, RZ, R20 ;  /* 0x000000ffff067224 */ /* 0x000fe200078e0014 */
[----:B-----5:R-:W-:Y:S01]  /*14a0*/  MOV R13, R8 ;  /* 0x00000008000d7202 */ /* 0x020fe20000000f00 */
[----:B------:R-:W-:Y:S01]  /*14b0*/  IMAD.MOV.U32 R14, RZ, RZ, R0 ;  /* 0x000000ffff0e7224 */ /* 0x000fe200078e0000 */
[----:B------:R-:W-:-:S13]  /*14c0*/  ISETP.GE.AND P1, PT, R12, R3, PT ;  /* 0x000000030c00720c */ /* 0x000fda0003f26270 */
[----:B------:R-:W1:Y:S01]  /*14d0*/  @!P1 LDC.64 R18, c[0x0][0x918] ;  /* 0x00024600ff129b82 */ /* 0x000e620000000a00 */
[----:B------:R-:W-:Y:S01]  /*14e0*/  @!P1 IADD3 R7, R6, 0x20, RZ ;  /* 0x0000002006079810 */ /* 0x000fe20007ffe0ff */
[----:B------:R-:W-:Y:S02]  /*14f0*/  UIADD3 UR16, UP5, UR16, -0x1, URZ ;  /* 0xffffffff10107890 */ /* 0x000fe4000ffbe03f */
[----:B------:R-:W-:Y:S01]  /*1500*/  UIADD3 UR14, UP6, UR14, -0x1, URZ ;  /* 0xffffffff0e0e7890 */ /* 0x000fe2000ffde03f */
[----:B------:R-:W-:Y:S01]  /*1510*/  BSSY B0, `(.L_x_7) ;  /* 0x0000050000007945 */ /* 0x000fe20003800000 */
[----:B------:R-:W-:Y:S01]  /*1520*/  UIADD3.X UR17, UR17, -0x1, URZ, UP5, !UPT ;  /* 0xffffffff11117890 */ /* 0x000fe2000affe43f */
[----:B-1----:R-:W-:-:S05]  /*1530*/  @!P1 IMAD.WIDE R18, R7, 0xc, R18 ;  /* 0x0000000c07129825 */ /* 0x002fca00078e0212 */
[----:B------:R1:W5:Y:S04]  /*1540*/  @!P1 LDG.E R8, desc[UR38][R18.64] ;  /* 0x0000002612089981 */ /* 0x000368000c1e1900 */
[----:B------:R1:W5:Y:S01]  /*1550*/  @!P1 LDG.E R0, desc[UR38][R18.64+0x4] ;  /* 0x0000042612009981 */ /* 0x000362000c1e1900 */
[----:B------:R-:W-:Y:S01]  /*1560*/  ISETP.GE.AND P1, PT, R6, R3, PT ;  /* 0x000000030600720c */ /* 0x000fe20003f26270 */
[----:B------:R-:W-:Y:S01]  /*1570*/  UIADD3.X UR15, UR15, -0x1, URZ, UP6, !UPT ;  /* 0xffffffff0f0f7890 */ /* 0x000fe2000b7fe43f */
[----:B------:R-:W-:Y:S01]  /*1580*/  MOV R11, RZ ;  /* 0x000000ff000b7202 */ /* 0x000fe20000000f00 */
[----:B------:R-:W-:Y:S01]  /*1590*/  UIADD3 UR4, UR9, -0x1, URZ ;  /* 0xffffffff09047890 */ /* 0x000fe2000fffe03f */
[----:B------:R-:W-:Y:S01]  /*15a0*/  MOV R7, RZ ;  /* 0x000000ff00077202 */ /* 0x000fe20000000f00 */
[----:B------:R-:W-:Y:S01]  /*15b0*/  UIADD3 UR5, UR10, -0x1, URZ ;  /* 0xffffffff0a057890 */ /* 0x000fe2000fffe03f */
[----:B------:R-:W-:Y:S01]  /*15c0*/  IMAD.MOV.U32 R25, RZ, RZ, 0x7fffffff ;  /* 0x7fffffffff197424 */ /* 0x000fe200078e00ff */
[----:B------:R-:W-:-:S06]  /*15d0*/  MOV R28, RZ ;  /* 0x000000ff001c7202 */ /* 0x000fcc0000000f00 */
[----:B-1----:R-:W-:Y:S05]  /*15e0*/  @P1 BRA `(.L_x_8) ;  /* 0x0000000400081947 */ /* 0x002fea0003800000 */
[----:B------:R-:W-:Y:S02]  /*15f0*/  PLOP3.LUT P3, PT, PT, PT, UP0, 0x80, 0x0 ;  /* 0x000000000000781c */ /* 0x000fe40003f6f008 */
[C---:B------:R-:W-:Y:S02]  /*1600*/  IADD3 R17, P2, R14.reuse, UR16, RZ ;  /* 0x000000100e117c10 */ /* 0x040fe4000ff5e0ff */
[C---:B------:R-:W-:Y:S02]  /*1610*/  IADD3 R24, P1, R13.reuse, UR14, RZ ;  /* 0x0000000e0d187c10 */ /* 0x040fe4000ff3e0ff */
[----:B------:R-:W-:Y:S02]  /*1620*/  LEA.HI.X.SX32 R14, R14, UR17, 0x1, P2 ;  /* 0x000000110e0e7c11 */ /* 0x000fe400090f0eff */
[----:B------:R-:W-:-:S05]  /*1630*/  LEA.HI.X.SX32 R25, R13, UR15, 0x1, P1 ;  /* 0x0000000f0d197c11 */ /* 0x000fca00088f0eff */
[----:B------:R-:W-:Y:S05]  /*1640*/  @!P3 BRA `(.L_x_9) ;  /* 0x000000000030b947 */ /* 0x000fea0003800000 */
[----:B------:R-:W-:Y:S02]  /*1650*/  ULDC UR6, c[0x0][0x8dc] ;  /* 0x0002370000067ab9 */ /* 0x000fe40000000800 */
[----:B------:R-:W-:-:S04]  /*1660*/  IADD3 R13, P1, R24, UR6, RZ ;  /* 0x00000006180d7c10 */ /* 0x000fc8000ff3e0ff */
[----:B------:R-:W-:-:S05]  /*1670*/  IADD3.X R25, RZ, R25, RZ, P1, !PT ;  /* 0x00000019ff197210 */ /* 0x000fca0000ffe4ff */
[----:B------:R-:W-:-:S04]  /*1680*/  IMAD.WIDE.U32 R4, R25, UR20, RZ ;  /* 0x0000001419047c25 */ /* 0x000fc8000f8e00ff */
[----:B------:R-:W-:-:S04]  /*1690*/  IMAD.WIDE.U32 R18, P1, R13, UR21, R4 ;  /* 0x000000150d127c25 */ /* 0x000fc8000f820004 */
[----:B------:R-:W-:Y:S01]  /*16a0*/  IMAD.WIDE.U32 R4, R13, UR20, RZ ;  /* 0x000000140d047c25 */ /* 0x000fe2000f8e00ff */
[----:B------:R-:W-:-:S03]  /*16b0*/  MOV R22, R19 ;  /* 0x0000001300167202 */ /* 0x000fc60000000f00 */
[----:B------:R-:W-:Y:S01]  /*16c0*/  IMAD.X R23, RZ, RZ, RZ, P1 ;  /* 0x000000ffff177224 */ /* 0x000fe200008e06ff */
[----:B------:R-:W-:-:S05]  /*16d0*/  IADD3 RZ, P1, R5, R18, RZ ;  /* 0x0000001205ff7210 */ /* 0x000fca0007f3e0ff */
[----:B------:R-:W-:-:S04]  /*16e0*/  IMAD.WIDE.U32.X R4, R25, UR21, R22, P1 ;  /* 0x0000001519047c25 */ /* 0x000fc800088e0416 */
[----:B------:R-:W-:Y:S01]  /*16f0*/  IMAD.MOV.U32 R25, RZ, RZ, R5 ;  /* 0x000000ffff197224 */ /* 0x000fe200078e0005 */
[----:B------:R-:W-:-:S07]  /*1700*/  MOV R24, R4 ;  /* 0x0000000400187202 */ /* 0x000fce0000000f00 */
.L_x_9:
[----:B------:R-:W-:Y:S05]  /*1710*/  @!P0 BRA `(.L_x_10) ;  /* 0x0000000000308947 */ /* 0x000fea0003800000 */
[----:B------:R-:W-:Y:S02]  /*1720*/  ULDC UR6, c[0x0][0x8f4] ;  /* 0x00023d0000067ab9 */ /* 0x000fe40000000800 */
[----:B------:R-:W-:-:S04]  /*1730*/  IADD3 R13, P1, R17, UR6, RZ ;  /* 0x00000006110d7c10 */ /* 0x000fc8000ff3e0ff */
[----:B------:R-:W-:-:S05]  /*1740*/  IADD3.X R17, RZ, R14, RZ, P1, !PT ;  /* 0x0000000eff117210 */ /* 0x000fca0000ffe4ff */
[----:B------:R-:W-:-:S04]  /*1750*/  IMAD.WIDE.U32 R4, R17, UR22, RZ ;  /* 0x0000001611047c25 */ /* 0x000fc8000f8e00ff */
[----:B------:R-:W-:-:S04]  /*1760*/  IMAD.WIDE.U32 R18, P1, R13, UR23, R4 ;  /* 0x000000170d127c25 */ /* 0x000fc8000f820004 */
[----:B------:R-:W-:Y:S01]  /*1770*/  IMAD.WIDE.U32 R4, R13, UR22, RZ ;  /* 0x000000160d047c25 */ /* 0x000fe2000f8e00ff */
[----:B------:R-:W-:-:S03]  /*1780*/  IADD3.X R23, RZ, RZ, RZ, P1, !PT ;  /* 0x000000ffff177210 */ /* 0x000fc60000ffe4ff */
[----:B------:R-:W-:Y:S01]  /*1790*/  IMAD.MOV.U32 R22, RZ, RZ, R19 ;  /* 0x000000ffff167224 */ /* 0x000fe200078e0013 */
[----:B------:R-:W-:-:S05]  /*17a0*/  IADD3 RZ, P1, R5, R18, RZ ;  /* 0x0000001205ff7210 */ /* 0x000fca0007f3e0ff */
[----:B------:R-:W-:-:S03]  /*17b0*/  IMAD.WIDE.U32.X R4, R17, UR23, R22, P1 ;  /* 0x0000001711047c25 */ /* 0x000fc600088e0416 */
[----:B------:R-:W-:Y:S02]  /*17c0*/  MOV R17, R4 ;  /* 0x0000000400117202 */ /* 0x000fe40000000f00 */
[----:B------:R-:W-:-:S07]  /*17d0*/  MOV R14, R5 ;  /* 0x00000005000e7202 */ /* 0x000fce0000000f00 */
.L_x_10:
[----:B------:R-:W-:Y:S02]  /*17e0*/  SHF.R.U64 R4, R17, UR30, R14 ;  /* 0x0000001e11047c19 */ /* 0x000fe4000800120e */
[----:B------:R-:W-:Y:S02]  /*17f0*/  SHF.R.U64 R5, R24, UR26, R25 ;  /* 0x0000001a18057c19 */ /* 0x000fe40008001219 */
[----:B------:R-:W-:-:S03]  /*1800*/  IADD3 R18, R4, UR5, RZ ;  /* 0x0000000504127c10 */ /* 0x000fc6000fffe0ff */
[----:B------:R-:W-:Y:S01]  /*1810*/  VIADD R17, R5, UR4 ;  /* 0x0000000405117c36 */ /* 0x000fe20008000000 */
[----:B------:R-:W-:-:S04]  /*1820*/  IABS R14, R18 ;  /* 0x00000012000e7213 */ /* 0x000fc80000000000 */
[----:B------:R-:W-:Y:S01]  /*1830*/  IABS R13, R17 ;  /* 0x00000011000d7213 */ /* 0x000fe20000000000 */
[----:B------:R-:W-:-:S04]  /*1840*/  IMAD.HI.U32 R5, R14, UR19, RZ ;  /* 0x000000130e057c27 */ /* 0x000fc8000f8e00ff */
[----:B------:R-:W-:-:S04]  /*1850*/  IMAD.HI.U32 R4, R13, UR13, RZ ;  /* 0x0000000d0d047c27 */ /* 0x000fc8000f8e00ff */
[----:B------:R-:W-:Y:S01]  /*1860*/  IMAD R5, R5, UR32, R14 ;  /* 0x0000002005057c24 */ /* 0x000fe2000f8e020e */
[----:B------:R-:W-:Y:S01]  /*1870*/  MOV R14, UR33 ;  /* 0x00000021000e7c02 */ /* 0x000fe20008000f00 */
[----:B------:R-:W-:Y:S02]  /*1880*/  IMAD R4, R4, UR31, R13 ;  /* 0x0000001f04047c24 */ /* 0x000fe4000f8e020d */
[----:B------:R-:W-:Y:S01]  /*1890*/  IMAD.U32 R13, RZ, RZ, UR12 ;  /* 0x0000000cff0d7e24 */ /* 0x000fe2000f8e00ff */
[----:B------:R-:W-:Y:S02]  /*18a0*/  ISETP.LT.U32.AND P2, PT, R5, UR27, PT ;  /* 0x0000001b05007c0c */ /* 0x000fe4000bf41070 */
[----:B------:R-:W-:-:S11]  /*18b0*/  ISETP.LT.U32.AND P1, PT, R4, UR28, PT ;  /* 0x0000001c04007c0c */ /* 0x000fd6000bf21070 */
[----:B------:R-:W-:Y:S01]  /*18c0*/  @!P2 VIADD R5, R5, -UR27 ;  /* 0x8000001b0505ac36 */ /* 0x000fe20008000000 */
[----:B------:R-:W-:Y:S02]  /*18d0*/  ISETP.GE.AND P2, PT, R17, RZ, PT ;  /* 0x000000ff1100720c */ /* 0x000fe40003f46270 */
[----:B------:R-:W-:Y:S02]  /*18e0*/  @!P1 IADD3 R4, R4, -UR28, RZ ;  /* 0x8000001c04049c10 */ /* 0x000fe4000fffe0ff */
[----:B------:R-:W-:Y:S02]  /*18f0*/  ISETP.LT.U32.AND P4, PT, R5, UR27, PT ;  /* 0x0000001b05007c0c */ /* 0x000fe4000bf81070 */
[----:B------:R-:W-:Y:S02]  /*1900*/  ISETP.LT.U32.AND P3, PT, R4, UR28, PT ;  /* 0x0000001c04007c0c */ /* 0x000fe4000bf61070 */
[----:B------:R-:W-:-:S09]  /*1910*/  ISETP.GE.AND P1, PT, R18, RZ, PT ;  /* 0x000000ff1200720c */ /* 0x000fd20003f26270 */
[----:B------:R-:W-:Y:S02]  /*1920*/  @!P4 IADD3 R5, R5, -UR27, RZ ;  /* 0x8000001b0505cc10 */ /* 0x000fe4000fffe0ff */
[----:B------:R-:W-:Y:S02]  /*1930*/  @!P3 IADD3 R4, R4, -UR28, RZ ;  /* 0x8000001c0404bc10 */ /* 0x000fe4000fffe0ff */
[----:B------:R-:W-:Y:S01]  /*1940*/  PLOP3.LUT P3, PT, PT, PT, UP4, 0x80, 0x0 ;  /* 0x000000000000781c */ /* 0x000fe20003f6f048 */
[----:B------:R-:W-:Y:S01]  /*1950*/  @!P1 IMAD.MOV R5, RZ, RZ, -R5 ;  /* 0x000000ffff059224 */ /* 0x000fe200078e0a05 */
[----:B------:R-:W-:Y:S02]  /*1960*/  PLOP3.LUT P4, PT, PT, PT, UP2, 0x80, 0x0 ;  /* 0x000000000000781c */ /* 0x000fe40003f8f028 */
[----:B------:R-:W-:Y:S02]  /*1970*/  @!P2 IADD3 R4, -R4, RZ, RZ ;  /* 0x000000ff0404a210 */ /* 0x000fe40007ffe1ff */
[----:B------:R-:W-:-:S02]  /*1980*/  SEL R5, R14, R5, !P4 ;  /* 0x000000050e057207 */ /* 0x000fc40006000000 */
[----:B------:R-:W-:Y:S02]  /*1990*/  SEL R4, R13, R4, !P3 ;  /* 0x000000040d047207 */ /* 0x000fe40005800000 */
[----:B------:R-:W-:Y:S02]  /*19a0*/  IADD3 R5, R18, -R5, RZ ;  /* 0x8000000512057210 */ /* 0x000fe40007ffe0ff */
[----:B------:R-:W-:Y:S02]  /*19b0*/  IADD3 R14, R17, -R4, RZ ;  /* 0x80000004110e7210 */ /* 0x000fe40007ffe0ff */
[----:B------:R-:W-:-:S03]  /*19c0*/  PLOP3.LUT P1, PT, PT, PT, UP3, 0x80, 0x0 ;  /* 0x000000000000781c */ /* 0x000fc60003f2f038 */
[----:B------:R-:W-:Y:S01]  /*19d0*/  IMAD R25, R14, R5, RZ ;  /* 0x000000050e197224 */ /* 0x000fe200078e02ff */
[----:B------:R-:W-:-:S04]  /*19e0*/  SEL R4, R5, R14, !P1 ;  /* 0x0000000e05047207 */ /* 0x000fc80004800000 */
[----:B------:R-:W-:Y:S02]  /*19f0*/  SHF.R.S32.HI R5, RZ, 0x1f, R4 ;  /* 0x0000001fff057819 */ /* 0x000fe40000011404 */
[----:B------:R-:W-:-:S07]  /*1a00*/  SHF.R.S32.HI R28, RZ, 0x1f, R25 ;  /* 0x0000001fff1c7819 */ /* 0x000fce0000011419 */
.L_x_8:
[----:B------:R-:W-:Y:S05]  /*1a10*/  BSYNC B0 ;  /* 0x0000000000007941 */ /* 0x000fea0003800000 */
.L_x_7:
[----:B------:R-:W1:Y:S01]  /*1a20*/  SHFL.UP PT, R14, R25, 0x1, RZ ;  /* 0x04200000190e7989 */ /* 0x000e6200000e00ff */
[C---:B------:R-:W-:Y:S02]  /*1a30*/  ISETP.NE.AND P2, PT, R20.reuse, RZ, PT ;  /* 0x000000ff1400720c */ /* 0x040fe40003f45270 */
[C---:B------:R-:W-:Y:S01]  /*1a40*/  ISETP.GE.U32.AND P3, PT, R20.reuse, 0x2, PT ;  /* 0x000000021400780c */ /* 0x040fe20003f66070 */
[----:B------:R-:W2:Y:S01]  /*1a50*/  SHFL.UP PT, R13, R28, 0x1, RZ ;  /* 0x042000001c0d7989 */ /* 0x000ea200000e00ff */
[C---:B------:R-:W-:Y:S02]  /*1a60*/  ISETP.GE.U32.AND P4, PT, R20.reuse, 0x4, PT ;  /* 0x000000041400780c */ /* 0x040fe40003f86070 */
[C---:B------:R-:W-:Y:S02]  /*1a70*/  ISETP.GE.U32.AND P5, PT, R20.reuse, 0x8, PT ;  /* 0x000000081400780c */ /* 0x040fe40003fa6070 */
[----:B------:R-:W-:Y:S02]  /*1a80*/  ISETP.GE.U32.AND P6, PT, R20, 0x10, PT ;  /* 0x000000101400780c */ /* 0x000fe40003fc6070 */
[----:B-1----:R-:W-:-:S02]  /*1a90*/  SEL R14, R14, RZ, P2 ;  /* 0x000000ff0e0e7207 */ /* 0x002fc40001000000 */
[----:B--2---:R-:W-:Y:S02]  /*1aa0*/  SEL R13, R13, RZ, P2 ;  /* 0x000000ff0d0d7207 */ /* 0x004fe40001000000 */
[----:B------:R-:W-:-:S05]  /*1ab0*/  IADD3 R19, P1, R14, R25, RZ ;  /* 0x000000190e137210 */ /* 0x000fca0007f3e0ff */
[----:B------:R-:W-:Y:S01]  /*1ac0*/  IMAD.X R18, R13, 0x1, R28, P1 ;  /* 0x000000010d127824 */ /* 0x000fe200008e061c */
[----:B------:R-:W1:Y:S04]  /*1ad0*/  SHFL.UP PT, R14, R19, 0x2, RZ ;  /* 0x04400000130e7989 */ /* 0x000e6800000e00ff */
[----:B------:R-:W2:Y:S01]  /*1ae0*/  SHFL.UP PT, R13, R18, 0x2, RZ ;  /* 0x04400000120d7989 */ /* 0x000ea200000e00ff */
[----:B-1----:R-:W-:-:S04]  /*1af0*/  SEL R14, R14, RZ, P3 ;  /* 0x000000ff0e0e7207 */ /* 0x002fc80001800000 */
[----:B------:R-:W-:Y:S02]  /*1b00*/  IADD3 R17, P1, R14, R19, RZ ;  /* 0x000000130e117210 */ /* 0x000fe40007f3e0ff */
[----:B--2---:R-:W-:-:S03]  /*1b10*/  SEL R13, R13, RZ, P3 ;  /* 0x000000ff0d0d7207 */ /* 0x004fc60001800000 */
[----:B------:R-:W1:Y:S01]  /*1b20*/  SHFL.UP PT, R14, R17, 0x4, RZ ;  /* 0x04800000110e7989 */ /* 0x000e6200000e00ff */
[----:B------:R-:W-:-:S05]  /*1b30*/  IADD3.X R22, R13, R18, RZ, P1, !PT ;  /* 0x000000120d167210 */ /* 0x000fca0000ffe4ff */
        /* <DEDUP_REMOVED lines=10> */
[----:B------:R-:W1:Y:S02]  /*1be0*/  SHFL.UP PT, R14, R17, 0x10, RZ ;  /* 0x06000000110e7989 */ /* 0x000e6400000e00ff */
[----:B------:R-:W-:-:S05]  /*1bf0*/  IMAD.X R24, R13, 0x1, R18, P1 ;  /* 0x000000010d187824 */ /* 0x000fca00008e0612 */
[----:B------:R-:W2:Y:S01]  /*1c00*/  SHFL.UP PT, R13, R24, 0x10, RZ ;  /* 0x06000000180d7989 */ /* 0x000ea200000e00ff */
[----:B-1----:R-:W-:-:S04]  /*1c10*/  SEL R14, R14, RZ, P6 ;  /* 0x000000ff0e0e7207 */ /* 0x002fc80003000000 */
[----:B------:R-:W-:Y:S02]  /*1c20*/  IADD3 R18, P1, R14, R17, RZ ;  /* 0x000000110e127210 */ /* 0x000fe40007f3e0ff */
[----:B--2---:R-:W-:-:S04]  /*1c30*/  SEL R13, R13, RZ, P6 ;  /* 0x000000ff0d0d7207 */ /* 0x004fc80003000000 */
[----:B------:R-:W-:Y:S02]  /*1c40*/  IADD3.X R22, R13, R24, RZ, P1, !PT ;  /* 0x000000180d167210 */ /* 0x000fe40000ffe4ff */
[----:B------:R-:W-:-:S04]  /*1c50*/  ISETP.GT.U32.AND P1, PT, R18, UR8, PT ;  /* 0x0000000812007c0c */ /* 0x000fc8000bf24070 */
[----:B------:R-:W-:-:S13]  /*1c60*/  ISETP.GT.U32.AND.EX P1, PT, R22, UR7, PT, P1 ;  /* 0x0000000716007c0c */ /* 0x000fda000bf24110 */
[----:B------:R-:W-:-:S04]  /*1c70*/  VOTE.ANY R14, PT, P1 ;  /* 0x00000000000e7806 */ /* 0x000fc800008e0100 */
[----:B------:R-:W-:-:S13]  /*1c80*/  ISETP.NE.AND P1, PT, R14, RZ, PT ;  /* 0x000000ff0e00720c */ /* 0x000fda0003f25270 */
[----:B------:R-:W-:Y:S05]  /*1c90*/  @P1 BRA `(.L_x_11) ;  /* 0x00000008006c1947 */ /* 0x000fea0003800000 */
[----:B------:R-:W1:Y:S01]  /*1ca0*/  LDC R3, c[0x0][0x910] ;  /* 0x00024400ff037b82 */ /* 0x000e620000000800 */
[----:B------:R-:W-:Y:S01]  /*1cb0*/  MOV R23, R18 ;  /* 0x0000001200177202 */ /* 0x000fe20000000f00 */
[----:B------:R-:W-:Y:S01]  /*1cc0*/  IMAD.MOV.U32 R26, RZ, RZ, R22 ;  /* 0x000000ffff1a7224 */ /* 0x000fe200078e0016 */
[----:B------:R-:W-:Y:S01]  /*1cd0*/  ULDC UR19, c[0x0][0x8f4] ;  /* 0x00023d0000137ab9 */ /* 0x000fe20000000800 */
[----:B------:R-:W-:Y:S01]  /*1ce0*/  ULDC UR6, c[0x0][0x8dc] ;  /* 0x0002370000067ab9 */ /* 0x000fe20000000800 */
[----:B------:R-:W-:Y:S01]  /*1cf0*/  ULDC UR22, c[0x0][0x8d8] ;  /* 0x0002360000167ab9 */ /* 0x000fe20000000800 */
[----:B------:R-:W-:Y:S01]  /*1d00*/  ULDC UR23, c[0x0][0x8f0] ;  /* 0x00023c0000177ab9 */ /* 0x000fe20000000800 */
[----:B------:R-:W-:Y:S01]  /*1d10*/  ULDC.64 UR12, c[0x0][0x8d0] ;  /* 0x00023400000c7ab9 */ /* 0x000fe20000000a00 */
[----:B------:R-:W-:-:S05]  /*1d20*/  ULDC.64 UR20, c[0x0][0x8e8] ;  /* 0x00023a0000147ab9 */ /* 0x000fca0000000a00 */
.L_x_16:
[----:B------:R-:W-:Y:S02]  /*1d30*/  MOV R6, R12 ;  /* 0x0000000c00067202 */ /* 0x000fe40000000f00 */
[----:B------:R-:W-:Y:S02]  /*1d40*/  IADD3 R12, R12, 0x20, RZ ;  /* 0x000000200c0c7810 */ /* 0x000fe40007ffe0ff */
[----:B-----5:R-:W-:Y:S02]  /*1d50*/  MOV R13, R8 ;  /* 0x00000008000d7202 */ /* 0x020fe40000000f00 */
[----:B-1----:R-:W-:Y:S02]  /*1d60*/  ISETP.GE.AND P1, PT, R12, R3, PT ;  /* 0x000000030c00720c */ /* 0x002fe40003f26270 */
[----:B------:R-:W-:-:S11]  /*1d70*/  MOV R14, R0 ;  /* 0x00000000000e7202 */ /* 0x000fd60000000f00 */
[----:B------:R-:W1:Y:S01]  /*1d80*/  @!P1 LDC.64 R18, c[0x0][0x918] ;  /* 0x00024600ff129b82 */ /* 0x000e620000000a00 */
[----:B------:R-:W-:Y:S01]  /*1d90*/  @!P1 VIADD R7, R6, 0x20 ;  /* 0x0000002006079836 */ /* 0x000fe20000000000 */
[----:B------:R2:W3:Y:S01]  /*1da0*/  SHFL.IDX PT, R11, R23, 0x1f, 0x1f ;  /* 0x03e01f00170b7f89 */ /* 0x0004e200000e0000 */
[----:B------:R-:W-:Y:S02]  /*1db0*/  BSSY B0, `(.L_x_12) ;  /* 0x0000064000007945 */ /* 0x000fe40003800000 */
[----:B-1----:R-:W-:-:S05]  /*1dc0*/  @!P1 IMAD.WIDE R18, R7, 0xc, R18 ;  /* 0x0000000c07129825 */ /* 0x002fca00078e0212 */
[----:B------:R2:W5:Y:S04]  /*1dd0*/  @!P1 LDG.E R8, desc[UR38][R18.64] ;  /* 0x0000002612089981 */ /* 0x000568000c1e1900 */
[----:B------:R2:W5:Y:S01]  /*1de0*/  @!P1 LDG.E R0, desc[UR38][R18.64+0x4] ;  /* 0x0000042612009981 */ /* 0x000562000c1e1900 */
[----:B------:R-:W-:Y:S01]  /*1df0*/  ISETP.GE.AND P1, PT, R6, R3, PT ;  /* 0x000000030600720c */ /* 0x000fe20003f26270 */
[----:B------:R-:W-:Y:S01]  /*1e00*/  IMAD.MOV.U32 R25, RZ, RZ, 0x7fffffff ;  /* 0x7fffffffff197424 */ /* 0x000fe200078e00ff */
[----:B------:R-:W-:Y:S01]  /*1e10*/  MOV R28, RZ ;  /* 0x000000ff001c7202 */ /* 0x000fe20000000f00 */
[----:B------:R2:W1:Y:S10]  /*1e20*/  SHFL.IDX PT, R7, R26, 0x1f, 0x1f ;  /* 0x03e01f001a077f89 */ /* 0x00047400000e0000 */
[----:B--23--:R-:W-:Y:S05]  /*1e30*/  @P1 BRA `(.L_x_13) ;  /* 0x00000004006c1947 */ /* 0x00cfea0003800000 */
[----:B------:R-:W-:Y:S02]  /*1e40*/  IABS R26, R9 ;  /* 0x00000009001a7213 */ /* 0x000fe40000000000 */
[C---:B------:R-:W-:Y:S02]  /*1e50*/  IADD3 R17, P1, R13.reuse, UR14, RZ ;  /* 0x0000000e0d117c10 */ /* 0x040fe4000ff3e0ff */
[----:B------:R-:W2:Y:S02]  /*1e60*/  I2F.RP R4, R26 ;  /* 0x0000001a00047306 */ /* 0x000ea40000209400 */
[----:B------:R-:W-:Y:S02]  /*1e70*/  LEA.HI.X.SX32 R24, R13, UR15, 0x1, P1 ;  /* 0x0000000f0d187c11 */ /* 0x000fe400088f0eff */
[----:B------:R-:W-:-:S04]  /*1e80*/  IADD3 R13, P1, R14, UR16, RZ ;  /* 0x000000100e0d7c10 */ /* 0x000fc8000ff3e0ff */
[----:B------:R-:W-:Y:S02]  /*1e90*/  LEA.HI.X.SX32 R14, R14, UR17, 0x1, P1 ;  /* 0x000000110e0e7c11 */ /* 0x000fe400088f0eff */
[----:B------:R-:W-:Y:S01]  /*1ea0*/  PLOP3.LUT P1, PT, PT, PT, UP0, 0x80, 0x0 ;  /* 0x000000000000781c */ /* 0x000fe20003f2f008 */
[----:B--2---:R-:W2:Y:S02]  /*1eb0*/  MUFU.RCP R4, R4 ;  /* 0x0000000400047308 */ /* 0x004ea40000001000 */
[----:B--2---:R-:W-:-:S06]  /*1ec0*/  IADD3 R5, R4, 0xffffffe, RZ ;  /* 0x0ffffffe04057810 */ /* 0x004fcc0007ffe0ff */
[----:B------:R-:W2:Y:S02]  /*1ed0*/  F2I.FTZ.U32.TRUNC.NTZ R27, R5 ;  /* 0x00000005001b7305 */ /* 0x000ea4000021f000 */
[----:B--2---:R-:W-:Y:S02]  /*1ee0*/  IMAD.MOV R28, RZ, RZ, -R27 ;  /* 0x000000ffff1c7224 */ /* 0x004fe400078e0a1b */
[----:B------:R-:W-:Y:S05]  /*1ef0*/  @!P1 BRA `(.L_x_14) ;  /* 0x00000000002c9947 */ /* 0x000fea0003800000 */
        /* <DEDUP_REMOVED lines=11> */
.L_x_14:
[----:B------:R-:W-:Y:S05]  /*1fb0*/  @!P0 BRA `(.L_x_15) ;  /* 0x00000000002c8947 */ /* 0x000fea0003800000 */
[----:B------:R-:W-:-:S05]  /*1fc0*/  IADD3 R13, P1, R13, UR19, RZ ;  /* 0x000000130d0d7c10 */ /* 0x000fca000ff3e0ff */
[----:B------:R-:W-:-:S04]  /*1fd0*/  IMAD.X R25, RZ, RZ, R14, P1 ;  /* 0x000000ffff197224 */ /* 0x000fc800008e060e */
[----:B------:R-:W-:-:S04]  /*1fe0*/  IMAD.WIDE.U32 R4, R25, UR20, RZ ;  /* 0x0000001419047c25 */ /* 0x000fc8000f8e00ff */
[----:B------:R-:W-:-:S04]  /*1ff0*/  IMAD.WIDE.U32 R18, P1, R13, UR21, R4 ;  /* 0x000000150d127c25 */ /* 0x000fc8000f820004 */
[----:B------:R-:W-:Y:S01]  /*2000*/  IMAD.WIDE.U32 R4, R13, UR20, RZ ;  /* 0x000000140d047c25 */ /* 0x000fe2000f8e00ff */
[----:B------:R-:W-:Y:S02]  /*2010*/  IADD3.X R23, RZ, RZ, RZ, P1, !PT ;  /* 0x000000ffff177210 */ /* 0x000fe40000ffe4ff */
[----:B------:R-:W-:Y:S02]  /*2020*/  MOV R22, R19 ;  /* 0x0000001300167202 */ /* 0x000fe40000000f00 */
[----:B------:R-:W-:-:S05]  /*2030*/  IADD3 RZ, P1, R5, R18, RZ ;  /* 0x0000001205ff7210 */ /* 0x000fca0007f3e0ff */
[----:B------:R-:W-:-:S04]  /*2040*/  IMAD.WIDE.U32.X R4, R25, UR21, R22, P1 ;  /* 0x0000001519047c25 */ /* 0x000fc800088e0416 */
[----:B------:R-:W-:Y:S01]  /*2050*/  IMAD.MOV.U32 R13, RZ, RZ, R4 ;  /* 0x000000ffff0d7224 */ /* 0x000fe200078e0004 */
[----:B------:R-:W-:-:S07]  /*2060*/  MOV R14, R5 ;  /* 0x00000005000e7202 */ /* 0x000fce0000000f00 */
.L_x_15:
[----:B------:R-:W-:Y:S02]  /*2070*/  SHF.R.U64 R13, R13, UR23, R14 ;  /* 0x000000170d0d7c19 */ /* 0x000fe4000800120e */
[----:B------:R-:W-:Y:S02]  /*2080*/  MOV R5, R28 ;  /* 0x0000001c00057202 */ /* 0x000fe40000000f00 */
[----:B------:R-:W-:Y:S01]  /*2090*/  IABS R4, R9 ;  /* 0x0000000900047213 */ /* 0x000fe20000000000 */
[----:B------:R-:W-:Y:S01]  /*20a0*/  VIADD R19, R13, UR5 ;  /* 0x000000050d137c36 */ /* 0x000fe20008000000 */
[----:B------:R-:W-:Y:S01]  /*20b0*/  SHF.R.U64 R17, R17, UR22, R24 ;  /* 0x0000001611117c19 */ /* 0x000fe20008001218 */
[----:B------:R-:W-:Y:S01]  /*20c0*/  IMAD R13, R5, R26, RZ ;  /* 0x0000001a050d7224 */ /* 0x000fe200078e02ff */
[----:B------:R-:W-:Y:S01]  /*20d0*/  IADD3 R18, RZ, -R4, RZ ;  /* 0x80000004ff127210 */ /* 0x000fe20007ffe0ff */
[----:B------:R-:W-:Y:S01]  /*20e0*/  IMAD.MOV.U32 R5, RZ, RZ, R27 ;  /* 0x000000ffff057224 */ /* 0x000fe200078e001b */
[----:B------:R-:W-:-:S02]  /*20f0*/  MOV R4, RZ ;  /* 0x000000ff00047202 */ /* 0x000fc40000000f00 */
[----:B------:R-:W-:Y:S02]  /*2100*/  IABS R14, R19 ;  /* 0x00000013000e7213 */ /* 0x000fe40000000000 */
[----:B------:R-:W-:Y:S01]  /*2110*/  IABS R24, R10 ;  /* 0x0000000a00187213 */ /* 0x000fe20000000000 */
[----:B------:R-:W-:Y:S01]  /*2120*/  IMAD.HI.U32 R4, R27, R13, R4 ;  /* 0x0000000d1b047227 */ /* 0x000fe200078e0004 */
[----:B------:R-:W-:Y:S02]  /*2130*/  MOV R5, R18 ;  /* 0x0000001200057202 */ /* 0x000fe40000000f00 */
[----:B------:R-:W-:Y:S02]  /*2140*/  IABS R18, R10 ;  /* 0x0000000a00127213 */ /* 0x000fe40000000000 */
[----:B------:R-:W-:Y:S01]  /*2150*/  MOV R13, R14 ;  /* 0x0000000e000d7202 */ /* 0x000fe20000000f00 */
[----:B------:R-:W-:Y:S01]  /*2160*/  VIADD R14, R17, UR4 ;  /* 0x00000004110e7c36 */ /* 0x000fe20008000000 */
[----:B------:R-:W2:Y:S03]  /*2170*/  I2F.RP R22, R18 ;  /* 0x0000001200167306 */ /* 0x000ea60000209400 */
[----:B------:R-:W-:-:S04]  /*2180*/  IMAD.HI.U32 R4, R4, R13, RZ ;  /* 0x0000000d04047227 */ /* 0x000fc800078e00ff */
[----:B------:R-:W-:-:S05]  /*2190*/  IMAD R13, R4, R5, R13 ;  /* 0x00000005040d7224 */ /* 0x000fca00078e020d */
[----:B------:R-:W-:Y:S01]  /*21a0*/  ISETP.GT.U32.AND P1, PT, R26, R13, PT ;  /* 0x0000000d1a00720c */ /* 0x000fe20003f24070 */
[----:B--2---:R-:W2:-:S12]  /*21b0*/  MUFU.RCP R22, R22 ;  /* 0x0000001600167308 */ /* 0x004e980000001000 */
[----:B------:R-:W-:Y:S01]  /*21c0*/  @!P1 IMAD.IADD R13, R13, 0x1, -R26 ;  /* 0x000000010d0d9824 */ /* 0x000fe200078e0a1a */
[----:B--2---:R-:W-:-:S04]  /*21d0*/  IADD3 R4, R22, 0xffffffe, RZ ;  /* 0x0ffffffe16047810 */ /* 0x004fc80007ffe0ff */
[----:B------:R2:W3:Y:S02]  /*21e0*/  F2I.FTZ.U32.TRUNC.NTZ R5, R4 ;  /* 0x0000000400057305 */ /* 0x0004e4000021f000 */
[----:B--2---:R-:W-:Y:S02]  /*21f0*/  MOV R4, RZ ;  /* 0x000000ff00047202 */ /* 0x004fe40000000f00 */
[----:B---3--:R-:W-:-:S05]  /*2200*/  IADD3 R23, RZ, -R5, RZ ;  /* 0x80000005ff177210 */ /* 0x008fca0007ffe0ff */
[----:B------:R-:W-:Y:S01]  /*2210*/  IMAD R17, R23, R18, RZ ;  /* 0x0000001217117224 */ /* 0x000fe200078e02ff */
[----:B------:R-:W-:-:S03]  /*2220*/  IABS R23, R14 ;  /* 0x0000000e00177213 */ /* 0x000fc60000000000 */
[----:B------:R-:W-:Y:S01]  /*2230*/  IMAD.HI.U32 R22, R5, R17, R4 ;  /* 0x0000001105167227 */ /* 0x000fe200078e0004 */
[----:B------:R-:W-:-:S03]  /*2240*/  IADD3 R17, RZ, -R24, RZ ;  /* 0x80000018ff117210 */ /* 0x000fc60007ffe0ff */
[----:B------:R-:W-:-:S04]  /*2250*/  IMAD.MOV.U32 R5, RZ, RZ, R23 ;  /* 0x000000ffff057224 */ /* 0x000fc800078e0017 */
[----:B------:R-:W-:-:S04]  /*2260*/  IMAD.HI.U32 R4, R22, R5, RZ ;  /* 0x0000000516047227 */ /* 0x000fc800078e00ff */
[----:B------:R-:W-:-:S05]  /*2270*/  IMAD R5, R4, R17, R5 ;  /* 0x0000001104057224 */ /* 0x000fca00078e0205 */
[----:B------:R-:W-:-:S13]  /*2280*/  ISETP.GT.U32.AND P1, PT, R18, R5, PT ;  /* 0x000000051200720c */ /* 0x000fda0003f24070 */
[----:B------:R-:W-:Y:S02]  /*2290*/  @!P1 IADD3 R5, R5, -R18, RZ ;  /* 0x8000001205059210 */ /* 0x000fe40007ffe0ff */
[----:B------:R-:W-:-:S13]  /*22a0*/  ISETP.GT.U32.AND P1, PT, R26, R13, PT ;  /* 0x0000000d1a00720c */ /* 0x000fda0003f24070 */
[----:B------:R-:W-:Y:S02]  /*22b0*/  @!P1 IADD3 R13, R13, -R26, RZ ;  /* 0x8000001a0d0d9210 */ /* 0x000fe40007ffe0ff */
[----:B------:R-:W-:Y:S02]  /*22c0*/  ISETP.GT.U32.AND P1, PT, R18, R5, PT ;  /* 0x000000051200720c */ /* 0x000fe40003f24070 */
[----:B------:R-:W-:-:S11]  /*22d0*/  MOV R4, R13 ;  /* 0x0000000d00047202 */ /* 0x000fd60000000f00 */
[----:B------:R-:W-:Y:S01]  /*22e0*/  @!P1 IMAD.IADD R5, R5, 0x1, -R18 ;  /* 0x0000000105059824 */ /* 0x000fe200078e0a12 */
[----:B------:R-:W-:-:S13]  /*22f0*/  ISETP.GE.AND P1, PT, R19, RZ, PT ;  /* 0x000000ff1300720c */ /* 0x000fda0003f26270 */
[----:B------:R-:W-:Y:S02]  /*2300*/  @!P1 IADD3 R4, -R4, RZ, RZ ;  /* 0x000000ff04049210 */ /* 0x000fe40007ffe1ff */
[----:B------:R-:W-:-:S13]  /*2310*/  ISETP.GE.AND P1, PT, R14, RZ, PT ;  /* 0x000000ff0e00720c */ /* 0x000fda0003f26270 */
[----:B------:R-:W-:Y:S01]  /*2320*/  @!P1 IMAD.MOV R5, RZ, RZ, -R5 ;  /* 0x000000ffff059224 */ /* 0x000fe200078e0a05 */
[----:B------:R-:W-:-:S13]  /*2330*/  ISETP.NE.AND P1, PT, RZ, UR10, PT ;  /* 0x0000000aff007c0c */ /* 0x000fda000bf25270 */
[----:B------:R-:W-:Y:S02]  /*2340*/  @!P1 LOP3.LUT R4, RZ, UR10, RZ, 0x33, !PT ;  /* 0x0000000aff049c12 */ /* 0x000fe4000f8e33ff */
[----:B------:R-:W-:Y:S02]  /*2350*/  ISETP.NE.AND P1, PT, RZ, UR9, PT ;  /* 0x00000009ff007c0c */ /* 0x000fe4000bf25270 */
[----:B------:R-:W-:-:S11]  /*2360*/  IADD3 R4, -R4, R19, RZ ;  /* 0x0000001304047210 */ /* 0x000fd60007ffe1ff */
[----:B------:R-:W-:Y:S02]  /*2370*/  @!P1 LOP3.LUT R5, RZ, UR9, RZ, 0x33, !PT ;  /* 0x00000009ff059c12 */ /* 0x000fe4000f8e33ff */
[----:B------:R-:W-:Y:S02]  /*2380*/  PLOP3.LUT P1, PT, PT, PT, UP3, 0x80, 0x0 ;  /* 0x000000000000781c */ /* 0x000fe40003f2f038 */
[----:B------:R-:W-:-:S04]  /*2390*/  IADD3 R5, -R5, R14, RZ ;  /* 0x0000000e05057210 */ /* 0x000fc80007ffe1ff */
[CC--:B------:R-:W-:Y:S01]  /*23a0*/  SEL R13, R4.reuse, R5.reuse, !P1 ;  /* 0x00000005040d7207 */ /* 0x0c0fe20004800000 */
[----:B------:R-:W-:-:S03]  /*23b0*/  IMAD R25, R4, R5, RZ ;  /* 0x0000000504197224 */ /* 0x000fc600078e02ff */
[--C-:B------:R-:W-:Y:S01]  /*23c0*/  SHF.R.S32.HI R5, RZ, 0x1f, R13.reuse ;  /* 0x0000001fff057819 */ /* 0x100fe2000001140d */
[----:B------:R-:W-:Y:S01]  /*23d0*/  IMAD.MOV.U32 R4, RZ, RZ, R13 ;  /* 0x000000ffff047224 */ /* 0x000fe200078e000d */
[----:B------:R-:W-:-:S07]  /*23e0*/  SHF.R.S32.HI R28, RZ, 0x1f, R25 ;  /* 0x0000001fff1c7819 */ /* 0x000fce0000011419 */
.L_x_13:
[----:B------:R-:W-:Y:S05]  /*23f0*/  BSYNC B0 ;  /* 0x0000000000007941 */ /* 0x000fea0003800000 */
.L_x_12:
[----:B------:R-:W2:Y:S04]  /*2400*/  SHFL.UP PT, R14, R25, 0x1, RZ ;  /* 0x04200000190e7989 */ /* 0x000ea800000e00ff */
[----:B------:R-:W3:Y:S01]  /*2410*/  SHFL.UP PT, R13, R28, 0x1, RZ ;  /* 0x042000001c0d7989 */ /* 0x000ee200000e00ff */
[----:B--2---:R-:W-:Y:S02]  /*2420*/  SEL R14, R14, RZ, P2 ;  /* 0x000000ff0e0e7207 */ /* 0x004fe40001000000 */
[----:B---3--:R-:W-:Y:S02]  /*2430*/  SEL R13, R13, RZ, P2 ;  /* 0x000000ff0d0d7207 */ /* 0x008fe40001000000 */
[----:B------:R-:W-:-:S04]  /*2440*/  IADD3 R17, P1, R14, R25, RZ ;  /* 0x000000190e117210 */ /* 0x000fc80007f3e0ff */
[----:B------:R-:W-:Y:S01]  /*2450*/  IADD3.X R22, R13, R28, RZ, P1, !PT ;  /* 0x0000001c0d167210 */ /* 0x000fe20000ffe4ff */
        /* <DEDUP_REMOVED lines=10> */
[----:B------:R-:W-:-:S05]  /*2500*/  IADD3 R19, P1, R14, R23, RZ ;  /* 0x000000170e137210 */ /* 0x000fca0007f3e0ff */
[----:B------:R-:W-:Y:S01]  /*2510*/  IMAD.X R26, R13, 0x1, R18, P1 ;  /* 0x000000010d1a7824 */ /* 0x000fe200008e0612 */
        /* <DEDUP_REMOVED lines=11> */
[----:B------:R-:W-:Y:S02]  /*25d0*/  IADD3.X R22, R13, R24, RZ, P1, !PT ;  /* 0x000000180d167210 */ /* 0x000fe40000ffe4ff */
[----:B------:R-:W-:-:S05]  /*25e0*/  IADD3 R23, P1, R18, R11, RZ ;  /* 0x0000000b12177210 */ /* 0x000fca0007f3e0ff */
[----:B-1----:R-:W-:Y:S01]  /*25f0*/  IMAD.X R26, R22, 0x1, R7, P1 ;  /* 0x00000001161a7824 */ /* 0x002fe200008e0607 */
[----:B------:R-:W-:-:S04]  /*2600*/  ISETP.GT.U32.AND P1, PT, R23, UR8, PT ;  /* 0x0000000817007c0c */ /* 0x000fc8000bf24070 */
[----:B------:R-:W-:-:S13]  /*2610*/  ISETP.GT.U32.AND.EX P1, PT, R26, UR7, PT, P1 ;  /* 0x000000071a007c0c */ /* 0x000fda000bf24110 */
[----:B------:R-:W-:-:S04]  /*2620*/  VOTE.ANY R14, PT, P1 ;  /* 0x00000000000e7806 */ /* 0x000fc800008e0100 */
[----:B------:R-:W-:-:S13]  /*2630*/  ISETP.NE.AND P1, PT, R14, RZ, PT ;  /* 0x000000ff0e00720c */ /* 0x000fda0003f25270 */
[----:B------:R-:W-:Y:S05]  /*2640*/  @!P1 BRA `(.L_x_16) ;  /* 0xfffffff400b89947 */ /* 0x000fea000383ffff */
.L_x_11:
[----:B------:R-:W1:Y:S08]  /*2650*/  BREV R14, R14 ;  /* 0x0000000e000e7301 */ /* 0x000e700000000000 */
[----:B-1----:R-:W1:Y:S02]  /*2660*/  FLO.U32.SH R17, R14 ;  /* 0x0000000e00117300 */ /* 0x002e6400000e0400 */
[----:B-1----:R-:W1:Y:S02]  /*2670*/  SHFL.IDX PT, R6, R6, R17, 0x1f ;  /* 0x00001f1106067589 */ /* 0x002e6400000e0000 */
[----:B-1----:R-:W-:-:S13]  /*2680*/  R2UR UR4, R6 ;  /* 0x00000000060472ca */ /* 0x002fda00000e0000 */
[----:B------:R-:W-:-:S04]  /*2690*/  IADD3 R19, R20, UR4, RZ ;  /* 0x0000000414137c10 */ /* 0x000fc8000fffe0ff */
[----:B------:R-:W-:-:S13]  /*26a0*/  ISETP.GE.AND P1, PT, R19, R3, PT ;  /* 0x000000031300720c */ /* 0x000fda0003f26270 */
[----:B------:R-:W1:Y:S02]  /*26b0*/  @!P1 LDC.64 R12, c[0x0][0x918] ;  /* 0x00024600ff0c9b82 */ /* 0x000e640000000a00 */
[----:B-1----:R-:W-:-:S05]  /*26c0*/  @!P1 IMAD.WIDE R12, R19, 0xc, R12 ;  /* 0x0000000c130c9825 */ /* 0x002fca00078e020c */
[----:B-----5:R1:W5:Y:S04]  /*26d0*/  @!P1 LDG.E R8, desc[UR38][R12.64] ;  /* 0x000000260c089981 */ /* 0x020368000c1e1900 */
[----:B------:R1:W5:Y:S01]  /*26e0*/  @!P1 LDG.E R0, desc[UR38][R12.64+0x4] ;  /* 0x000004260c009981 */ /* 0x000362000c1e1900 */
[----:B------:R-:W-:-:S03]  /*26f0*/  IADD3 R18, P1, P2, R18, R11, -R25 ;  /* 0x0000000b12127210 */ /* 0x000fc60007a3e819 */
[----:B------:R-:W-:Y:S01]  /*2700*/  SHFL.IDX PT, R6, R25, R17, 0x1f ;  /* 0x00001f1119067589 */ /* 0x000fe200000e0000 */
[----:B------:R-:W-:-:S03]  /*2710*/  IADD3.X R22, R22, R7, ~R28, P1, P2 ;  /* 0x0000000716167210 */ /* 0x000fc60000fe4c1c */
[----:B------:R-:W2:Y:S04]  /*2720*/  SHFL.IDX PT, R18, R18, R17, 0x1f ;  /* 0x00001f1112127589 */ /* 0x000ea800000e0000 */
[----:B------:R-:W3:Y:S04]  /*2730*/  SHFL.IDX PT, R22, R22, R17, 0x1f ;  /* 0x00001f1116167589 */ /* 0x000ee800000e0000 */
[----:B------:R1:W4:Y:S04]  /*2740*/  SHFL.IDX PT, R7, R28, R17, 0x1f ;  /* 0x00001f111c077589 */ /* 0x00032800000e0000 */
[----:B------:R1:W1:Y:S04]  /*2750*/  SHFL.IDX PT, R5, R5, R17, 0x1f ;  /* 0x00001f1105057589 */ /* 0x00026800000e0000 */
[----:B------:R1:W1:Y:S01]  /*2760*/  SHFL.IDX PT, R4, R4, R17, 0x1f ;  /* 0x00001f1104047589 */ /* 0x00026200000e0000 */
[----:B--2---:R-:W-:-:S02]  /*2770*/  R2UR UR5, R18 ;  /* 0x00000000120572ca */ /* 0x004fc400000e0000 */
[----:B---3--:R-:W-:-:S15]  /*2780*/  R2UR UR6, R22 ;  /* 0x00000000160672ca */ /* 0x008fde00000e0000 */
.L_x_6:
[----:B------:R-:W-:Y:S01]  /*2790*/  ISETP.LE.AND P1, PT, R3, UR4, PT ;  /* 0x0000000403007c0c */ /* 0x000fe2000bf23270 */
[----:B------:R-:W-:Y:S01]  /*27a0*/  IMAD.MOV.U32 R18, RZ, RZ, -0x1 ;  /* 0xffffffffff127424 */ /* 0x000fe200078e00ff */
[----:B-1----:R-:W-:-:S11]  /*27b0*/  MOV R17, 0xffffffff ;  /* 0xffffffff00117802 */ /* 0x002fd60000000f00 */
[----:B------:R-:W-:Y:S05]  /*27c0*/  @P1 BRA `(.L_x_5) ;  /* 0x0000000400041947 */ /* 0x000fea0003800000 */
[----:B------:R-:W-:Y:S01]  /*27d0*/  UIADD3 UR14, UP2, -UR5, UR8, URZ ;  /* 0x00000008050e7290 */ /* 0x000fe2000ff5e13f */
[----:B------:R-:W1:Y:S01]  /*27e0*/  S2UR UR17, SR_CTAID.Y ;  /* 0x00000000001179c3 */ /* 0x000e620000002600 */
[----:B------:R-:W-:Y:S01]  /*27f0*/  ULDC UR16, c[0x0][0x8c0] ;  /* 0x0002300000107ab9 */ /* 0x000fe20000000800 */
[----:B------:R-:W-:Y:S01]  /*2800*/  ULDC UR20, c[0x0][0x8b0] ;  /* 0x00022c0000147ab9 */ /* 0x000fe20000000800 */
[----:B------:R-:W-:Y:S01]  /*2810*/  UIADD3.X UR11, ~UR6, UR7, URZ, UP2, !UPT ;  /* 0x00000007060b7290 */ /* 0x000fe200097fe53f */
[--C-:B------:R-:W-:Y:S01]  /*2820*/  SHF.R.U32.HI R23, RZ, UR20, R5.reuse ;  /* 0x00000014ff177c19 */ /* 0x100fe20008011605 */
[----:B------:R-:W-:Y:S01]  /*2830*/  ULDC UR19, c[0x0][0x904] ;  /* 0x0002410000137ab9 */ /* 0x000fe20000000800 */
[----:B------:R-:W-:Y:S01]  /*2840*/  ULDC UR12, c[0x0][0x8a8] ;  /* 0x00022a00000c7ab9 */ /* 0x000fe20000000800 */
[----:B------:R-:W-:Y:S01]  /*2850*/  USHF.R.U32.HI UR15, URZ, UR16, UR11 ;  /* 0x000000103f0f7299 */ /* 0x000fe2000801160b */
[----:B------:R-:W-:Y:S01]  /*2860*/  SHF.R.U64 R22, R4, UR20, R5 ;  /* 0x0000001404167c19 */ /* 0x000fe20008001205 */
[----:B------:R-:W-:-:S02]  /*2870*/  USHF.R.U64 UR14, UR14, UR16, UR11 ;  /* 0x000000100e0e7299 */ /* 0x000fc4000800120b */
[----:B------:R-:W-:Y:S02]  /*2880*/  USHF.R.U32.HI UR13, URZ, UR20, UR15 ;  /* 0x000000143f0d7299 */ /* 0x000fe4000801160f */
[----:B------:R-:W-:Y:S02]  /*2890*/  UIADD3 UR12, UR12, -0x1, URZ ;  /* 0xffffffff0c0c7890 */ /* 0x000fe4000fffe03f */
[----:B------:R-:W-:Y:S02]  /*28a0*/  USHF.R.U32.HI UR21, URZ, UR19, UR13 ;  /* 0x000000133f157299 */ /* 0x000fe4000801160d */
[----:B------:R-:W-:Y:S02]  /*28b0*/  USHF.R.U64 UR15, UR14, UR20, UR15 ;  /* 0x000000140e0f7299 */ /* 0x000fe4000800120f */
[----:B------:R-:W-:Y:S02]  /*28c0*/  ULOP3.LUT UR14, UR14, UR12, URZ, 0xc0, !UPT ;  /* 0x0000000c0e0e7292 */ /* 0x000fe4000f8ec03f */
[----:B------:R-:W-:Y:S01]  /*28d0*/  LOP3.LUT R3, R23, UR21, RZ, 0xfc, !PT ;  /* 0x0000001517037c12 */ /* 0x000fe2000f8efcff */
[----:B------:R-:W-:-:S02]  /*28e0*/  USHF.R.U64 UR13, UR15, UR19, UR13 ;  /* 0x000000130f0d7299 */ /* 0x000fc4000800120d */
[----:B-1----:R-:W-:Y:S01]  /*28f0*/  USEL UR11, UR57, UR17, !UP3 ;  /* 0x00000011390b7287 */ /* 0x002fe2000d800000 */
[----:B------:R-:W-:-:S13]  /*2900*/  ISETP.NE.U32.AND P1, PT, R3, RZ, PT ;  /* 0x000000ff0300720c */ /* 0x000fda0003f25070 */
[----:B------:R-:W-:Y:S05]  /*2910*/  @!P1 BRA `(.L_x_17) ;  /* 0x0000000000149947 */ /* 0x000fea0003800000 */
[----:B------:R-:W-:-:S07]  /*2920*/  MOV R12, 0x2940 ;  /* 0x00002940000c7802 */ /* 0x000fce0000000f00 */
[----:B----45:R-:W-:Y:S05]  /*2930*/  CALL.REL.NOINC `($__internal_0_$__cuda_sm20_div_u64) ;  /* 0x00000338003c7944 */ /* 0x030fea0003c00000 */
[----:B------:R-:W-:-:S05]  /*2940*/  IADD3 R13, -R3, RZ, RZ ;  /* 0x000000ff030d7210 */ /* 0x000fca0007ffe1ff */
[----:B------:R-:W-:Y:S01]  /*2950*/  IMAD R13, R22, R13, UR13 ;  /* 0x0000000d160d7e24 */ /* 0x000fe2000f8e020d */
[----:B------:R-:W-:Y:S06]  /*2960*/  BRA `(.L_x_18) ;  /* 0x0000000000507947 */ /* 0x000fec0003800000 */
.L_x_17:
[----:B------:R-:W1:Y:S01]  /*2970*/  I2F.U32.RP R3, R22 ;  /* 0x0000001600037306 */ /* 0x000e620000209000 */
[----:B------:R-:W-:-:S07]  /*2980*/  ISETP.NE.U32.AND P3, PT, R22, RZ, PT ;  /* 0x000000ff1600720c */ /* 0x000fce0003f65070 */
[----:B-1----:R-:W1:Y:S02]  /*2990*/  MUFU.RCP R3, R3 ;  /* 0x0000000300037308 */ /* 0x002e640000001000 */
[----:B-1----:R-:W-:-:S06]  /*29a0*/  IADD3 R12, R3, 0xffffffe, RZ ;  /* 0x0ffffffe030c7810 */ /* 0x002fcc0007ffe0ff */
[----:B------:R1:W2:Y:S02]  /*29b0*/  F2I.FTZ.U32.TRUNC.NTZ R13, R12 ;  /* 0x0000000c000d7305 */ /* 0x0002a4000021f000 */
[----:B-1----:R-:W-:Y:S01]  /*29c0*/  MOV R12, RZ ;  /* 0x000000ff000c7202 */ /* 0x002fe20000000f00 */
[----:B--2---:R-:W-:-:S04]  /*29d0*/  IMAD.MOV R11, RZ, RZ, -R13 ;  /* 0x000000ffff0b7224 */ /* 0x004fc800078e0a0d */
[----:B------:R-:W-:-:S04]  /*29e0*/  IMAD R11, R11, R22, RZ ;  /* 0x000000160b0b7224 */ /* 0x000fc800078e02ff */
[----:B------:R-:W-:-:S06]  /*29f0*/  IMAD.HI.U32 R13, R13, R11, R12 ;  /* 0x0000000b0d0d7227 */ /* 0x000fcc00078e000c */
[----:B------:R-:W-:-:S05]  /*2a00*/  IMAD.HI.U32 R3, R13, UR13, RZ ;  /* 0x0000000d0d037c27 */ /* 0x000fca000f8e00ff */
[----:B------:R-:W-:-:S05]  /*2a10*/  IADD3 R11, -R3, RZ, RZ ;  /* 0x000000ff030b7210 */ /* 0x000fca0007ffe1ff */
[----:B------:R-:W-:-:S05]  /*2a20*/  IMAD R11, R22, R11, UR13 ;  /* 0x0000000d160b7e24 */ /* 0x000fca000f8e020b */
[----:B------:R-:W-:-:S13]  /*2a30*/  ISETP.GE.U32.AND P1, PT, R11, R22, PT ;  /* 0x000000160b00720c */ /* 0x000fda0003f26070 */
[----:B------:R-:W-:Y:S01]  /*2a40*/  @P1 IMAD.IADD R11, R11, 0x1, -R22 ;  /* 0x000000010b0b1824 */ /* 0x000fe200078e0a16 */
[----:B------:R-:W-:-:S04]  /*2a50*/  @P1 IADD3 R3, R3, 0x1, RZ ;  /* 0x0000000103031810 */ /* 0x000fc80007ffe0ff */
[----:B------:R-:W-:-:S13]  /*2a60*/  ISETP.GE.U32.AND P2, PT, R11, R22, PT ;  /* 0x000000160b00720c */ /* 0x000fda0003f46070 */
[----:B------:R-:W-:Y:S02]  /*2a70*/  @P2 IADD3 R3, R3, 0x1, RZ ;  /* 0x0000000103032810 */ /* 0x000fe40007ffe0ff */
[----:B------:R-:W-:-:S05]  /*2a80*/  @!P3 LOP3.LUT R3, RZ, R22, RZ, 0x33, !PT ;  /* 0x00000016ff03b212 */ /* 0x000fca00078e33ff */
[----:B------:R-:W-:-:S04]  /*2a90*/  IMAD.MOV R13, RZ, RZ, -R3 ;  /* 0x000000ffff0d7224 */ /* 0x000fc800078e0a03 */
[----:B------:R-:W-:-:S07]  /*2aa0*/  IMAD R13, R22, R13, UR13 ;  /* 0x0000000d160d7e24 */ /* 0x000fce000f8e020d */
.L_x_18:
[----:B------:R-:W1:Y:S01]  /*2ab0*/  LDC R16, c[0x0][0x8a8] ;  /* 0x00022a00ff107b82 */ /* 0x000e620000000800 */
[----:B------:R-:W-:Y:S01]  /*2ac0*/  ULDC UR13, c[0x0][0x904] ;  /* 0x00024100000d7ab9 */ /* 0x000fe20000000800 */
[----:B------:R-:W-:Y:S01]  /*2ad0*/  UMOV UR12, 0xffffffff ;  /* 0xffffffff000c7882 */ /* 0x000fe20000000000 */
[----:B------:R-:W-:Y:S01]  /*2ae0*/  PLOP3.LUT P1, PT, PT, PT, UP3, 0x80, 0x0 ;  /* 0x000000000000781c */ /* 0x000fe20003f2f038 */
[----:B------:R-:W-:-:S04]  /*2af0*/  USHF.L.U32 UR12, UR12, UR13, URZ ;  /* 0x0000000d0c0c7299 */ /* 0x000fc8000800063f */
[----:B------:R-:W2:Y:S02]  /*2b00*/  LDC R14, c[0x0][0x8b8] ;  /* 0x00022e00ff0e7b82 */ /* 0x000ea40000000800 */
[----:B------:R-:W-:Y:S01]  /*2b10*/  LOP3.LUT R11, RZ, UR12, RZ, 0x33, !PT ;  /* 0x0000000cff0b7c12 */ /* 0x000fe2000f8e33ff */
[----:B------:R-:W-:Y:S02]  /*2b20*/  UMOV UR12, 0x1 ;  /* 0x00000001000c7882 */ /* 0x000fe40000000000 */
[----:B------:R-:W-:Y:S01]  /*2b30*/  USHF.L.U32 UR12, UR12, UR13, URZ ;  /* 0x0000000d0c0c7299 */ /* 0x000fe2000800063f */
[----:B------:R-:W-:Y:S02]  /*2b40*/  LOP3.LUT R12, R11, UR15, RZ, 0xc0, !PT ;  /* 0x0000000f0b0c7c12 */ /* 0x000fe4000f8ec0ff */
[----:B------:R-:W-:Y:S01]  /*2b50*/  @P1 MOV R18, UR4 ;  /* 0x0000000400121c02 */ /* 0x000fe20008000f00 */
[----:B------:R-:W-:Y:S02]  /*2b60*/  @!P1 IMAD.U32 R18, RZ, RZ, UR4 ;  /* 0x00000004ff129e24 */ /* 0x000fe4000f8e00ff */
[----:B------:R-:W-:-:S02]  /*2b70*/  IMAD R3, R3, UR12, R12 ;  /* 0x0000000c03037c24 */ /* 0x000fc4000f8e020c */
[----:B-1----:R-:W-:-:S05]  /*2b80*/  IMAD R13, R13, R16, UR14 ;  /* 0x0000000e0d0d7e24 */ /* 0x002fca000f8e0210 */
[----:B------:R-:W-:Y:S01]  /*2b90*/  @P1 MOV R16, R13 ;  /* 0x0000000d00101202 */ /* 0x000fe20000000f00 */
[----:B--2---:R-:W-:Y:S01]  /*2ba0*/  IMAD R17, R3, R14, UR11 ;  /* 0x0000000b03117e24 */ /* 0x004fe2000f8e020e */
[----:B------:R-:W-:-:S04]  /*2bb0*/  UMOV UR11, 0x1 ;  /* 0x00000001000b7882 */ /* 0x000fc80000000000 */
[----:B------:R-:W-:Y:S02]  /*2bc0*/  @!P1 MOV R16, R17 ;  /* 0x0000001100109202 */ /* 0x000fe40000000f00 */
[----:B------:R-:W-:-:S07]  /*2bd0*/  @!P1 MOV R17, R13 ;  /* 0x0000000d00119202 */ /* 0x000fce0000000f00 */
.L_x_5:
[----:B------:R-:W-:-:S13]  /*2be0*/  ISETP.NE.AND P1, PT, RZ, UR11, PT ;  /* 0x0000000bff007c0c */ /* 0x000fda000bf25270 */
[----:B------:R-:W-:Y:S05]  /*2bf0*/  @!P1 EXIT ;  /* 0x000000000000994d */ /* 0x000fea0003800000 */
[----:B------:R-:W1:Y:S02]  /*2c00*/  LDC.64 R24, c[0x0][0x290] ;  /* 0x0000a400ff187b82 */ /* 0x000e640000000a00 */
[----:B-1----:R-:W-:-:S05]  /*2c10*/  IMAD.WIDE R12, R18, 0xc, R24 ;  /* 0x0000000c120c7825 */ /* 0x002fca00078e0218 */
[----:B------:R1:W5:Y:S01]  /*2c20*/  LDG.E R11, desc[UR38][R12.64+0x8] ;  /* 0x000008260c0b7981 */ /* 0x000362000c1e1900 */
[----:B------:R-:W-:Y:S01]  /*2c30*/  UISETP.NE.AND UP2, UPT, UR18, 0x2, UPT ;  /* 0x000000021200788c */ /* 0x000fe2000bf45270 */
[----:B------:R-:W2:Y:S01]  /*2c40*/  S2UR UR58, SR_CgaCtaId ;  /* 0x00000000003a79c3 */ /* 0x000ea20000008800 */
[----:B------:R-:W-:Y:S01]  /*2c50*/  UMOV UR41, URZ ;  /* 0x0000003f00297c82 */ /* 0x000fe20008000000 */
[----:B------:R-:W-:Y:S01]  /*2c60*/  UMOV UR42, URZ ;  /* 0x0000003f002a7c82 */ /* 0x000fe20008000000 */
[----:B------:R-:W-:Y:S01]  /*2c70*/  SHF.R.S32.HI R19, RZ, 0x1f, R18 ;  /* 0x0000001fff137819 */ /* 0x000fe20000011412 */
[----:B------:R-:W-:Y:S01]  /*2c80*/  IMAD.MOV.U32 R22, RZ, RZ, RZ ;  /* 0x000000ffff167224 */ /* 0x000fe200078e00ff */
[----:B------:R-:W-:-:S13]  /*2c90*/  PLOP3.LUT P1, PT, PT, PT, UP2, 0x80, 0x0 ;  /* 0x000000000000781c */ /* 0x000fda0003f2f028 */
[----:B-1----:R-:W-:Y:S05]  /*2ca0*/  @P1 BRA `(.L_x_19) ;  /* 0x00000000009c1947 */ /* 0x002fea0003800000 */
[----:B-----5:R-:W-:Y:S01]  /*2cb0*/  R2UR UR11, R11 ;  /* 0x000000000b0b72ca */ /* 0x020fe200000e0000 */
[----:B------:R-:W-:-:S04]  /*2cc0*/  ULOP3.LUT UR13, UR59, 0x1, URZ, 0xfc, !UPT ;  /* 0x000000013b0d7892 */ /* 0x000fc8000f8efc3f */
[----:B------:R-:W-:-:S06]  /*2cd0*/  UISETP.NE.AND UP2, UPT, UR13, 0x3, UPT ;  /* 0x000000030d00788c */ /* 0x000fcc000bf45270 */
[----:B------:R-:W-:Y:S02]  /*2ce0*/  PLOP3.LUT P2, PT, PT, PT, UP2, 0x80, 0x0 ;  /* 0x000000000000781c */ /* 0x000fe40003f4f028 */
[----:B------:R-:W-:-:S04]  /*2cf0*/  UIADD3 UR11, UR11, 0x7f, URZ ;  /* 0x0000007f0b0b7890 */ /* 0x000fc8000fffe03f */
[----:B------:R-:W-:-:S04]  /*2d00*/  USHF.R.S32.HI UR12, URZ, 0x1f, UR11 ;  /* 0x0000001f3f0c7899 */ /* 0x000fc8000801140b */
[----:B------:R-:W-:-:S04]  /*2d10*/  ULEA.HI UR12, UR12, UR11, URZ, 0x7 ;  /* 0x0000000b0c0c7291 */ /* 0x000fc8000f8f383f */
[----:B------:R-:W-:Y:S01]  /*2d20*/  USHF.R.S32.HI UR41, URZ, 0x7, UR12 ;  /* 0x000000073f297899 */ /* 0x000fe2000801140c */
[----:B------:R-:W-:Y:S11]  /*2d30*/  @!P2 BRA `(.L_x_20) ;  /* 0x000000000004a947 */ /* 0x000ff60003800000 */
[----:B--2---:R-:W-:Y:S01]  /*2d40*/  BPT.TRAP 0x1 ;  /* 0x000000040000795c */ /* 0x004fe20000300000 */
.L_x_20:
[----:B------:R-:W-:Y:S01]  /*2d50*/  UMOV UR11, 0x400 ;  /* 0x00000400000b7882 */ /* 0x000fe20000000000 */
[----:B------:R-:W-:Y:S01]  /*2d60*/  SHF.L.U32 R3, RZ, 0x1f, RZ ;  /* 0x0000001fff037819 */ /* 0x000fe200000006ff */
[----:B--2---:R-:W-:-:S09]  /*2d70*/  ULEA UR11, UR58, UR11, 0x18 ;  /* 0x0000000b3a0b7291 */ /* 0x004fd2000f8ec03f */
[----:B------:R-:W1:Y:S02]  /*2d80*/  SYNCS.PHASECHK.TRANS64.TRYWAIT P1, [UR11+0x34400], R3 ;  /* 0x03440003ff0075a7 */ /* 0x000e64000802014b */
[----:B-1----:R-:W-:Y:S05]  /*2d90*/  @!P1 BRA `(.L_x_21) ;  /* 0x0000031000649947 */ /* 0x002fea0003800000 */
.L_x_533:
[----:B------:R-:W2:Y:S01]  /*2da0*/  LDS.128 R16, [UR11+0x34520] ;  /* 0x0345200bff107984 */ /* 0x000ea20008000c00 */
[----:B------:R-:W-:Y:S01]  /*2db0*/  @!PT LDS RZ, [RZ] ;  /* 0x00000000fffff984 */ /* 0x000fe20000000800 */
[----:B------:R-:W-:Y:S01]  /*2dc0*/  @!PT LDS RZ, [RZ] ;  /* 0x00000000fffff984 */ /* 0x000fe20000000800 */
[----:B------:R-:W-:Y:S01]  /*2dd0*/  @!PT LDS RZ, [RZ] ;  /* 0x00000000fffff984 */ /* 0x000fe20000000800 */
[----:B------:R-:W-:Y:S01]  /*2de0*/  @!PT LDS RZ, [RZ] ;  /* 0x00000000fffff984 */ /* 0x000fe20000000800 */
[----:B------:R3:W-:Y:S06]  /*2df0*/  MEMBAR.ALL.CTA ;  /* 0x0000000000007992 */ /* 0x0007ec0000008000 */
[----:B---3--:R-:W3:Y:S01]  /*2e00*/  FENCE.VIEW.ASYNC.S ;  /* 0x00000000000073c6 */ /* 0x008ee20000000000 */
[----:B------:R-:W-:Y:S05]  /*2e10*/  @!P2 BRA `(.L_x_22) ;  /* 0x000000000004a947 */ /* 0x000fea0003800000 */
[----:B------:R-:W-:Y:S01]  /*2e20*/  BPT.TRAP 0x1 ;  /* 0x000000040000795c */ /* 0x000fe20000300000 */
.L_x_22:
[----:B------:R-:W-:Y:S01]  /*2e30*/  UIADD3 UR11, UR11, 0x34440, URZ ;  /* 0x000344400b0b7890 */ /* 0x000fe2000fffe03f */
[----:B--2---:R-:W-:-:S03]  /*2e40*/  ISETP.NE.AND P1, PT, R19, RZ, PT ;  /* 0x000000ff1300720c */ /* 0x004fc60003f25270 */
[----:B------:R-:W-:-:S09]  /*2e50*/  UPRMT UR11, UR58, 0x654, UR11 ;  /* 0x000006543a0b7896 */ /* 0x000fd2000800000b */
[----:B---3--:R-:W-:Y:S01]  /*2e60*/  SYNCS.ARRIVE.TRANS64.RED.A1T0 RZ, [UR11], RZ ;  /* 0x000000ffffff79a7 */ /* 0x008fe2000810040b */
[----:B------:R-:W-:Y:S05]  /*2e70*/  @!P1 EXIT ;  /* 0x000000000000994d */ /* 0x000fea0003800000 */
[----:B-1----:R-:W-:-:S05]  /*2e80*/  IMAD.WIDE R12, R18, 0xc, R24 ;  /* 0x0000000c120c7825 */ /* 0x002fca00078e0218 */
[----:B------:R1:W5:Y:S01]  /*2e90*/  LDG.E R11, desc[UR38][R12.64+0x8] ;  /* 0x000008260c0b7981 */ /* 0x000362000c1e1900 */
[----:B------:R-:W-:Y:S01]  /*2ea0*/  UISETP.GE.U32.AND UP2, UPT, UR41, 0x3, UPT ;  /* 0x000000032900788c */ /* 0x000fe2000bf46070 */
[----:B------:R-:W-:Y:S01]  /*2eb0*/  SHF.R.S32.HI R19, RZ, 0x1f, R18 ;  /* 0x0000001fff137819 */ /* 0x000fe20000011412 */
[----:B------:R-:W-:Y:S01]  /*2ec0*/  UIMAD.WIDE.U32 UR12, UR41, -0x55555555, URZ ;  /* 0xaaaaaaab290c78a5 */ /* 0x000fe2000f8e003f */
[----:B------:R-:W-:Y:S01]  /*2ed0*/  MOV R22, 0x1 ;  /* 0x0000000100167802 */ /* 0x000fe20000000f00 */
[----:B------:R-:W-:Y:S02]  /*2ee0*/  UMOV UR42, URZ ;  /* 0x0000003f002a7c82 */ /* 0x000fe40008000000 */
[----:B------:R-:W-:-:S04]  /*2ef0*/  USHF.R.U32.HI UR12, URZ, 0x1, UR13 ;  /* 0x000000013f0c7899 */ /* 0x000fc8000801160d */
[----:B------:R-:W-:Y:S02]  /*2f00*/  UIMAD UR41, UR12, -0x3, UR41 ;  /* 0xfffffffd0c2978a4 */ /* 0x000fe4000f8e0229 */
[----:B-1----:R-:W-:-:S12]  /*2f10*/  @UP2 ULOP3.LUT UR42, UR12, 0x1, URZ, 0xc0, !UPT ;  /* 0x000000010c2a2892 */ /* 0x002fd8000f8ec03f */
.L_x_19:
[----:B------:R-:W-:-:S04]  /*2f20*/  IMAD.WIDE.U32 R24, R18, 0xc, R24 ;  /* 0x0000000c12187825 */ /* 0x000fc800078e0018 */
[----:B------:R-:W-:-:S05]  /*2f30*/  IMAD R3, R19, 0xc, RZ ;  /* 0x0000000c13037824 */ /* 0x000fca00078e02ff */
[----:B------:R-:W-:-:S05]  /*2f40*/  IADD3 R25, R25, R3, RZ ;  /* 0x0000000319197210 */ /* 0x000fca0007ffe0ff */
[----:B------:R1:W5:Y:S04]  /*2f50*/  LDG.E R19, desc[UR38][R24.64+0x4] ;  /* 0x0000042618137981 */ /* 0x000368000c1e1900 */
[----:B------:R1:W5:Y:S01]  /*2f60*/  LDG.E R13, desc[UR38][R24.64] ;  /* 0x00000026180d7981 */ /* 0x000362000c1e1900 */
[----:B------:R-:W-:-:S13]  /*2f70*/  PLOP3.LUT P1, PT, PT, PT, UP1, 0x80, 0x0 ;  /* 0x000000000000781c */ /* 0x000fda0003f2f018 */
[----:B-1----:R-:W-:Y:S05]  /*2f80*/  @!P1 BRA `(.L_x_23) ;  /* 0x0000029400bc9947 */ /* 0x002fea0003800000 */
[----:B------:R-:W-:-:S06]  /*2f90*/  UISETP.GT.U32.AND UP0, UPT, UR29, 0x1, UPT ;  /* 0x000000011d00788c */ /* 0x000fcc000bf04070 */
[----:B------:R-:W-:-:S13]  /*2fa0*/  PLOP3.LUT P0, PT, PT, PT, UP0, 0x80, 0x0 ;  /* 0x000000000000781c */ /* 0x000fda0003f0f008 */
[----:B--2---:R-:W-:Y:S05]  /*2fb0*/  @P0 EXIT ;  /* 0x000000000000094d */ /* 0x004fea0003800000 */
.L_x_24:
[----:B------:R-:W-:-:S08]  /*2fc0*/  NOP ;  /* 0x0000000000007918 */ /* 0x000fd00000000000 */
[----:B------:R-:W1:Y:S02]  /*2fd0*/  USETMAXREG.TRY_ALLOC.CTAPOOL UP0, 0xe8 ;  /* 0x000000e8000079c8 */ /* 0x000e640008000600 */
[----:B-1----:R-:W-:-:S13]  /*2fe0*/  PLOP3.LUT P0, PT, PT, PT, UP0, 0x80, 0x0 ;  /* 0x000000000000781c */ /* 0x002fda0003f0f008 */
[----:B------:R-:W-:Y:S05]  /*2ff0*/  @!P0 BRA `(.L_x_24) ;  /* 0xfffffffc00f08947 */ /* 0x000fea000383ffff */
[----:B------:R-:W1:Y:S01]  /*3000*/  SHFL.IDX PT, R2, R2, RZ, 0x1f ;  /* 0x00001fff02027589 */ /* 0x000e6200000e0000 */
[----:B------:R-:W2:Y:S01]  /*3010*/  S2UR UR4, SR_CTAID.Y ;  /* 0x00000000000479c3 */ /* 0x000ea20000002600 */
[----:B------:R-:W-:Y:S01]  /*3020*/  UMOV UR36, URZ ;  /* 0x0000003f00247c82 */ /* 0x000fe20008000000 */
[----:B------:R-:W-:Y:S01]  /*3030*/  UMOV UR37, URZ ;  /* 0x0000003f00257c82 */ /* 0x000fe20008000000 */
[----:B-1----:R-:W-:Y:S01]  /*3040*/  LOP3.LUT P0, RZ, R2, 0x3, RZ, 0xc0, !PT ;  /* 0x0000000302ff7812 */ /* 0x002fe2000780c0ff */
[----:B--2---:R-:W-:-:S12]  /*3050*/  UIMAD UR4, UR4, UR60, UR57 ;  /* 0x0000003c040472a4 */ /* 0x004fd8000f8e0239 */
[----:B------:R-:W-:Y:S05]  /*3060*/  @P0 BRA `(.L_x_25) ;  /* 0x0000000000a40947 */ /* 0x000fea0003800000 */
[----:B------:R-:W-:Y:S01]  /*3070*/  ELECT P0, URZ, PT ;  /* 0x00000000003f782f */ /* 0x000fe20003800000 */
[----:B------:R-:W-:-:S12]  /*3080*/  BSSY B0, `(.L_x_26) ;  /* 0x0000020000007945 */ /* 0x000fd80003800000 */
[----:B------:R-:W-:Y:S05]  /*3090*/  @!P0 BRA `(.L_x_27) ;  /* 0x0000000000788947 */ /* 0x000fea0003800000 */
[----:B------:R-:W1:Y:S01]  /*30a0*/  S2UR UR6, SR_CgaCtaId ;  /* 0x00000000000679c3 */ /* 0x000e620000008800 */
[----:B------:R-:W-:Y:S01]  /*30b0*/  UISETP.NE.AND UP0, UPT, UR18, 0x1, UPT ;  /* 0x000000011200788c */ /* 0x000fe2000bf05270 */
[----:B------:R-:W-:-:S06]  /*30c0*/  UMOV UR5, 0x400 ;  /* 0x0000040000057882 */ /* 0x000fcc0000000000 */
[----:B------:R-:W2:Y:S08]  /*30d0*/  LDC.64 R4, c[0x0][0x700] ;  /* 0x0001c000ff047b82 */ /* 0x000eb00000000a00 */
[----:B----4-:R-:W2:Y:S08]  /*30e0*/  LDC.64 R6, c[0x0][0x708] ;  /* 0x0001c200ff067b82 */ /* 0x010eb00000000a00 */
[----:B-----5:R-:W3:Y:S01]  /*30f0*/  LDC.64 R8, c[0x0][0x710] ;  /* 0x0001c400ff087b82 */ /* 0x020ee20000000a00 */
[----:B-1----:R-:W-:-:S04]  /*3100*/  ULEA UR5, UR6, UR5, 0x18 ;  /* 0x0000000506057291 */ /* 0x002fc8000f8ec03f */
[----:B------:R-:W-:Y:S02]  /*3110*/  UIADD3 UR6, UR5, 0x80, URZ ;  /* 0x0000008005067890 */ /* 0x000fe4000fffe03f */
[----:B------:R-:W-:Y:S01]  /*3120*/  @!UP0 UIADD3 UR6, UR5, URZ, URZ ;  /* 0x0000003f05068290 */ /* 0x000fe2000fffe03f */
[----:B------:R-:W3:Y:S08]  /*3130*/  LDC.64 R10, c[0x0][0x718] ;  /* 0x0001c600ff0a7b82 */ /* 0x000ef00000000a00 */
[----:B------:R-:W1:Y:S01]  /*3140*/  LDC.64 R24, c[0x0][0x720] ;  /* 0x0001c800ff187b82 */ /* 0x000e620000000a00 */
[----:B--2---:R2:W-:Y:S07]  /*3150*/  STS.128 [UR6+0x34780], R4 ;  /* 0x03478004ff007988 */ /* 0x0045ee0008000c06 */
[----:B------:R-:W1:Y:S08]  /*3160*/  LDC.64 R26, c[0x0][0x728] ;  /* 0x0001ca00ff1a7b82 */ /* 0x000e700000000a00 */
[----:B------:R-:W4:Y:S01]  /*3170*/  LDC.64 R28, c[0x0][0x730] ;  /* 0x0001cc00ff1c7b82 */ /* 0x000f220000000a00 */
[----:B---3--:R2:W-:Y:S07]  /*3180*/  STS.128 [UR6+0x34790], R8 ;  /* 0x03479008ff007988 */ /* 0x0085ee0008000c06 */
[----:B------:R-:W4:Y:S08]  /*3190*/  LDC.64 R30, c[0x0][0x738] ;  /* 0x0001ce00ff1e7b82 */ /* 0x000f300000000a00 */
[----:B------:R-:W3:Y:S01]  /*31a0*/  LDC.64 R32, c[0x0][0x740] ;  /* 0x0001d000ff207b82 */ /* 0x000ee20000000a00 */
[----:B-1----:R2:W-:Y:S07]  /*31b0*/  STS.128 [UR6+0x347a0], R24 ;  /* 0x0347a018ff007988 */ /* 0x0025ee0008000c06 */
[----:B------:R-:W3:Y:S08]  /*31c0*/  LDC.64 R34, c[0x0][0x748] ;  /* 0x0001d200ff227b82 */ /* 0x000ef00000000a00 */
[----:B------:R-:W1:Y:S01]  /*31d0*/  LDC.64 R36, c[0x0][0x750] ;  /* 0x0001d400ff247b82 */ /* 0x000e620000000a00 */
[----:B----4-:R2:W-:Y:S07]  /*31e0*/  STS.128 [UR6+0x347b0], R28 ;  /* 0x0347b01cff007988 */ /* 0x0105ee0008000c06 */
[----:B------:R-:W1:Y:S08]  /*31f0*/  LDC.64 R38, c[0x0][0x758] ;  /* 0x0001d600ff267b82 */ /* 0x000e700000000a00 */
[----:B------:R-:W4:Y:S01]  /*3200*/  LDC.64 R40, c[0x0][0x760] ;  /* 0x0001d800ff287b82 */ /* 0x000f220000000a00 */
[----:B---3--:R2:W-:Y:S07]  /*3210*/  STS.128 [UR6+0x347c0], R32 ;  /* 0x0347c020ff007988 */ /* 0x0085ee0008000c06 */
[----:B------:R-:W4:Y:S08]  /*3220*/  LDC.64 R42, c[0x0][0x768] ;  /* 0x0001da00ff2a7b82 */ /* 0x000f300000000a00 */
[----:B------:R-:W3:Y:S01]  /*3230*/  LDC.64 R44, c[0x0][0x770] ;  /* 0x0001dc00ff2c7b82 */ /* 0x000ee20000000a00 */
[----:B-1----:R2:W-:Y:S07]  /*3240*/  STS.128 [UR6+0x347d0], R36 ;  /* 0x0347d024ff007988 */ /* 0x0025ee0008000c06 */
[----:B------:R-:W3:Y:S01]  /*3250*/  LDC.64 R46, c[0x0][0x778] ;  /* 0x0001de00ff2e7b82 */ /* 0x000ee20000000a00 */
[----:B----4-:R2:W-:Y:S04]  /*3260*/  STS.128 [UR6+0x347e0], R40 ;  /* 0x0347e028ff007988 */ /* 0x0105e80008000c06 */
[----:B---3--:R2:W-:Y:S02]  /*3270*/  STS.128 [UR6+0x347f0], R44 ;  /* 0x0347f02cff007988 */ /* 0x0085e40008000c06 */
.L_x_27:
[----:B------:R-:W-:Y:S05]  /*3280*/  BSYNC B0 ;  /* 0x0000000000007941 */ /* 0x000fea0003800000 */
.L_x_26:
[----:B------:R-:W-:Y:S01]  /*3290*/  UISETP.NE.AND UP0, UPT, UR18, 0x1, UPT ;  /* 0x000000011200788c */ /* 0x000fe2000bf05270 */
[----:B------:R-:W-:Y:S01]  /*32a0*/  NOP ;  /* 0x0000000000007918 */ /* 0x000fe20000000000 */
[----:B------:R-:W-:Y:S01]  /*32b0*/  ULDC UR5, c[0x0][0x884] ;  /* 0x0002210000057ab9 */ /* 0x000fe20000000800 */
[----:B------:R-:W-:Y:S01]  /*32c0*/  ULDC.64 UR36, c[0x0][0x800] ;  /* 0x0002000000247ab9 */ /* 0x000fe20000000a00 */
[----:B------:R-:W-:-:S04]  /*32d0*/  USEL UR5, UR5, URZ, UP0 ;  /* 0x0000003f05057287 */ /* 0x000fc80008000000 */
[----:B------:R-:W-:-:S04]  /*32e0*/  UIADD3 UR5, UR4, UR5, URZ ;  /* 0x0000000504057290 */ /* 0x000fc8000fffe03f */
[----:B------:R-:W-:-:S12]  /*32f0*/  UIMAD.WIDE UR36, UR5, 0x80, UR36 ;  /* 0x00000080052478a5 */ /* 0x000fd8000f8e0224 */
.L_x_25:
[----:B------:R-:W-:-:S13]  /*3300*/  ISETP.NE.AND P0, PT, RZ, UR51, PT ;  /* 0x00000033ff007c0c */ /* 0x000fda000bf05270 */
[----:B------:R-:W-:Y:S05]  /*3310*/  @P0 BRA `(.L_x_28) ;  /* 0x00000004000c0947 */ /* 0x000fea0003800000 */
[----:B------:R-:W-:Y:S01]  /*3320*/  ELECT P0, URZ, PT ;  /* 0x00000000003f782f */ /* 0x000fe20003800000 */
[----:B------:R-:W-:-:S12]  /*3330*/  BSSY B0, `(.L_x_29) ;  /* 0x000002c000007945 */ /* 0x000fd80003800000 */
[----:B------:R-:W-:Y:S05]  /*3340*/  @!P0 BRA `(.L_x_30) ;  /* 0x0000000000a88947 */ /* 0x000fea0003800000 */
[----:B--2---:R-:W1:Y:S08]  /*3350*/  LDC.64 R4, c[0x0][0x820] ;  /* 0x00020800ff047b82 */ /* 0x004e700000000a00 */
[----:B------:R-:W2:Y:S01]  /*3360*/  LDC.64 R2, c[0x0][0x818] ;  /* 0x00020600ff027b82 */ /* 0x000ea20000000a00 */
[----:B-1----:R-:W-:-:S06]  /*3370*/  IMAD.WIDE R4, R18, 0x8, R4 ;  /* 0x0000000812047825 */ /* 0x002fcc00078e0204 */
[----:B------:R-:W3:Y:S01]  /*3380*/  LDG.E.64 R4, desc[UR38][R4.64] ;  /* 0x0000002604047981 */ /* 0x000ee2000c1e1b00 */
[----:B--2---:R-:W-:-:S06]  /*3390*/  IMAD.WIDE R2, R18, 0x8, R2 ;  /* 0x0000000812027825 */ /* 0x004fcc00078e0202 */
[----:B------:R-:W2:Y:S01]  /*33a0*/  LDG.E.64 R2, desc[UR38][R2.64] ;  /* 0x0000002602027981 */ /* 0x000ea2000c1e1b00 */
[----:B------:R-:W1:Y:S01]  /*33b0*/  S2UR UR5, SR_CgaCtaId ;  /* 0x00000000000579c3 */ /* 0x000e620000008800 */
[----:B------:R-:W-:Y:S01]  /*33c0*/  UISETP.NE.AND UP0, UPT, UR18, 0x1, UPT ;  /* 0x000000011200788c */ /* 0x000fe2000bf05270 */
[----:B------:R-:W-:Y:S02]  /*33d0*/  UMOV UR4, 0x400 ;  /* 0x0000040000047882 */ /* 0x000fe40000000000 */
[----:B-1----:R-:W-:-:S04]  /*33e0*/  ULEA UR4, UR5, UR4, 0x18 ;  /* 0x0000000405047291 */ /* 0x002fc8000f8ec03f */
[----:B------:R-:W-:-:S04]  /*33f0*/  UIADD3 UR5, UR4, 0x80, URZ ;  /* 0x0000008004057890 */ /* 0x000fc8000fffe03f */
[----:B------:R-:W-:-:S04]  /*3400*/  @!UP0 UIADD3 UR5, UR4, URZ, URZ ;  /* 0x0000003f04058290 */ /* 0x000fc8000fffe03f */
[----:B------:R-:W-:-:S05]  /*3410*/  UIADD3 UR4, UR5, 0x34780, URZ ;  /* 0x0003478005047890 */ /* 0x000fca000fffe03f */
[----:B-----5:R-:W1:Y:S01]  /*3420*/  LDS R0, [UR5+0x3479c] ;  /* 0x03479c05ff007984 */ /* 0x020e620008000800 */
[----:B------:R-:W-:-:S03]  /*3430*/  IMAD.U32 R10, RZ, RZ, UR4 ;  /* 0x00000004ff0a7e24 */ /* 0x000fc6000f8e00ff */
[----:B------:R-:W-:Y:S02]  /*3440*/  STS [UR5+0x347b0], RZ ;  /* 0x0347b0ffff007988 */ /* 0x000fe40008000805 */
[----:B------:R-:W-:-:S05]  /*3450*/  SHF.R.U64 R10, R10, 0x4, RZ ;  /* 0x000000040a0a7819 */ /* 0x000fca00000012ff */
[----:B------:R-:W-:Y:S04]  /*3460*/  STS [UR5+0x34790], R10 ;  /* 0x0347900aff007988 */ /* 0x000fe80008000805 */
[----:B------:R-:W-:Y:S01]  /*3470*/  STS [UR5+0x34794], R10 ;  /* 0x0347940aff007988 */ /* 0x000fe20008000805 */
[----:B---3--:R-:W-:-:S04]  /*3480*/  SHF.L.U64.HI R9, R4, 0x1, R5 ;  /* 0x0000000104097819 */ /* 0x008fc80000010205 */
[----:B------:R-:W-:-:S04]  /*3490*/  LOP3.LUT R9, R9, 0x1fffffff, RZ, 0xc0, !PT ;  /* 0x1fffffff09097812 */ /* 0x000fc800078ec0ff */
[----:B------:R-:W-:Y:S01]  /*34a0*/  SHF.R.U32.HI R5, RZ, 0x4, R9 ;  /* 0x00000004ff057819 */ /* 0x000fe20000011609 */
[----:B--2---:R-:W-:Y:S03]  /*34b0*/  STS.64 [UR5+0x34780], R2 ;  /* 0x03478002ff007988 */ /* 0x004fe60008000a05 */
[----:B-1----:R-:W-:-:S05]  /*34c0*/  LOP3.LUT R0, R0, 0xf, R5, 0xb8, !PT ;  /* 0x0000000f00007812 */ /* 0x002fca00078eb805 */
[----:B------:R1:W-:Y:S04]  /*34d0*/  STS [UR5+0x3479c], R0 ;  /* 0x03479c00ff007988 */ /* 0x0003e80008000805 */
[----:B------:R-:W2:Y:S01]  /*34e0*/  LDS R5, [UR5+0x3479c] ;  /* 0x03479c05ff057984 */ /* 0x000ea20008000800 */
[----:B-1----:R-:W-:Y:S02]  /*34f0*/  SHF.L.U32 R0, R4, 0x1, RZ ;  /* 0x0000000104007819 */ /* 0x002fe400000006ff */
[----:B------:R-:W-:Y:S02]  /*3500*/  IADD3 R4, R13, -0x1, RZ ;  /* 0xffffffff0d047810 */ /* 0x000fe40007ffe0ff */
[----:B------:R-:W-:-:S04]  /*3510*/  LOP3.LUT R0, R0, 0xfffffffe, RZ, 0xc0, !PT ;  /* 0xfffffffe00007812 */ /* 0x000fc800078ec0ff */
[----:B------:R-:W-:-:S05]  /*3520*/  SHF.R.U64 R0, R0, 0x4, R9 ;  /* 0x0000000400007819 */ /* 0x000fca0000001209 */
[----:B------:R-:W-:Y:S01]  /*3530*/  STS [UR5+0x3478c], R0 ;  /* 0x03478c00ff007988 */ /* 0x000fe20008000805 */
[----:B--2---:R-:W-:-:S05]  /*3540*/  LOP3.LUT R6, R5, 0xf0, RZ, 0xb8, !PT ;  /* 0x000000f005067812 */ /* 0x004fca00078eb8ff */
[----:B------:R4:W-:Y:S04]  /*3550*/  STS [UR5+0x3479c], R6 ;  /* 0x03479c06ff007988 */ /* 0x0009e80008000805 */
[----:B------:R-:W1:Y:S01]  /*3560*/  LDS R5, [UR5+0x3479c] ;  /* 0x03479c05ff057984 */ /* 0x000e620008000800 */
[----:B----4-:R-:W-:Y:S02]  /*3570*/  CS2R R6, SRZ ;  /* 0x0000000000067805 */ /* 0x010fe4000001ff00 */
[----:B-1----:R-:W-:Y:S01]  /*3580*/  LOP3.LUT R11, R5, 0xf00, RZ, 0xb8, !PT ;  /* 0x00000f00050b7812 */ /* 0x002fe200078eb8ff */
[----:B------:R-:W-:-:S04]  /*3590*/  VIADD R5, R19, 0xffffffff ;  /* 0xffffffff13057836 */ /* 0x000fc80000000000 */
[----:B------:R-:W-:Y:S04]  /*35a0*/  STS.64 [UR5+0x34798], R10 ;  /* 0x0347980aff007988 */ /* 0x000fe80008000a05 */
[----:B------:R-:W1:Y:S04]  /*35b0*/  LDS R8, [UR5+0x3479c] ;  /* 0x03479c05ff087984 */ /* 0x000e680008000800 */
[----:B------:R3:W-:Y:S01]  /*35c0*/  STS.128 [UR5+0x347a0], R4 ;  /* 0x0347a004ff007988 */ /* 0x0007e20008000c05 */
[----:B-1----:R-:W-:-:S05]  /*35d0*/  LOP3.LUT R8, R8, 0xf000, RZ, 0xb8, !PT ;  /* 0x0000f00008087812 */ /* 0x002fca00078eb8ff */
[----:B------:R3:W-:Y:S02]  /*35e0*/  STS [UR5+0x3479c], R8 ;  /* 0x03479c08ff007988 */ /* 0x0007e40008000805 */
.L_x_30:
[----:B------:R-:W-:Y:S05]  /*35f0*/  BSYNC B0 ;  /* 0x0000000000007941 */ /* 0x000fea0003800000 */
.L_x_29:
[----:B------:R-:W-:Y:S01]  /*3600*/  ELECT P0, URZ, PT ;  /* 0x00000000003f782f */ /* 0x000fe20003800000 */
[----:B------:R-:W-:Y:S01]  /*3610*/  NOP ;  /* 0x0000000000007918 */ /* 0x000fe20000000000 */
[----:B------:R-:W-:Y:S11]  /*3620*/  BSSY B0, `(.L_x_31) ;  /* 0x0000004000007945 */ /* 0x000ff60003800000 */
[----:B------:R-:W-:Y:S05]  /*3630*/  @!P0 BRA `(.L_x_32) ;  /* 0x0000000000088947 */ /* 0x000fea0003800000 */
[----:B------:R0:W-:Y:S01]  /*3640*/  UTMACMDFLUSH ;  /* 0x00000000000079b7 */ /* 0x0001e20000000000 */
[----:B------:R-:W-:-:S04]  /*3650*/  DEPBAR.LE SB0, 0x0 ;  /* 0x000080000000791a */ /* 0x000fc80000000000 */
.L_x_32:
[----:B------:R-:W-:Y:S05]  /*3660*/  BSYNC B0 ;  /* 0x0000000000007941 */ /* 0x000fea0003800000 */
.L_x_31:
[----:B------:R-:W1:Y:S01]  /*3670*/  S2UR UR5, SR_CgaCtaId ;  /* 0x00000000000579c3 */ /* 0x000e620000008800 */
[----:B-----5:R-:W2:Y:S01]  /*3680*/  S2R R0, SR_LANEID ;  /* 0x0000000000007919 */ /* 0x020ea20000000000 */
[----:B------:R-:W-:Y:S01]  /*3690*/  UISETP.NE.AND UP0, UPT, UR18, 0x1, UPT ;  /* 0x000000011200788c */ /* 0x000fe2000bf05270 */
[----:B------:R-:W-:Y:S02]  /*36a0*/  UMOV UR4, 0x400 ;  /* 0x0000040000047882 */ /* 0x000fe40000000000 */
[----:B-1----:R-:W-:-:S04]  /*36b0*/  ULEA UR4, UR5, UR4, 0x18 ;  /* 0x0000000405047291 */ /* 0x002fc8000f8ec03f */
[----:B------:R-:W-:-:S04]  /*36c0*/  UIADD3 UR5, UR4, 0x80, URZ ;  /* 0x0000008004057890 */ /* 0x000fc8000fffe03f */
[----:B------:R-:W-:Y:S01]  /*36d0*/  @!UP0 UIADD3 UR5, UR4, URZ, URZ ;  /* 0x0000003f04058290 */ /* 0x000fe2000fffe03f */
[----:B--2---:R-:W-:-:S05]  /*36e0*/  SHF.L.U32 R0, R0, 0x2, RZ ;  /* 0x0000000200007819 */ /* 0x004fca00000006ff */
[----:B------:R-:W-:Y:S02]  /*36f0*/  MOV R3, UR5 ;  /* 0x0000000500037c02 */ /* 0x000fe40008000f00 */
[C---:B------:R-:W-:Y:S02]  /*3700*/  IADD3 R2, P0, R0.reuse, UR36, RZ ;  /* 0x0000002400027c10 */ /* 0x040fe4000ff1e0ff */
[----:B---3--:R-:W-:-:S03]  /*3710*/  IADD3 R4, R0, 0x34780, R3 ;  /* 0x0003478000047810 */ /* 0x008fc60007ffe003 */
[----:B------:R-:W-:Y:S02]  /*3720*/  IMAD.X R3, RZ, RZ, UR37, P0 ;  /* 0x00000025ff037e24 */ /* 0x000fe400080e06ff */
[----:B------:R-:W1:Y:S04]  /*3730*/  LDS R5, [R4] ;  /* 0x0000000004057984 */ /* 0x000e680000000800 */
[----:B-1----:R1:W5:Y:S02]  /*3740*/  ATOMG.E.EXCH.STRONG.GPU PT, RZ, [R2], R5 ;  /* 0x0000000502ff73a8 */ /* 0x00236400041ee100 */
.L_x_28:
[----:B-----5:R-:W-:Y:S01]  /*3750*/  SHF.R.S32.HI R0, RZ, 0x1f, R21 ;  /* 0x0000001fff007819 */ /* 0x020fe20000011415 */
[----:B------:R-:W3:Y:S01]  /*3760*/  S2UR UR56, SR_CgaCtaId ;  /* 0x00000000003879c3 */ /* 0x000ee20000008800 */
[----:B------:R-:W-:Y:S01]  /*3770*/  UISETP.NE.AND UP1, UPT, UR18, 0x1, UPT ;  /* 0x000000011200788c */ /* 0x000fe2000bf25270 */
[----:B--2---:R-:W-:Y:S01]  /*3780*/  MOV R6, 0x1 ;  /* 0x0000000100067802 */ /* 0x004fe20000000f00 */
[----:B------:R-:W-:Y:S01]  /*3790*/  UISETP.NE.AND UP0, UPT, UR29, URZ, UPT ;  /* 0x0000003f1d00728c */ /* 0x000fe2000bf05270 */
[----:B------:R-:W-:Y:S01]  /*37a0*/  LEA.HI R0, R0, R21, RZ, 0x7 ;  /* 0x0000001500007211 */ /* 0x000fe200078f38ff */
[----:B------:R-:W-:Y:S01]  /*37b0*/  UMOV UR47, 0x400 ;  /* 0x00000400002f7882 */ /* 0x000fe20000000000 */
[----:B------:R-:W-:Y:S01]  /*37c0*/  USHF.L.U32 UR50, UR29, 0x3, URZ ;  /* 0x000000031d327899 */ /* 0x000fe2000800063f */
[----:B------:R-:W-:Y:S01]  /*37d0*/  MOV R152, RZ ;  /* 0x000000ff00987202 */ /* 0x000fe20000000f00 */
[----:B------:R-:W-:Y:S01]  /*37e0*/  USEL UR4, URZ, 0x1, UP0 ;  /* 0x000000013f047887 */ /* 0x000fe20008000000 */
[----:B------:R-:W-:Y:S01]  /*37f0*/  LOP3.LUT R0, R0, 0xffffff80, RZ, 0xc0, !PT ;  /* 0xffffff8000007812 */ /* 0x000fe200078ec0ff */
[----:B------:R-:W-:-:S02]  /*3800*/  ULOP3.LUT UR53, UR50, 0x8, URZ, 0xc0, !UPT ;  /* 0x0000000832357892 */ /* 0x000fc4000f8ec03f */
[----:B------:R-:W-:Y:S01]  /*3810*/  ULOP3.LUT UR43, UR40, 0x1, URZ, 0xfc, !UPT ;  /* 0x00000001282b7892 */ /* 0x000fe2000f8efc3f */
[----:B------:R-:W-:Y:S01]  /*3820*/  IADD3 R0, -R0, R21, RZ ;  /* 0x0000001500007210 */ /* 0x000fe20007ffe1ff */
[----:B------:R-:W-:Y:S01]  /*3830*/  ULOP3.LUT UR52, UR59, 0x1, URZ, 0xfc, !UPT ;  /* 0x000000013b347892 */ /* 0x000fe2000f8efc3f */
[----:B------:R-:W-:Y:S01]  /*3840*/  MOV R153, UR4 ;  /* 0x0000000400997c02 */ /* 0x000fe20008000f00 */
[----:B------:R-:W-:Y:S01]  /*3850*/  ULOP3.LUT UR54, UR61, 0x1, URZ, 0xfc, !UPT ;  /* 0x000000013d367892 */ /* 0x000fe2000f8efc3f */
[----:B-1----:R-:W-:Y:S01]  /*3860*/  SHF.R.S32.HI R3, RZ, 0x1f, R0 ;  /* 0x0000001fff037819 */ /* 0x002fe20000011400 */
[C---:B------:R-:W-:Y:S01]  /*3870*/  VIADD R157, R0.reuse, 0x1f ;  /* 0x0000001f009d7836 */ /* 0x040fe20000000000 */
[----:B------:R-:W-:Y:S01]  /*3880*/  SHF.L.U32 R2, R0, 0x6, RZ ;  /* 0x0000000600027819 */ /* 0x000fe200000006ff */
[----:B------:R-:W-:Y:S01]  /*3890*/  ULOP3.LUT UR55, UR50, 0x8, URZ, 0xc, !UPT ;  /* 0x0000000832377892 */ /* 0x000fe2000f8e0c3f */
[----:B------:R-:W-:Y:S01]  /*38a0*/  LEA.HI R4, R3, R0, RZ, 0x5 ;  /* 0x0000000003047211 */ /* 0x000fe200078f28ff */
[----:B------:R-:W-:Y:S01]  /*38b0*/  ULOP3.LUT UR53, UR53, 0x18, URZ, 0x3c, !UPT ;  /* 0x0000001835357892 */ /* 0x000fe2000f8e3c3f */
[----:B------:R-:W-:Y:S01]  /*38c0*/  LOP3.LUT R5, R2, 0x40, RZ, 0xc0, !PT ;  /* 0x0000004002057812 */ /* 0x000fe200078ec0ff */
[----:B---3--:R-:W-:Y:S01]  /*38d0*/  ULEA UR47, UR56, UR47, 0x18 ;  /* 0x0000002f382f7291 */ /* 0x008fe2000f8ec03f */
[----:B------:R-:W-:-:S02]  /*38e0*/  SHF.R.U32.HI R2, RZ, 0x1, R4 ;  /* 0x00000001ff027819 */ /* 0x000fc40000011604 */
[-C--:B------:R-:W-:Y:S01]  /*38f0*/  LEA.HI R4, R3, R0.reuse, RZ, 0x3 ;  /* 0x0000000003047211 */ /* 0x080fe200078f18ff */
[----:B------:R-:W-:Y:S01]  /*3900*/  UIADD3 UR48, UR47, 0x80, URZ ;  /* 0x000000802f307890 */ /* 0x000fe2000fffe03f */
[----:B----4-:R-:W-:Y:S01]  /*3910*/  LOP3.LUT R7, R5, 0x30, R2, 0xf8, !PT ;  /* 0x0000003005077812 */ /* 0x010fe200078ef802 */
[----:B------:R-:W-:Y:S01]  /*3920*/  UIADD3 UR49, UR47, 0x34500, URZ ;  /* 0x000345002f317890 */ /* 0x000fe2000fffe03f */
[-C--:B------:R-:W-:Y:S01]  /*3930*/  LEA.HI R2, R0, R0.reuse, RZ, 0x1 ;  /* 0x0000000000027211 */ /* 0x080fe200078f08ff */
[----:B------:R-:W-:Y:S01]  /*3940*/  @!UP1 UIADD3 UR48, UR47, URZ, URZ ;  /* 0x0000003f2f309290 */ /* 0x000fe2000fffe03f */
[----:B------:R-:W-:Y:S01]  /*3950*/  LEA.HI R3, R3, R0, RZ, 0x4 ;  /* 0x0000000003037211 */ /* 0x000fe200078f20ff */
[----:B------:R-:W-:Y:S01]  /*3960*/  UIADD3 UR5, UR50, UR49, URZ ;  /* 0x0000003132057290 */ /* 0x000fe2000fffe03f */
[----:B------:R-:W-:Y:S01]  /*3970*/  SHF.R.S32.HI R2, RZ, 0x1, R2 ;  /* 0x00000001ff027819 */ /* 0x000fe20000011402 */
[----:B------:R-:W-:Y:S01]  /*3980*/  UIADD3 UR48, UR48, 0x34780, URZ ;  /* 0x0003478030307890 */ /* 0x000fe2000fffe03f */
[----:B------:R-:W-:-:S02]  /*3990*/  LOP3.LUT R7, R7, 0x8, R4, 0xf8, !PT ;  /* 0x0000000807077812 */ /* 0x000fc400078ef804 */
[----:B------:R-:W-:Y:S01]  /*39a0*/  SHF.R.S32.HI R4, RZ, 0x4, R3 ;  /* 0x00000004ff047819 */ /* 0x000fe20000011403 */
[----:B------:R-:W-:-:S03]  /*39b0*/  IMAD.SHL.U32 R2, R2, 0x80, RZ ;  /* 0x0000008002027824 */ /* 0x000fc600078e00ff */
[----:B------:R-:W-:Y:S02]  /*39c0*/  LEA.HI R3, R3, R4, RZ, 0x1 ;  /* 0x0000000403037211 */ /* 0x000fe400078f08ff */
[----:B------:R-:W-:Y:S02]  /*39d0*/  LOP3.LUT R2, R2, 0x180, RZ, 0xc0, !PT ;  /* 0x0000018002027812 */ /* 0x000fe400078ec0ff */
[----:B------:R-:W-:Y:S02]  /*39e0*/  LOP3.LUT R3, R3, 0x7ffffe, RZ, 0xc0, !PT ;  /* 0x007ffffe03037812 */ /* 0x000fe400078ec0ff */
[----:B------:R-:W-:Y:S02]  /*39f0*/  LOP3.LUT R5, R2, R5, RZ, 0xfc, !PT ;  /* 0x0000000502057212 */ /* 0x000fe400078efcff */
[----:B------:R-:W-:Y:S02]  /*3a00*/  IADD3 R3, R4, -R3, RZ ;  /* 0x8000000304037210 */ /* 0x000fe40007ffe0ff */
[----:B------:R-:W-:-:S04]  /*3a10*/  SHF.R.U32.HI R5, RZ, 0x3, R5 ;  /* 0x00000003ff057819 */ /* 0x000fc80000011605 */
[----:B------:R-:W-:-:S05]  /*3a20*/  LOP3.LUT R156, R5, R7, R2, 0x1e, !PT ;  /* 0x00000007059c7212 */ /* 0x000fca00078e1e02 */
[----:B------:R-:W-:-:S07]  /*3a30*/  IMAD R156, R3, 0x200, R156 ;  /* 0x00000200039c7824 */ /* 0x000fce00078e029c */
.L_x_236:
[----:B-12---:R-:W1:Y:S02]  /*3a40*/  LDC.64 R2, c[0x0][0x290] ;  /* 0x0000a400ff027b82 */ /* 0x006e640000000a00 */
[----:B-1----:R-:W-:-:S05]  /*3a50*/  IMAD.WIDE R2, R18, 0xc, R2 ;  /* 0x0000000c12027825 */ /* 0x002fca00078e0202 */
[----:B------:R-:W2:Y:S01]  /*3a60*/  LDG.E R4, desc[UR38][R2.64+0x8] ;  /* 0x0000082602047981 */ /* 0x000ea2000c1e1900 */
[----:B------:R-:W-:Y:S01]  /*3a70*/  SHF.L.U32 R8, R153, 0x1f, RZ ;  /* 0x0000001f99087819 */ /* 0x000fe200000006ff */
[----:B------:R-:W-:Y:S01]  /*3a80*/  UMOV UR5, UR41 ;  /* 0x0000002900057c82 */ /* 0x000fe20008000000 */
[----:B------:R-:W-:-:S04]  /*3a90*/  MOV R7, UR49 ;  /* 0x0000003100077c02 */ /* 0x000fc80008000f00 */
[----:B------:R-:W1:Y:S01]  /*3aa0*/  SYNCS.PHASECHK.TRANS64.TRYWAIT P0, [R7+UR50], R8 ;  /* 0x00000008070075a7 */ /* 0x000e620008000172 */
[----:B--2---:R-:W-:-:S04]  /*3ab0*/  IADD3 R5, R4, 0x7f, RZ ;  /* 0x0000007f04057810 */ /* 0x004fc80007ffe0ff */
[----:B------:R-:W-:-:S04]  /*3ac0*/  SHF.R.S32.HI R0, RZ, 0x1f, R5 ;  /* 0x0000001fff007819 */ /* 0x000fc80000011405 */
[----:B------:R-:W-:Y:S01]  /*3ad0*/  LEA.HI R5, R0, R5, RZ, 0x7 ;  /* 0x0000000500057211 */ /* 0x000fe200078f38ff */
[----:B-1----:R-:W-:Y:S06]  /*3ae0*/  @!P0 BRA `(.L_x_33) ;  /* 0x0000030400288947 */ /* 0x002fec0003800000 */
.L_x_534:
[----:B------:R2:W-:Y:S01]  /*3af0*/  STL [R1+0x400], RZ ;  /* 0x000400ff01007387 */ /* 0x0005e20000100800 */
[----:B------:R-:W-:Y:S01]  /*3b00*/  ISETP.GE.AND P0, PT, R4, 0x1, PT ;  /* 0x000000010400780c */ /* 0x000fe20003f06270 */
[----:B------:R-:W-:Y:S01]  /*3b10*/  UMOV UR4, URZ ;  /* 0x0000003f00047c82 */ /* 0x000fe20008000000 */
[--C-:B------:R-:W-:Y:S01]  /*3b20*/  IMAD.MOV.U32 R155, RZ, RZ, R18.reuse ;  /* 0x000000ffff9b7224 */ /* 0x100fe200078e0012 */
[----:B------:R2:W-:Y:S01]  /*3b30*/  STL [R1+0x404], RZ ;  /* 0x000404ff01007387 */ /* 0x0005e20000100800 */
[----:B------:R-:W-:Y:S02]  /*3b40*/  SHF.R.S32.HI R19, RZ, 0x1f, R18 ;  /* 0x0000001fff137819 */ /* 0x000fe40000011412 */
[----:B------:R-:W-:Y:S02]  /*3b50*/  CS2R R150, SRZ ;  /* 0x0000000000967805 */ /* 0x000fe4000001ff00 */
[----:B------:R-:W-:Y:S01]  /*3b60*/  MOV R0, UR42 ;  /* 0x0000002a00007c02 */ /* 0x000fe20008000f00 */
[----:B------:R2:W-:Y:S01]  /*3b70*/  STL [R1+0x408], RZ ;  /* 0x000408ff01007387 */ /* 0x0005e20000100800 */
[----:B------:R-:W-:-:S02]  /*3b80*/  CS2R R24, SRZ ;  /* 0x0000000000187805 */ /* 0x000fc4000001ff00 */
[----:B------:R-:W-:Y:S02]  /*3b90*/  CS2R R26, SRZ ;  /* 0x00000000001a7805 */ /* 0x000fe4000001ff00 */
[----:B------:R-:W-:Y:S01]  /*3ba0*/  CS2R R28, SRZ ;  /* 0x00000000001c7805 */ /* 0x000fe2000001ff00 */
[----:B------:R2:W-:Y:S01]  /*3bb0*/  STL [R1+0x40c], RZ ;  /* 0x00040cff01007387 */ /* 0x0005e20000100800 */
[----:B------:R-:W-:Y:S02]  /*3bc0*/  CS2R R30, SRZ ;  /* 0x00000000001e7805 */ /* 0x000fe4000001ff00 */
[----:B------:R-:W-:Y:S02]  /*3bd0*/  CS2R R32, SRZ ;  /* 0x0000000000207805 */ /* 0x000fe4000001ff00 */
[----:B------:R-:W-:Y:S01]  /*3be0*/  CS2R R34, SRZ ;  /* 0x0000000000227805 */ /* 0x000fe2000001ff00 */
        /* <DEDUP_REMOVED lines=55> */
[----:B------:R-:W-:Y:S01]  /*3f60*/  SHF.R.S32.HI R5, RZ, 0x7, R5 ;  /* 0x00000007ff057819 */ /* 0x000fe20000011405 */
        /* <DEDUP_REMOVED lines=21> */
[----:B------:R-:W-:-:S03]  /*40c0*/  CS2R R148, SRZ ;  /* 0x0000000000947805 */ /* 0x000fc6000001ff00 */
[----:B------:R2:W-:Y:S04]  /*40d0*/  STL [R1+0x460], RZ ;  /* 0x000460ff01007387 */ /* 0x0005e80000100800 */
        /* <DEDUP_REMOVED lines=231> */
[----:B------:R2:W-:Y:S04]  /*4f50*/  STL [R1], RZ ;  /* 0x000000ff01007387 */ /* 0x0005e80000100800 */
        /* <DEDUP_REMOVED lines=126> */
[----:B------:R2:W-:Y:S01]  /*5740*/  STL [R1+0x1fc], RZ ;  /* 0x0001fcff01007387 */ /* 0x0005e20000100800 */
[----:B------:R-:W-:Y:S05]  /*5750*/  @!P0 BRA `(.L_x_34) ;  /* 0x000000b800488947 */ /* 0x000fea0003800000 */
[----:B------:R-:W-:-:S06]  /*5760*/  UISETP.NE.AND UP0, UPT, UR43, 0x3, UPT ;  /* 0x000000032b00788c */ /* 0x000fcc000bf05270 */
[----:B------:R-:W-:-:S13]  /*5770*/  PLOP3.LUT P1, PT, PT, PT, UP0, 0x80, 0x0 ;  /* 0x000000000000781c */ /* 0x000fda0003f2f008 */
[----:B------:R-:W-:Y:S05]  /*5780*/  @!P1 BRA `(.L_x_35) ;  /* 0x0000000000049947 */ /* 0x000fea0003800000 */
[----:B------:R-:W-:Y:S01]  /*5790*/  BPT.TRAP 0x1 ;  /* 0x000000040000795c */ /* 0x000fe20000300000 */
.L_x_35:
[----:B------:R-:W-:Y:S01]  /*57a0*/  ULEA UR4, UR41, UR47, 0x3 ;  /* 0x0000002f29047291 */ /* 0x000fe2000f8e183f */
[----:B------:R-:W-:-:S04]  /*57b0*/  MOV R0, UR42 ;  /* 0x0000002a00007c02 */ /* 0x000fc80008000f00 */
[----:B------:R-:W-:-:S04]  /*57c0*/  SHF.L.U32 R0, R0, 0x1f, RZ ;  /* 0x0000001f00007819 */ /* 0x000fc800000006ff */
[----:B------:R3:W4:Y:S01]  /*57d0*/  SYNCS.PHASECHK.TRANS64.TRYWAIT P0, [UR4+0x34480], R0 ;  /* 0x03448000ff0075a7 */ /* 0x0007220008000144 */
[----:B------:R-:W-:Y:S05]  /*57e0*/  @!P1 BRA `(.L_x_36) ;  /* 0x0000000000049947 */ /* 0x000fea0003800000 */
[----:B------:R-:W-:Y:S01]  /*57f0*/  BPT.TRAP 0x1 ;  /* 0x000000040000795c */ /* 0x000fe20000300000 */
.L_x_36:
[----:B----4-:R-:W-:Y:S05]  /*5800*/  @P0 BRA `(.L_x_37) ;  /* 0x0000000000080947 */ /* 0x010fea0003800000 */
[----:B------:R-:W4:Y:S02]  /*5810*/  SYNCS.PHASECHK.TRANS64.TRYWAIT P0, [UR4+0x34480], R0 ;  /* 0x03448000ff0075a7 */ /* 0x000f240008000144 */
[----:B----4-:R-:W-:Y:S05]  /*5820*/  @!P0 BRA `(.L_x_38) ;  /* 0x000002e400f48947 */ /* 0x010fea0003800000 */
.L_x_37:
[----:B------:R-:W-:Y:S01]  /*5830*/  UIADD3 UR5, UR47, 0x18000, URZ ;  /* 0x000180002f057890 */ /* 0x000fe2000fffe03f */
[----:B------:R-:W-:Y:S01]  /*5840*/  WARPGROUP.ARRIVE ;  /* 0x00000000000079c5 */ /* 0x000fe20000000000 */
[----:B------:R-:W-:Y:S01]  /*5850*/  USHF.R.U32.HI UR4, URZ, 0x4, UR47 ;  /* 0x000000043f047899 */ /* 0x000fe2000801162f */
[----:B------:R-:W-:Y:S01]  /*5860*/  STL [R1+0x1168], R156 ;  /* 0x0011689c01007387 */ /* 0x000fe20000100800 */
[----:B------:R-:W-:Y:S02]  /*5870*/  USHF.R.U32.HI UR5, URZ, 0x4, UR5 ;  /* 0x000000043f057899 */ /* 0x000fe40008011605 */
[----:B------:R-:W-:Y:S01]  /*5880*/  ULOP3.LUT UR4, UR4, 0x3fff, URZ, 0xc0, !UPT ;  /* 0x00003fff04047892 */ /* 0x000fe2000f8ec03f */
[----:B------:R-:W-:Y:S01]  /*5890*/  STL [R1+0x1164], R157 ;  /* 0x0011649d01007387 */ /* 0x000fe20000100800 */
[----:B------:R-:W-:Y:S02]  /*58a0*/  ULOP3.LUT UR5, UR5, 0x3fff, URZ, 0xc0, !UPT ;  /* 0x00003fff05057892 */ /* 0x000fe4000f8ec03f */
[----:B------:R-:W-:Y:S01]  /*58b0*/  ULOP3.LUT UR6, UR4, 0x10000, URZ, 0xfc, !UPT ;  /* 0x0001000004067892 */ /* 0x000fe2000f8efc3f */
[----:B------:R-:W-:Y:S01]  /*58c0*/  STL [R1+0x1160], R155 ;  /* 0x0011609b01007387 */ /* 0x000fe20000100800 */
[----:B------:R-:W-:-:S02]  /*58d0*/  ULOP3.LUT UR4, UR5, 0x10000, URZ, 0xfc, !UPT ;  /* 0x0001000005047892 */ /* 0x000fc4000f8efc3f */
[----:B------:R-:W-:Y:S01]  /*58e0*/  ULEA UR5, UR41, UR6, 0xb ;  /* 0x0000000629057291 */ /* 0x000fe2000f8e583f */
[----:B------:R-:W-:Y:S01]  /*58f0*/  STL [R1+0x115c], R152 ;  /* 0x00115c9801007387 */ /* 0x000fe20000100800 */
[----:B------:R-:W-:Y:S01]  /*5900*/  ULEA UR4, UR41, UR4, 0xb ;  /* 0x0000000429047291 */ /* 0x000fe2000f8e583f */
[----:B------:R-:W-:Y:S01]  /*5910*/  UMOV UR9, 0x40000040 ;  /* 0x4000004000097882 */ /* 0x000fe20000000000 */
[----:B------:R-:W-:Y:S01]  /*5920*/  UMOV UR11, 0x40000040 ;  /* 0x40000040000b7882 */ /* 0x000fe20000000000 */
[----:B------:R-:W-:Y:S02]  /*5930*/  STL [R1+0x1158], R153 ;  /* 0x0011589901007387 */ /* 0x000fe40000100800 */
[----:B------:R-:W-:Y:S02]  /*5940*/  UMOV UR8, UR5 ;  /* 0x0000000500087c82 */ /* 0x000fe40008000000 */
[----:B------:R-:W-:Y:S01]  /*5950*/  UMOV UR10, UR4 ;  /* 0x00000004000a7c82 */ /* 0x000fe20008000000 */
[----:B------:R-:W-:Y:S01]  /*5960*/  STL [R1+0xb08], R22 ;  /* 0x000b081601007387 */ /* 0x000fe20000100800 */
[----:B------:R-:W-:Y:S01]  /*5970*/  QGMMA.64x256x32.F32.E4M3.E4M3 R24, gdesc[UR8], RZ, !UPT, gsb0 ;  /* 0x03e00000081879f3 */ /* 0x000fe2000c0008ff */
[----:B------:R-:W-:-:S02]  /*5980*/  UIADD3 UR8, UR5, 0x200, URZ ;  /* 0x0000020005087890 */ /* 0x000fc4000fffe03f */
[----:B------:R-:W-:Y:S01]  /*5990*/  STL [R1+0xb04], R19 ;  /* 0x000b041301007387 */ /* 0x000fe20000100800 */
[----:B------:R-:W-:-:S03]  /*59a0*/  UMOV UR9, 0x40000040 ;  /* 0x4000004000097882 */ /* 0x000fc60000000000 */
[----:B------:R-:W-:Y:S04]  /*59b0*/  STL [R1+0xb00], R18 ;  /* 0x000b001201007387 */ /* 0x000fe80000100800 */
[----:B------:R-:W-:Y:S04]  /*59c0*/  STL [R1+0xafc], R17 ;  /* 0x000afc1101007387 */ /* 0x000fe80000100800 */
[----:B------:R-:W-:Y:S04]  /*59d0*/  STL [R1+0xaf8], R16 ;  /* 0x000af81001007387 */ /* 0x000fe80000100800 */
[----:B------:R-:W-:Y:S04]  /*59e0*/  STL [R1+0xaf4], R7 ;  /* 0x000af40701007387 */ /* 0x000fe80000100800 */
[----:B------:R-:W-:Y:S04]  /*59f0*/  STL [R1+0xaf0], R6 ;  /* 0x000af00601007387 */ /* 0x000fe80000100800 */
[----:B------:R-:W-:Y:S04]  /*5a00*/  STL [R1+0xaec], R5 ;  /* 0x000aec0501007387 */ /* 0x000fe80000100800 */
[----:B------:R-:W-:Y:S01]  /*5a10*/  STL [R1+0xae8], R4 ;  /* 0x000ae80401007387 */ /* 0x000fe20000100800 */
[----:B------:R-:W-:-:S03]  /*5a20*/  WARPGROUP.DEPBAR.LE gsb0, 0x0 ;  /* 0x00008000000079c5 */ /* 0x000fc60000010000 */
[----:B------:R-:W-:Y:S04]  /*5a30*/  STL.64 [R1+0x400], R24 ;  /* 0x0004001801007387 */ /* 0x000fe80000100a00 */
        /* <DEDUP_REMOVED lines=62> */
[----:B------:R4:W-:Y:S02]  /*5e20*/  STL.64 [R1+0x5f8], R150 ;  /* 0x0005f89601007387 */ /* 0x0009e40000100a00 */
[----:B----4-:R-:W-:-:S06]  /*5e30*/  WARPGROUP.ARRIVE ;  /* 0x00000000000079c5 */ /* 0x010fcc0000000000 */
[----:B------:R-:W-:Y:S01]  /*5e40*/  QGMMA.64x256x32.F32.E4M3.E4M3 R24, gdesc[UR8], RZ, !UPT, gsb0 ;  /* 0x03e00000081879f3 */ /* 0x000fe2000c0008ff */
[----:B------:R-:W-:Y:S01]  /*5e50*/  UIADD3 UR8, UR5, 0x400, URZ ;  /* 0x0000040005087890 */ /* 0x000fe2000fffe03f */
[----:B------:R-:W-:Y:S01]  /*5e60*/  UMOV UR9, 0x40000040 ;  /* 0x4000004000097882 */ /* 0x000fe20000000000 */
[----:B------:R-:W-:Y:S02]  /*5e70*/  WARPGROUP.DEPBAR.LE gsb0, 0x0 ;  /* 0x00008000000079c5 */ /* 0x000fe40000010000 */
        /* <DEDUP_REMOVED lines=69> */
[----:B------:R-:W-:Y:S01]  /*62d0*/  STL.64 [R1], R24 ;  /* 0x0000001801007387 */ /* 0x000fe20000100a00 */
[----:B------:R-:W-:Y:S01]  /*62e0*/  IMAD.MOV.U32 R227, RZ, RZ, R53 ;  /* 0x000000ffffe37224 */ /* 0x000fe200078e0035 */
[----:B------:R-:W-:Y:S01]  /*62f0*/  MOV R226, R54 ;  /* 0x0000003600e27202 */ /* 0x000fe20000000f00 */
[----:B------:R-:W-:Y:S01]  /*6300*/  IMAD.MOV.U32 R224, RZ, RZ, R56 ;  /* 0x000000ffffe07224 */ /* 0x000fe200078e0038 */
[----:B------:R-:W-:Y:S01]  /*6310*/  STL.64 [R1+0x8], R26 ;  /* 0x0000081a01007387 */ /* 0x000fe20000100a00 */
[----:B------:R-:W-:Y:S01]  /*6320*/  MOV R225, R55 ;  /* 0x0000003700e17202 */ /* 0x000fe20000000f00 */
[----:B------:R-:W-:Y:S01]  /*6330*/  IMAD.MOV.U32 R221, RZ, RZ, R59 ;  /* 0x000000ffffdd7224 */ /* 0x000fe200078e003b */
[----:B------:R-:W-:Y:S01]  /*6340*/  MOV R223, R57 ;  /* 0x0000003900df7202 */ /* 0x000fe20000000f00 */
        /* <DEDUP_REMOVED lines=82> */
[----:B-1----:R-:W-:Y:S01]  /*6870*/  IMAD.MOV.U32 R3, RZ, RZ, R149 ;  /* 0x000000ffff037224 */ /* 0x002fe200078e0095 */
[----:B------:R-:W-:Y:S01]  /*6880*/  MOV R160, R120 ;  /* 0x0000007800a07202 */ /* 0x000fe20000000f00 */
[----:B------:R1:W-:Y:S01]  /*6890*/  STL [R1+0x70], R52 ;  /* 0x0000703401007387 */ /* 0x0003e20000100800 */
[----:B------:R-:W-:-:S02]  /*68a0*/  MOV R159, R121 ;  /* 0x00000079009f7202 */ /* 0x000fc40000000f00 */
[----:B------:R-:W-:Y:S02]  /*68b0*/  MOV R157, R123 ;  /* 0x0000007b009d7202 */ /* 0x000fe40000000f00 */
[----:B------:R-:W-:Y:S02]  /*68c0*/  MOV R156, R124 ;  /* 0x0000007c009c7202 */ /* 0x000fe40000000f00 */
[----:B------:R-:W-:Y:S02]  /*68d0*/  MOV R154, R126 ;  /* 0x0000007e009a7202 */ /* 0x000fe40000000f00 */
[----:B------:R-:W-:Y:S02]  /*68e0*/  MOV R153, R127 ;  /* 0x0000007f00997202 */ /* 0x000fe40000000f00 */
[----:B------:R-:W-:Y:S02]  /*68f0*/  MOV R23, R129 ;  /* 0x0000008100177202 */ /* 0x000fe40000000f00 */
        /* <DEDUP_REMOVED lines=14> */
[----:B---3--:R-:W-:Y:S02]  /*69e0*/  MOV R0, R151 ;  /* 0x0000009700007202 */ /* 0x008fe40000000f00 */
[----:B-1----:R-:W-:-:S06]  /*69f0*/  WARPGROUP.ARRIVE ;  /* 0x00000000000079c5 */ /* 0x002fcc0000000000 */
[----:B------:R-:W-:Y:S03]  /*6a00*/  QGMMA.64x256x32.F32.E4M3.E4M3 R24, gdesc[UR8], RZ, !UPT, gsb0 ;  /* 0x03e00000081879f3 */ /* 0x000fe6000c0008ff */
        /* <DEDUP_REMOVED lines=64> */
[----:B------:R1:W-:Y:S04]  /*6e10*/  STL.64 [R1+0x1170], R24 ;  /* 0x0011701801007387 */ /* 0x0003e80000100a00 */
[----:B-1----:R-:W3:Y:S04]  /*6e20*/  LDL.LU R24, [R1+0x400] ;  /* 0x0004000001187983 */ /* 0x002ee80000300800 */
[----:B------:R-:W3:Y:S04]  /*6e30*/  LDL.LU R25, [R1+0x404] ;  /* 0x0004040001197983 */ /* 0x000ee80000300800 */
        /* <DEDUP_REMOVED lines=125> */
[----:B------:R-:W3:Y:S01]  /*7610*/  LDL.LU R151, [R1+0x5fc] ;  /* 0x0005fc0001977983 */ /* 0x000ee20000300800 */
[----:B------:R-:W-:-:S02]  /*7620*/  UIADD3 UR8, UR5, 0x2, URZ ;  /* 0x0000000205087890 */ /* 0x000fc4000fffe03f */
[----:B------:R-:W-:Y:S01]  /*7630*/  UIADD3 UR10, UR4, 0x2, URZ ;  /* 0x00000002040a7890 */ /* 0x000fe2000fffe03f */
[----:B------:R-:W-:Y:S01]  /*7640*/  UMOV UR9, 0x40000040 ;  /* 0x4000004000097882 */ /* 0x000fe20000000000 */
[----:B------:R-:W-:Y:S01]  /*7650*/  UMOV UR11, 0x40000040 ;  /* 0x40000040000b7882 */ /* 0x000fe20000000000 */
[----:B---3--:R-:W-:-:S06]  /*7660*/  WARPGROUP.ARRIVE ;  /* 0x00000000000079c5 */ /* 0x008fcc0000000000 */
[----:B------:R-:W-:Y:S03]  /*7670*/  QGMMA.64x256x32.F32.E4M3.E4M3 R24, gdesc[UR8], R24, gsb0 ;  /* 0x03e00000081879f3 */ /* 0x000fe60008000818 */
[----:B------:R-:W-:Y:S02]  /*7680*/  WARPGROUP.DEPBAR.LE gsb0, 0x0 ;  /* 0x00008000000079c5 */ /* 0x000fe40000010000 */
[----:B------:R1:W-:Y:S04]  /*7690*/  STL.64 [R1+0x400], R24 ;  /* 0x0004001801007387 */ /* 0x0003e80000100a00 */
        /* <DEDUP_REMOVED lines=63> */
[----:B-1----:R-:W2:Y:S04]  /*7a90*/  LDL.LU R24, [R1] ;  /* 0x0000000001187983 */ /* 0x002ea80000300800 */
[----:B------:R-:W2:Y:S04]  /*7aa0*/  LDL.LU R25, [R1+0x4] ;  /* 0x0000040001197983 */ /* 0x000ea80000300800 */
[----:B---3--:R-:W3:Y:S04]  /*7ab0*/  LDL.LU R26, [R1+0x8] ;  /* 0x00000800011a7983 */ /* 0x008ee80000300800 */
[----:B------:R-:W3:Y:S04]  /*7ac0*/  LDL.LU R27, [R1+0xc] ;  /* 0x00000c00011b7983 */ /* 0x000ee80000300800 */
[----:B----4-:R-:W4:Y:S04]  /*7ad0*/  LDL.LU R28, [R1+0x10] ;  /* 0x00001000011c7983 */ /* 0x010f280000300800 */
[----:B------:R-:W4:Y:S04]  /*7ae0*/  LDL.LU R29, [R1+0x14] ;  /* 0x00001400011d7983 */ /* 0x000f280000300800 */
[----:B--2---:R-:W2:Y:S04]  /*7af0*/  LDL.LU R30, [R1+0x18] ;  /* 0x00001800011e7983 */ /* 0x004ea80000300800 */
[----:B------:R-:W2:Y:S04]  /*7b00*/  LDL.LU R31, [R1+0x1c] ;  /* 0x00001c00011f7983 */ /* 0x000ea80000300800 */
[----:B------:R-:W3:Y:S04]  /*7b10*/  LDL.LU R32, [R1+0x20] ;  /* 0x0000200001207983 */ /* 0x000ee80000300800 */
[----:B------:R-:W3:Y:S04]  /*7b20*/  LDL.LU R33, [R1+0x24] ;  /* 0x0000240001217983 */ /* 0x000ee80000300800 */
[----:B------:R-:W4:Y:S04]  /*7b30*/  LDL.LU R34, [R1+0x28] ;  /* 0x0000280001227983 */ /* 0x000f280000300800 */
[----:B------:R-:W4:Y:S04]  /*7b40*/  LDL.LU R35, [R1+0x2c] ;  /* 0x00002c0001237983 */ /* 0x000f280000300800 */
[----:B------:R-:W2:Y:S04]  /*7b50*/  LDL.LU R36, [R1+0x30] ;  /* 0x0000300001247983 */ /* 0x000ea80000300800 */
        /* <DEDUP_REMOVED lines=15> */
[----:B------:R-:W4:Y:S01]  /*7c50*/  LDL.LU R52, [R1+0x70] ;  /* 0x0000700001347983 */ /* 0x000f220000300800 */
        /* <DEDUP_REMOVED lines=126> */
[----:B------:R-:W-:-:S02]  /*8440*/  MOV R57, R223 ;  /* 0x000000df00397202 */ /* 0x000fc40000000f00 */
[----:B------:R-:W-:Y:S01]  /*8450*/  MOV R54, R226 ;  /* 0x000000e200367202 */ /* 0x000fe20000000f00 */
[----:B------:R-:W-:Y:S01]  /*8460*/  STL.64 [R1+0x1478], R90 ;  /* 0x0014785a01007387 */ /* 0x000fe20000100a00 */
[----:B------:R-:W-:-:S03]  /*8470*/  MOV R55, R225 ;  /* 0x000000e100377202 */ /* 0x000fc60000000f00 */
        /* <DEDUP_REMOVED lines=18> */
[----:B----4-:R-:W-:Y:S04]  /*85a0*/  STL.64 [R1+0x13e0], R52 ;  /* 0x0013e03401007387 */ /* 0x010fe80000100a00 */
[----:B---3--:R-:W-:Y:S04]  /*85b0*/  STL.64 [R1+0x13d8], R50 ;  /* 0x0013d83201007387 */ /* 0x008fe80000100a00 */
[----:B--2---:R-:W-:Y:S04]  /*85c0*/  STL.64 [R1+0x13d0], R48 ;  /* 0x0013d03001007387 */ /* 0x004fe80000100a00 */
        /* <DEDUP_REMOVED lines=12> */
[----:B-1----:R-:W2:Y:S04]  /*8690*/  LDL.LU.64 R24, [R1+0x200] ;  /* 0x0002000001187983 */ /* 0x002ea80000300a00 */
[----:B------:R-:W2:Y:S04]  /*86a0*/  LDL.LU.64 R26, [R1+0x208] ;  /* 0x00020800011a7983 */ /* 0x000ea80000300a00 */
        /* <DEDUP_REMOVED lines=61> */
[----:B------:R-:W2:Y:S01]  /*8a80*/  LDL.LU.64 R150, [R1+0x3f8] ;  /* 0x0003f80001967983 */ /* 0x000ea20000300a00 */
[----:B------:R-:W-:Y:S01]  /*8a90*/  UIADD3 UR8, UR5, 0x202, URZ ;  /* 0x0000020205087890 */ /* 0x000fe2000fffe03f */
[----:B------:R-:W-:Y:S01]  /*8aa0*/  UMOV UR9, 0x40000040 ;  /* 0x4000004000097882 */ /* 0x000fe20000000000 */
[----:B--2---:R-:W-:-:S07]  /*8ab0*/  WARPGROUP.ARRIVE ;  /* 0x00000000000079c5 */ /* 0x004fce0000000000 */
[----:B------:R-:W-:Y:S03]  /*8ac0*/  QGMMA.64x256x32.F32.E4M3.E4M3 R24, gdesc[UR8], R24, gsb0 ;  /* 0x03e00000081879f3 */ /* 0x000fe60008000818 */
[----:B------:R-:W-:Y:S02]  /*8ad0*/  WARPGROUP.DEPBAR.LE gsb0, 0x0 ;  /* 0x00008000000079c5 */ /* 0x000fe40000010000 */
        /* <DEDUP_REMOVED lines=56> */
[----:B------:R1:W-:Y:S01]  /*8e60*/  STL [R1+0x270], R52 ;  /* 0x0002703401007387 */ /* 0x0003e20000100800 */
[----:B------:R-:W-:Y:S01]  /*8e70*/  MOV R177, R108 ;  /* 0x0000006c00b17202 */ /* 0x000fe20000000f00 */
[----:B------:R-:W-:Y:S01]  /*8e80*/  IMAD.MOV.U32 R178, RZ, RZ, R107 ;  /* 0x000000ffffb27224 */ /* 0x000fe200078e006b */
[----:B------:R-:W-:Y:S01]  /*8e90*/  MOV R176, R109 ;  /* 0x0000006d00b07202 */ /* 0x000fe20000000f00 */
[----:B------:R-:W2:Y:S01]  /*8ea0*/  LDL.LU.64 R150, [R1+0x1568] ;  /* 0x0015680001967983 */ /* 0x000ea20000300a00 */
        /* <DEDUP_REMOVED lines=122> */
[----:B------:R-:W-:Y:S04]  /*9650*/  STL.64 [R1], R24 ;  /* 0x0000001801007387 */ /* 0x000fe80000100a00 */
        /* <DEDUP_REMOVED lines=196> */
[----:B-1----:R-:W2:Y:S04]  /*a2a0*/  LDL.LU.64 R24, [R1] ;  /* 0x0000000001187983 */ /* 0x002ea80000300a00 */
[----:B------:R-:W3:Y:S04]  /*a2b0*/  LDL.LU.64 R26, [R1+0x8] ;  /* 0x00000800011a7983 */ /* 0x000ee80000300a00 */
[----:B------:R-:W4:Y:S04]  /*a2c0*/  LDL.LU.64 R28, [R1+0x10] ;  /* 0x00001000011c7983 */ /* 0x000f280000300a00 */
[----:B------:R-:W2:Y:S04]  /*a2d0*/  LDL.LU.64 R30, [R1+0x18] ;  /* 0x00001800011e7983 */ /* 0x000ea80000300a00 */
        /* <DEDUP_REMOVED lines=60> */
[----:B--2---:R-:W-:Y:S04]  /*a6a0*/  STL.64 [R1+0xf50], R150 ;  /* 0x000f509601007387 */ /* 0x004fe80000100a00 */
[----:B----4-:R-:W-:Y:S04]  /*a6b0*/  STL.64 [R1+0xf48], R148 ;  /* 0x000f489401007387 */ /* 0x010fe80000100a00 */
[----:B---3--:R-:W-:Y:S04]  /*a6c0*/  STL.64 [R1+0xf40], R146 ;  /* 0x000f409201007387 */ /* 0x008fe80000100a00 */
        /* <DEDUP_REMOVED lines=61> */
[----:B-1----:R-:W2:Y:S04]  /*aaa0*/  LDL.LU R24, [R1+0x200] ;  /* 0x0002000001187983 */ /* 0x002ea80000300800 */
        /* <DEDUP_REMOVED lines=28> */
[----:B------:R-:W-:Y:S01]  /*ac70*/  IMAD.MOV.U32 R53, RZ, RZ, R156 ;  /* 0x000000ffff357224 */ /* 0x000fe200078e009c */
[----:B------:R-:W-:Y:S01]  /*ac80*/  MOV R54, R157 ;  /* 0x0000009d00367202 */ /* 0x000fe20000000f00 */
[----:B------:R-:W-:Y:S01]  /*ac90*/  IMAD.MOV.U32 R149, RZ, RZ, R3 ;  /* 0x000000ffff957224 */ /* 0x000fe200078e0003 */
[----:B------:R-:W2:Y:S01]  /*aca0*/  LDL.LU R156, [R1+0x1168] ;  /* 0x00116800019c7983 */ /* 0x000ea20000300800 */
[----:B------:R-:W-:-:S02]  /*acb0*/  MOV R150, R2 ;  /* 0x0000000200967202 */ /* 0x000fc40000000f00 */
[----:B------:R-:W-:Y:S01]  /*acc0*/  MOV R151, R0 ;  /* 0x0000000000977202 */ /* 0x000fe20000000f00 */
[----:B------:R-:W2:Y:S01]  /*acd0*/  LDL.LU R157, [R1+0x1164] ;  /* 0x00116400019d7983 */ /* 0x000ea20000300800 */
[----:B------:R-:W-:Y:S01]  /*ace0*/  MOV R55, R155 ;  /* 0x0000009b00377202 */ /* 0x000fe20000000f00 */
[----:B------:R-:W-:Y:S01]  /*acf0*/  IMAD.MOV.U32 R56, RZ, RZ, R152 ;  /* 0x000000ffff387224 */ /* 0x000fe200078e0098 */
[----:B------:R-:W-:Y:S01]  /*ad00*/  MOV R148, R4 ;  /* 0x0000000400947202 */ /* 0x000fe20000000f00 */
[----:B------:R-:W2:Y:S01]  /*ad10*/  LDL.LU R155, [R1+0x1160] ;  /* 0x00116000019b7983 */ /* 0x000ea20000300800 */
        /* <DEDUP_REMOVED lines=27> */
[----:B------:R-:W-:-:S03]  /*aed0*/  MOV R129, R23 ;  /* 0x0000001700817202 */ /* 0x000fc60000000f00 */
[----:B------:R-:W-:Y:S01]  /*aee0*/  STL.64 [R1+0x1128], R140 ;  /* 0x0011288c01007387 */ /* 0x000fe20000100a00 */
[----:B------:R-:W-:Y:S01]  /*aef0*/  MOV R126, R159 ;  /* 0x0000009f007e7202 */ /* 0x000fe20000000f00 */
[----:B------:R-:W-:Y:S01]  /*af00*/  IMAD.MOV.U32 R125, RZ, RZ, R160 ;  /* 0x000000ffff7d7224 */ /* 0x000fe200078e00a0 */
[----:B------:R-:W-:Y:S01]  /*af10*/  MOV R127, R158 ;  /* 0x0000009e007f7202 */ /* 0x000fe20000000f00 */
[----:B------:R-:W-:Y:S01]  /*af20*/  STL.64 [R1+0x1120], R138 ;  /* 0x0011208a01007387 */ /* 0x000fe20000100a00 */
[----:B------:R-:W-:Y:S01]  /*af30*/  MOV R124, R161 ;  /* 0x000000a1007c7202 */ /* 0x000fe20000000f00 */
[----:B------:R-:W-:Y:S02]  /*af40*/  IMAD.MOV.U32 R122, RZ, RZ, R163 ;  /* 0x000000ffff7a7224 */ /* 0x000fe400078e00a3 */
        /* <DEDUP_REMOVED lines=186> */
[----:B------:R-:W-:-:S02]  /*baf0*/  UIADD3 UR8, UR5, 0x4, URZ ;  /* 0x0000000405087890 */ /* 0x000fc4000fffe03f */
[----:B------:R-:W-:Y:S01]  /*bb00*/  UIADD3 UR10, UR4, 0x4, URZ ;  /* 0x00000004040a7890 */ /* 0x000fe2000fffe03f */
[----:B------:R-:W-:Y:S01]  /*bb10*/  UMOV UR9, 0x40000040 ;  /* 0x4000004000097882 */ /* 0x000fe20000000000 */
[----:B------:R-:W-:Y:S01]  /*bb20*/  UMOV UR11, 0x40000040 ;  /* 0x40000040000b7882 */ /* 0x000fe20000000000 */
[----:B--2---:R-:W-:-:S06]  /*bb30*/  WARPGROUP.ARRIVE ;  /* 0x00000000000079c5 */ /* 0x004fcc0000000000 */
        /* <DEDUP_REMOVED lines=52> */
[----:B------:R-:W-:Y:S01]  /*be80*/  STL.64 [R1+0x590], R124 ;  /* 0x0005907c01007387 */ /* 0x000fe20000100a00 */
[----:B------:R-:W-:-:S03]  /*be90*/  MOV R220, R150 ;  /* 0x0000009600dc7202 */ /* 0x000fc60000000f00 */
[----:B------:R-:W-:Y:S01]  /*bea0*/  STL.64 [R1+0x598], R126 ;  /* 0x0005987e01007387 */ /* 0x000fe20000100a00 */
[----:B------:R-:W-:-:S03]  /*beb0*/  MOV R219, R151 ;  /* 0x0000009700db7202 */ /* 0x000fc60000000f00 */
[----:B------:R-:W-:Y:S01]  /*bec0*/  STL.64 [R1+0x5a0], R128 ;  /* 0x0005a08001007387 */ /* 0x000fe20000100a00 */
[----:B------:R-:W-:Y:S01]  /*bed0*/  MOV R222, R148 ;  /* 0x0000009400de7202 */ /* 0x000fe20000000f00 */
[----:B------:R-:W-:Y:S02]  /*bee0*/  IMAD.MOV.U32 R221, RZ, RZ, R149 ;  /* 0x000000ffffdd7224 */ /* 0x000fe400078e0095 */
[----:B------:R-:W-:Y:S01]  /*bef0*/  STL.64 [R1+0x5a8], R130 ;  /* 0x0005a88201007387 */ /* 0x000fe20000100a00 */
[----:B------:R-:W-:Y:S01]  /*bf00*/  IMAD.MOV.U32 R224, RZ, RZ, R146 ;  /* 0x000000ffffe07224 */ /* 0x000fe200078e0092 */
[----:B------:R-:W-:Y:S02]  /*bf10*/  MOV R223, R147 ;  /* 0x0000009300df7202 */ /* 0x000fe40000000f00 */
[----:B------:R1:W-:Y:S01]  /*bf20*/  STL.64 [R1+0x5b0], R132 ;  /* 0x0005b08401007387 */ /* 0x0003e20000100a00 */
[----:B------:R-:W-:-:S03]  /*bf30*/  MOV R226, R144 ;  /* 0x0000009000e27202 */ /* 0x000fc60000000f00 */
[----:B------:R-:W2:Y:S01]  /*bf40*/  LDL.LU.64 R150, [R1+0x1150] ;  /* 0x0011500001967983 */ /* 0x000ea20000300a00 */
[----:B------:R-:W-:Y:S01]  /*bf50*/  MOV R225, R145 ;  /* 0x0000009100e17202 */ /* 0x000fe20000000f00 */
[----:B------:R-:W-:Y:S02]  /*bf60*/  IMAD.MOV.U32 R227, RZ, RZ, R143 ;  /* 0x000000ffffe37224 */ /* 0x000fe400078e008f */
[----:B------:R-:W2:Y:S01]  /*bf70*/  LDL.LU.64 R148, [R1+0x1148] ;  /* 0x0011480001947983 */ /* 0x000ea20000300a00 */
[----:B------:R-:W-:Y:S01]  /*bf80*/  MOV R4, R142 ;  /* 0x0000008e00047202 */ /* 0x000fe20000000f00 */
[----:B------:R-:W-:Y:S02]  /*bf90*/  IMAD.MOV.U32 R6, RZ, RZ, R140 ;  /* 0x000000ffff067224 */ /* 0x000fe400078e008c */
[----:B------:R-:W2:Y:S01]  /*bfa0*/  LDL.LU.64 R146, [R1+0x1140] ;  /* 0x0011400001927983 */ /* 0x000ea20000300a00 */
[----:B------:R-:W-:-:S03]  /*bfb0*/  MOV R5, R141 ;  /* 0x0000008d00057202 */ /* 0x000fc60000000f00 */
[----:B------:R-:W2:Y:S01]  /*bfc0*/  LDL.LU.64 R144, [R1+0x1138] ;  /* 0x0011380001907983 */ /* 0x000ea20000300a00 */
[----:B------:R-:W-:Y:S01]  /*bfd0*/  MOV R16, R138 ;  /* 0x0000008a00107202 */ /* 0x000fe20000000f00 */
[----:B------:R-:W-:Y:S01]  /*bfe0*/  IMAD.MOV.U32 R17, RZ, RZ, R137 ;  /* 0x000000ffff117224 */ /* 0x000fe200078e0089 */
[----:B------:R-:W-:Y:S01]  /*bff0*/  MOV R7, R139 ;  /* 0x0000008b00077202 */ /* 0x000fe20000000f00 */
[----:B------:R-:W2:Y:S01]  /*c000*/  LDL.LU.64 R142, [R1+0x1130] ;  /* 0x00113000018e7983 */ /* 0x000ea20000300a00 */
[----:B------:R-:W-:Y:S01]  /*c010*/  MOV R18, R136 ;  /* 0x0000008800127202 */ /* 0x000fe20000000f00 */
[----:B------:R-:W-:Y:S02]  /*c020*/  IMAD.MOV.U32 R22, RZ, RZ, R134 ;  /* 0x000000ffff167224 */ /* 0x000fe400078e0086 */
[----:B------:R-:W2:Y:S01]  /*c030*/  LDL.LU.64 R140, [R1+0x1128] ;  /* 0x00112800018c7983 */ /* 0x000ea20000300a00 */
[----:B------:R-:W-:-:S03]  /*c040*/  MOV R19, R135 ;  /* 0x0000008700137202 */ /* 0x000fc60000000f00 */
        /* <DEDUP_REMOVED lines=59> */
[----:B------:R-:W-:-:S02]  /*c400*/  UMOV UR9, 0x40000040 ;  /* 0x4000004000097882 */ /* 0x000fc40000000000 */
[----:B------:R-:W-:Y:S04]  /*c410*/  STL [R1+0xb50], R219 ;  /* 0x000b50db01007387 */ /* 0x000fe80000100800 */
        /* <DEDUP_REMOVED lines=16> */
[----:B------:R-:W-:Y:S01]  /*c520*/  STL [R1+0xb0c], R22 ;  /* 0x000b0c1601007387 */ /* 0x000fe20000100800 */
        /* <DEDUP_REMOVED lines=151> */
[----:B------:R-:W-:-:S03]  /*cea0*/  IMAD.MOV.U32 R0, RZ, RZ, R151 ;  /* 0x000000ffff007224 */ /* 0x000fc600078e0097 */
[----:B------:R-:W-:Y:S01]  /*ceb0*/  STL.64 [R1+0x70], R52 ;  /* 0x0000703401007387 */ /* 0x000fe20000100a00 */
[----:B------:R-:W-:Y:S01]  /*cec0*/  IMAD.MOV.U32 R8, RZ, RZ, R148 ;  /* 0x000000ffff087224 */ /* 0x000fe200078e0094 */
[----:B------:R-:W-:Y:S02]  /*ced0*/  MOV R3, R149 ;  /* 0x0000009500037202 */ /* 0x000fe40000000f00 */
[----:B------:R-:W-:Y:S01]  /*cee0*/  STL.64 [R1+0x78], R54 ;  /* 0x0000783601007387 */ /* 0x000fe20000100a00 */
[----:B------:R-:W-:-:S03]  /*cef0*/  MOV R10, R146 ;  /* 0x00000092000a7202 */ /* 0x000fc60000000f00 */
[----:B------:R1:W-:Y:S01]  /*cf00*/  STL.64 [R1+0x80], R56 ;  /* 0x0000803801007387 */ /* 0x0003e20000100a00 */
        /* <DEDUP_REMOVED lines=155> */
[----:B------:R-:W-:Y:S04]  /*d8c0*/  STL.64 [R1+0x6e0], R156 ;  /* 0x0006e09c01007387 */ /* 0x000fe80000100a00 */
[----:B------:R-:W-:Y:S04]  /*d8d0*/  STL [R1+0x6d8], R155 ;  /* 0x0006d89b01007387 */ /* 0x000fe80000100800 */
[----:B------:R-:W-:Y:S01]  /*d8e0*/  STL.64 [R1+0x6d0], R152 ;  /* 0x0006d09801007387 */ /* 0x000fe20000100a00 */
        /* <DEDUP_REMOVED lines=62> */
[----:B------:R-:W3:Y:S01]  /*dcd0*/  LDL.LU R133, [R1+0x84] ;  /* 0x0000840001857983 */ /* 0x000ee20000300800 */
[----:B------:R-:W-:Y:S01]  /*dce0*/  MOV R134, R219 ;  /* 0x000000db00867202 */ /* 0x000fe20000000f00 */
[----:B------:R-:W-:Y:S01]  /*dcf0*/  IMAD.MOV.U32 R136, RZ, RZ, R221 ;  /* 0x000000ffff887224 */ /* 0x000fe200078e00dd */
[----:B------:R-:W-:Y:S01]  /*dd00*/  MOV R135, R220 ;  /* 0x000000dc00877202 */ /* 0x000fe20000000f00 */
[----:B------:R-:W4:Y:S01]  /*dd10*/  LDL.LU R219, [R1+0xb50] ;  /* 0x000b500001db7983 */ /* 0x000f220000300800 */
[----:B------:R-:W-:-:S03]  /*dd20*/  MOV R137, R222 ;  /* 0x000000de00897202 */ /* 0x000fc60000000f00 */
[----:B------:R-:W4:Y:S01]  /*dd30*/  LDL.LU R220, [R1+0xb4c] ;  /* 0x000b4c0001dc7983 */ /* 0x000f220000300800 */
[----:B------:R-:W-:Y:S01]  /*dd40*/  MOV R138, R223 ;  /* 0x000000df008a7202 */ /* 0x000fe20000000f00 */
[----:B------:R-:W-:Y:S02]  /*dd50*/  IMAD.MOV.U32 R139, RZ, RZ, R224 ;  /* 0x000000ffff8b7224 */ /* 0x000fe400078e00e0 */
[----:B------:R-:W4:Y:S01]  /*dd60*/  LDL.LU R221, [R1+0xb48] ;  /* 0x000b480001dd7983 */ /* 0x000f220000300800 */
[----:B------:R-:W-:-:S03]  /*dd70*/  MOV R140, R225 ;  /* 0x000000e1008c7202 */ /* 0x000fc60000000f00 */
[----:B------:R-:W4:Y:S01]  /*dd80*/  LDL.LU R222, [R1+0xb44] ;  /* 0x000b440001de7983 */ /* 0x000f220000300800 */
[----:B------:R-:W-:-:S03]  /*dd90*/  MOV R141, R226 ;  /* 0x000000e2008d7202 */ /* 0x000fc60000000f00 */
[----:B------:R-:W4:Y:S01]  /*dda0*/  LDL.LU R223, [R1+0xb40] ;  /* 0x000b400001df7983 */ /* 0x000f220000300800 */
[----:B------:R-:W-:-:S03]  /*ddb0*/  IMAD.MOV.U32 R142, RZ, RZ, R227 ;  /* 0x000000ffff8e7224 */ /* 0x000fc600078e00e3 */
        /* <DEDUP_REMOVED lines=11> */
[----:B------:R-:W-:Y:S01]  /*de70*/  IMAD.MOV.U32 R148, RZ, RZ, R17 ;  /* 0x000000ffff947224 */ /* 0x000fe200078e0011 */
[----:B------:R-:W-:Y:S02]  /*de80*/  MOV R150, R19 ;  /* 0x0000001300967202 */ /* 0x000fe40000000f00 */
[----:B------:R-:W4:Y:S01]  /*de90*/  LDL.LU R6, [R1+0xb24] ;  /* 0x000b240001067983 */ /* 0x000f220000300800 */
[----:B------:R-:W-:Y:S01]  /*dea0*/  IMAD.MOV.U32 R151, RZ, RZ, R22 ;  /* 0x000000ffff977224 */ /* 0x000fe200078e0016 */
[----:B------:R-:W-:Y:S02]  /*deb0*/  MOV R149, R18 ;  /* 0x0000001200957202 */ /* 0x000fe40000000f00 */
[----:B------:R-:W4:Y:S04]  /*dec0*/  LDL.LU R7, [R1+0xb20] ;  /* 0x000b200001077983 */ /* 0x000f280000300800 */
[----:B------:R-:W4:Y:S04]  /*ded0*/  LDL.LU R16, [R1+0xb1c] ;  /* 0x000b1c0001107983 */ /* 0x000f280000300800 */
[----:B------:R-:W4:Y:S04]  /*dee0*/  LDL.LU R17, [R1+0xb18] ;  /* 0x000b180001117983 */ /* 0x000f280000300800 */
[----:B------:R-:W4:Y:S04]  /*def0*/  LDL.LU R18, [R1+0xb14] ;  /* 0x000b140001127983 */ /* 0x000f280000300800 */
[----:B------:R-:W4:Y:S04]  /*df00*/  LDL.LU R19, [R1+0xb10] ;  /* 0x000b100001137983 */ /* 0x000f280000300800 */
[----:B------:R-:W4:Y:S04]  /*df10*/  LDL.LU R22, [R1+0xb0c] ;  /* 0x000b0c0001167983 */ /* 0x000f280000300800 */
        /* <DEDUP_REMOVED lines=9> */
[----:B---3--:R-:W-:Y:S04]  /*dfb0*/  STL.64 [R1+0x898], R132 ;  /* 0x0008988401007387 */ /* 0x008fe80000100a00 */
[----:B--2---:R-:W-:Y:S04]  /*dfc0*/  STL.64 [R1+0x890], R130 ;  /* 0x0008908201007387 */ /* 0x004fe80000100a00 */
[----:B----4-:R-:W-:Y:S04]  /*dfd0*/  STL.64 [R1+0x888], R128 ;  /* 0x0008888001007387 */ /* 0x010fe80000100a00 */
        /* <DEDUP_REMOVED lines=353> */
[----:B------:R-:W2:Y:S01]  /*f5f0*/  LDL.LU R133, [R1+0x5b4] ;  /* 0x0005b40001857983 */ /* 0x000ea20000300800 */
        /* <DEDUP_REMOVED lines=13> */
[----:B------:R-:W-:Y:S01]  /*f6d0*/  UIADD3 UR8, UR5, 0x6, URZ ;  /* 0x0000000605087890 */ /* 0x000fe2000fffe03f */
[----:B------:R-:W-:Y:S01]  /*f6e0*/  MOV R144, R226 ;  /* 0x000000e200907202 */ /* 0x000fe20000000f00 */
[----:B------:R-:W-:Y:S01]  /*f6f0*/  UIADD3 UR10, UR4, 0x6, URZ ;  /* 0x00000006040a7890 */ /* 0x000fe2000fffe03f */
[----:B------:R-:W-:Y:S01]  /*f700*/  MOV R146, R224 ;  /* 0x000000e000927202 */ /* 0x000fe20000000f00 */
[----:B------:R-:W-:Y:S01]  /*f710*/  UMOV UR9, 0x40000040 ;  /* 0x4000004000097882 */ /* 0x000fe20000000000 */
[----:B------:R-:W-:Y:S01]  /*f720*/  MOV R147, R223 ;  /* 0x000000df00937202 */ /* 0x000fe20000000f00 */
[----:B------:R-:W-:Y:S01]  /*f730*/  UMOV UR11, 0x40000040 ;  /* 0x40000040000b7882 */ /* 0x000fe20000000000 */
[----:B------:R-:W-:Y:S01]  /*f740*/  MOV R149, R221 ;  /* 0x000000dd00957202 */ /* 0x000fe20000000f00 */
[----:B------:R3:W5:Y:S01]  /*f750*/  LDL.LU R22, [R1+0xb08] ;  /* 0x000b080001167983 */ /* 0x0007620000300800 */
[----:B------:R-:W-:-:S03]  /*f760*/  MOV R150, R220 ;  /* 0x000000dc00967202 */ /* 0x000fc60000000f00 */
[----:B------:R3:W5:Y:S04]  /*f770*/  LDL.LU R19, [R1+0xb04] ;  /* 0x000b040001137983 */ /* 0x0007680000300800 */
[----:B------:R3:W5:Y:S04]  /*f780*/  LDL.LU R18, [R1+0xb00] ;  /* 0x000b000001127983 */ /* 0x0007680000300800 */
[----:B------:R3:W5:Y:S04]  /*f790*/  LDL.LU R17, [R1+0xafc] ;  /* 0x000afc0001117983 */ /* 0x0007680000300800 */
[----:B------:R3:W5:Y:S04]  /*f7a0*/  LDL.LU R16, [R1+0xaf8] ;  /* 0x000af80001107983 */ /* 0x0007680000300800 */
[----:B------:R3:W5:Y:S04]  /*f7b0*/  LDL.LU R7, [R1+0xaf4] ;  /* 0x000af40001077983 */ /* 0x0007680000300800 */
[----:B------:R3:W5:Y:S04]  /*f7c0*/  LDL.LU R6, [R1+0xaf0] ;  /* 0x000af00001067983 */ /* 0x0007680000300800 */
[----:B------:R3:W5:Y:S04]  /*f7d0*/  LDL.LU R5, [R1+0xaec] ;  /* 0x000aec0001057983 */ /* 0x0007680000300800 */
[----:B------:R3:W5:Y:S01]  /*f7e0*/  LDL.LU R4, [R1+0xae8] ;  /* 0x000ae80001047983 */ /* 0x0007620000300800 */
        /* <DEDUP_REMOVED lines=238> */
[----:B------:R-:W-:-:S02]  /*106d0*/  MOV R218, R14 ;  /* 0x0000000e00da7202 */ /* 0x000fc40000000f00 */
[----:B------:R-:W-:Y:S02]  /*106e0*/  MOV R219, R13 ;  /* 0x0000000d00db7202 */ /* 0x000fe40000000f00 */
[----:B------:R-:W-:Y:S02]  /*106f0*/  MOV R221, R11 ;  /* 0x0000000b00dd7202 */ /* 0x000fe40000000f00 */
[----:B------:R-:W-:Y:S02]  /*10700*/  MOV R222, R10 ;  /* 0x0000000a00de7202 */ /* 0x000fe40000000f00 */
[----:B------:R-:W-:Y:S02]  /*10710*/  MOV R224, R8 ;  /* 0x0000000800e07202 */ /* 0x000fe40000000f00 */
[----:B------:R-:W-:Y:S02]  /*10720*/  MOV R225, R3 ;  /* 0x0000000300e17202 */ /* 0x000fe40000000f00 */
[----:B------:R-:W-:Y:S01]  /*10730*/  MOV R227, R0 ;  /* 0x0000000000e37202 */ /* 0x000fe20000000f00 */
[----:B------:R-:W-:Y:S01]  /*10740*/  UIADD3 UR8, UR5, 0x406, URZ ;  /* 0x0000040605087890 */ /* 0x000fe2000fffe03f */
[----:B------:R-:W4:Y:S01]  /*10750*/  LDL.LU.64 R98, [R1+0x810] ;  /* 0x0008100001627983 */ /* 0x000f220000300a00 */
[----:B------:R-:W-:-:S03]  /*10760*/  UMOV UR9, 0x40000040 ;  /* 0x4000004000097882 */ /* 0x000fc60000000000 */
[----:B------:R-:W4:Y:S04]  /*10770*/  LDL.LU.64 R96, [R1+0x808] ;  /* 0x0008080001607983 */ /* 0x000f280000300a00 */
        /* <DEDUP_REMOVED lines=35> */
[----:B------:R-:W4:Y:S01]  /*109b0*/  LDL.LU.64 R24, [R1+0x6e8] ;  /* 0x0006e80001187983 */ /* 0x000f220000300a00 */
[----:B--2---:R-:W-:-:S06]  /*109c0*/  WARPGROUP.ARRIVE ;  /* 0x00000000000079c5 */ /* 0x004fcc0000000000 */
        /* <DEDUP_REMOVED lines=66> */
[----:B-1----:R3:W5:Y:S04]  /*10df0*/  LDL.LU.64 R156, [R1+0x6e0] ;  /* 0x0006e000019c7983 */ /* 0x0027680000300a00 */
[----:B------:R3:W5:Y:S04]  /*10e00*/  LDL.LU R155, [R1+0x6d8] ;  /* 0x0006d800019b7983 */ /* 0x0007680000300800 */
[----:B------:R3:W5:Y:S04]  /*10e10*/  LDL.LU.64 R152, [R1+0x6d0] ;  /* 0x0006d00001987983 */ /* 0x0007680000300a00 */
        /* <DEDUP_REMOVED lines=26> */
[----:B------:R-:W-:Y:S01]  /*10fc0*/  UIADD3 UR8, UR5, 0x606, URZ ;  /* 0x0000060605087890 */ /* 0x000fe2000fffe03f */
[----:B------:R-:W-:Y:S01]  /*10fd0*/  UMOV UR9, 0x40000040 ;  /* 0x4000004000097882 */ /* 0x000fe20000000000 */
[----:B------:R-:W-:-:S04]  /*10fe0*/  UIADD3 UR5, UR41, 0x1, URZ ;  /* 0x0000000129057890 */ /* 0x000fc8000fffe03f */
[----:B------:R-:W-:-:S04]  /*10ff0*/  UISETP.NE.AND UP0, UPT, UR5, 0x3, UPT ;  /* 0x000000030500788c */ /* 0x000fc8000bf05270 */
[----:B------:R-:W-:-:S04]  /*11000*/  USEL UR4, URZ, 0x1, UP0 ;  /* 0x000000013f047887 */ /* 0x000fc80008000000 */
[----:B------:R-:W-:Y:S02]  /*11010*/  ULOP3.LUT UR4, UR42, UR4, URZ, 0x3c, !UPT ;  /* 0x000000042a047292 */ /* 0x000fe4000f8e3c3f */
[----:B------:R-:W-:-:S04]  /*11020*/  USEL UR5, UR5, URZ, UP0 ;  /* 0x0000003f05057287 */ /* 0x000fc80008000000 */
[----:B------:R-:W-:Y:S01]  /*11030*/  MOV R0, UR4 ;  /* 0x0000000400007c02 */ /* 0x000fe20008000f00 */
[----:B------:R-:W-:Y:S01]  /*11040*/  UMOV UR4, 0x1 ;  /* 0x0000000100047882 */ /* 0x000fe20000000000 */
[----:B----4-:R-:W-:-:S06]  /*11050*/  WARPGROUP.ARRIVE ;  /* 0x00000000000079c5 */ /* 0x010fcc0000000000 */
[----:B---3--:R-:W-:Y:S03]  /*11060*/  QGMMA.64x256x32.F32.E4M3.E4M3 R24, gdesc[UR8], R24, gsb0 ;  /* 0x03e00000081879f3 */ /* 0x008fe60008000818 */
[----:B------:R-:W-:Y:S02]  /*11070*/  WARPGROUP.DEPBAR.LE gsb0, 0x0 ;  /* 0x00008000000079c5 */ /* 0x000fe40000010000 */
.L_x_34:
[----:B-----5:R-:W-:-:S05]  /*11080*/  VIMNMX R2, R5, 0x1, PT ;  /* 0x0000000105027848 */ /* 0x020fca0003fe0100 */
[----:B------:R-:W-:-:S05]  /*11090*/  IMAD.IADD R5, R5, 0x1, -R2 ;  /* 0x0000000105057824 */ /* 0x000fca00078e0a02 */
[----:B------:R-:W-:-:S13]  /*110a0*/  ISETP.GE.AND P0, PT, R5, 0x1, PT ;  /* 0x000000010500780c */ /* 0x000fda0003f06270 */
[----:B------:R-:W-:Y:S05]  /*110b0*/  @!P0 BRA `(.L_x_39) ;  /* 0x000000dc00a48947 */ /* 0x000fea0003800000 */
[----:B------:R-:W-:Y:S01]  /*110c0*/  MOV R2, R5 ;  /* 0x0000000500027202 */ /* 0x000fe20000000f00 */
[----:B------:R-:W-:-:S06]  /*110d0*/  UMOV UR6, UR41 ;  /* 0x0000002900067c82 */ /* 0x000fcc0008000000 */
.L_x_46:
[----:B------:R-:W-:-:S06]  /*110e0*/  UISETP.NE.AND UP0, UPT, UR43, 0x3, UPT ;  /* 0x000000032b00788c */ /* 0x000fcc000bf05270 */
[----:B------:R-:W-:-:S13]  /*110f0*/  PLOP3.LUT P1, PT, PT, PT, UP0, 0x80, 0x0 ;  /* 0x000000000000781c */ /* 0x000fda0003f2f008 */
[----:B------:R-:W-:Y:S05]  /*11100*/  @!P1 BRA `(.L_x_40) ;  /* 0x0000000000049947 */ /* 0x000fea0003800000 */
[----:B------:R-:W-:Y:S01]  /*11110*/  BPT.TRAP 0x1 ;  /* 0x000000040000795c */ /* 0x000fe20000300000 */
.L_x_40:
[----:B------:R-:W-:Y:S01]  /*11120*/  ULEA UR7, UR5, UR47, 0x3 ;  /* 0x0000002f05077291 */ /* 0x000fe2000f8e183f */
[----:B-1----:R-:W-:-:S08]  /*11130*/  SHF.L.U32 R3, R0, 0x1f, RZ ;  /* 0x0000001f00037819 */ /* 0x002fd000000006ff */
[----:B------:R1:W3:Y:S01]  /*11140*/  SYNCS.PHASECHK.TRANS64.TRYWAIT P0, [UR7+0x34480], R3 ;  /* 0x03448003ff0075a7 */ /* 0x0002e20008000147 */
[----:B------:R-:W-:Y:S05]  /*11150*/  @!P1 BRA `(.L_x_41) ;  /* 0x0000000000049947 */ /* 0x000fea0003800000 */
[----:B------:R-:W-:Y:S01]  /*11160*/  BPT.TRAP 0x1 ;  /* 0x000000040000795c */ /* 0x000fe20000300000 */
.L_x_41:
[----:B---3--:R-:W-:Y:S05]  /*11170*/  @P0 BRA `(.L_x_42) ;  /* 0x0000000000080947 */ /* 0x008fea0003800000 */
[----:B------:R-:W3:Y:S02]  /*11180*/  SYNCS.PHASECHK.TRANS64.TRYWAIT P0, [UR7+0x34480], R3 ;  /* 0x03448003ff0075a7 */ /* 0x000ee40008000147 */
[----:B---3--:R-:W-:Y:S05]  /*11190*/  @!P0 BRA `(.L_x_43) ;  /* 0x0000022c00b08947 */ /* 0x008fea0003800000 */
.L_x_42:
        /* <DEDUP_REMOVED lines=64> */
[----:B----4-:R-:W4:Y:S04]  /*115a0*/  LDL.LU.64 R24, [R1] ;  /* 0x0000000001187983 */ /* 0x010f280000300a00 */
        /* <DEDUP_REMOVED lines=127> */
[----:B--2---:R-:W2:Y:S04]  /*11da0*/  LDL.LU.64 R24, [R1+0x200] ;  /* 0x0002000001187983 */ /* 0x004ea80000300a00 */
        /* <DEDUP_REMOVED lines=201> */
[----:B------:R-:W-:Y:S01]  /*12a40*/  UISETP.NE.U32.AND UP0, UPT, UR4, URZ, UPT ;  /* 0x0000003f0400728c */ /* 0x000fe2000bf05070 */
[----:B------:R-:W-:Y:S01]  /*12a50*/  STL [R1+0x1164], R152 ;  /* 0x0011649801007387 */ /* 0x000fe20000100800 */
[----:B------:R-:W-:Y:S02]  /*12a60*/  ULEA UR8, UR5, UR7, 0xb ;  /* 0x0000000705087291 */ /* 0x000fe4000f8e583f */
[----:B------:R-:W-:Y:S01]  /*12a70*/  ULEA UR7, UR5, UR9, 0xb ;  /* 0x0000000905077291 */ /* 0x000fe2000f8e583f */
[----:B------:R-:W-:Y:S01]  /*12a80*/  STL [R1+0x1160], R153 ;  /* 0x0011609901007387 */ /* 0x000fe20000100800 */
[----:B------:R-:W-:Y:S01]  /*12a90*/  UMOV UR11, 0x40000040 ;  /* 0x40000040000b7882 */ /* 0x000fe20000000000 */
[----:B------:R-:W-:Y:S02]  /*12aa0*/  UMOV UR9, 0x40000040 ;  /* 0x4000004000097882 */ /* 0x000fe40000000000 */
[----:B------:R-:W-:Y:S02]  /*12ab0*/  STL [R1+0xb10], R22 ;  /* 0x000b101601007387 */ /* 0x000fe40000100800 */
[----:B------:R-:W-:-:S02]  /*12ac0*/  UMOV UR10, UR7 ;  /* 0x00000007000a7c82 */ /* 0x000fc40008000000 */
        /* <DEDUP_REMOVED lines=11> */
[----:B------:R-:W-:Y:S03]  /*12b80*/  QGMMA.64x256x32.F32.E4M3.E4M3 R24, gdesc[UR8], R24, UP0, gsb0 ;  /* 0x03e00000081879f3 */ /* 0x000fe6000b800818 */
        /* <DEDUP_REMOVED lines=130> */
[----:B------:R-:W-:Y:S01]  /*133b0*/  UMOV UR14, UR10 ;  /* 0x0000000a000e7c82 */ /* 0x000fe20008000000 */
[----:B------:R-:W-:Y:S01]  /*133c0*/  UMOV UR15, UR11 ;  /* 0x0000000b000f7c82 */ /* 0x000fe20008000000 */
[----:B------:R-:W-:Y:S01]  /*133d0*/  UMOV UR13, 0x40000040 ;  /* 0x40000040000d7882 */ /* 0x000fe20000000000 */
        /* <DEDUP_REMOVED lines=145> */
[----:B-1----:R-:W-:Y:S01]  /*13cf0*/  MOV R3, R149 ;  /* 0x0000009500037202 */ /* 0x002fe20000000f00 */
        /* <DEDUP_REMOVED lines=121> */
[----:B------:R-:W-:-:S02]  /*14490*/  MOV R224, R56 ;  /* 0x0000003800e07202 */ /* 0x000fc40000000f00 */
[----:B------:R-:W-:Y:S01]  /*144a0*/  MOV R225, R55 ;  /* 0x0000003700e17202 */ /* 0x000fe20000000f00 */
[----:B------:R-:W2:Y:S01]  /*144b0*/  LDL.LU.64 R114, [R1+0x16e0] ;  /* 0x0016e00001727983 */ /* 0x000ea20000300a00 */
[----:B------:R-:W-:-:S03]  /*144c0*/  MOV R227, R53 ;  /* 0x0000003500e37202 */ /* 0x000fc60000000f00 */
        /* <DEDUP_REMOVED lines=244> */
[----:B------:R-:W-:-:S02]  /*15410*/  UIADD3 UR12, UR8, 0x2, URZ ;  /* 0x00000002080c7890 */ /* 0x000fc4000fffe03f */
[----:B------:R-:W-:Y:S01]  /*15420*/  UIADD3 UR14, UR7, 0x2, URZ ;  /* 0x00000002070e7890 */ /* 0x000fe2000fffe03f */
[----:B------:R-:W-:Y:S01]  /*15430*/  UMOV UR13, 0x40000040 ;  /* 0x40000040000d7882 */ /* 0x000fe20000000000 */
[----:B------:R-:W-:Y:S01]  /*15440*/  UMOV UR15, 0x40000040 ;  /* 0x40000040000f7882 */ /* 0x000fe20000000000 */
[----:B--2---:R-:W-:-:S06]  /*15450*/  WARPGROUP.ARRIVE ;  /* 0x00000000000079c5 */ /* 0x004fcc0000000000 */
[----:B------:R-:W-:Y:S03]  /*15460*/  QGMMA.64x256x32.F32.E4M3.E4M3 R24, gdesc[UR12], R24, UP0, gsb0 ;  /* 0x03e000000c1879f3 */ /* 0x000fe6000b800818 */
        /* <DEDUP_REMOVED lines=65> */
[----:B-1----:R-:W4:Y:S04]  /*15880*/  LDL.LU R24, [R1] ;  /* 0x0000000001187983 */ /* 0x002f280000300800 */
[----:B------:R-:W4:Y:S04]  /*15890*/  LDL.LU R25, [R1+0x4] ;  /* 0x0000040001197983 */ /* 0x000f280000300800 */
[----:B--2---:R-:W2:Y:S04]  /*158a0*/  LDL.LU R26, [R1+0x8] ;  /* 0x00000800011a7983 */ /* 0x004ea80000300800 */
[----:B------:R-:W2:Y:S04]  /*158b0*/  LDL.LU R27, [R1+0xc] ;  /* 0x00000c00011b7983 */ /* 0x000ea80000300800 */
[----:B---3--:R-:W3:Y:S04]  /*158c0*/  LDL.LU R28, [R1+0x10] ;  /* 0x00001000011c7983 */ /* 0x008ee80000300800 */
[----:B------:R-:W3:Y:S04]  /*158d0*/  LDL.LU R29, [R1+0x14] ;  /* 0x00001400011d7983 */ /* 0x000ee80000300800 */
[----:B----4-:R-:W4:Y:S04]  /*158e0*/  LDL.LU R30, [R1+0x18] ;  /* 0x00001800011e7983 */ /* 0x010f280000300800 */
        /* <DEDUP_REMOVED lines=21> */
[----:B------:R-:W3:Y:S01]  /*15a40*/  LDL.LU R52, [R1+0x70] ;  /* 0x0000700001347983 */ /* 0x000ee20000300800 */
[----:B------:R-:W-:Y:S01]  /*15a50*/  IMAD.MOV.U32 R150, RZ, RZ, R2 ;  /* 0x000000ffff967224 */ /* 0x000fe200078e0002 */
[----:B------:R-:W-:Y:S01]  /*15a60*/  MOV R151, R0 ;  /* 0x0000000000977202 */ /* 0x000fe20000000f00 */
[----:B------:R-:W-:Y:S01]  /*15a70*/  IMAD.MOV.U32 R147, RZ, RZ, R5 ;  /* 0x000000ffff937224 */ /* 0x000fe200078e0005 */
[----:B------:R-:W-:-:S02]  /*15a80*/  MOV R148, R4 ;  /* 0x0000000400947202 */ /* 0x000fc40000000f00 */
[----:B------:R-:W-:Y:S01]  /*15a90*/  MOV R149, R3 ;  /* 0x0000000300957202 */ /* 0x000fe20000000f00 */
[----:B------:R-:W-:Y:S01]  /*15aa0*/  IMAD.MOV.U32 R144, RZ, RZ, R8 ;  /* 0x000000ffff907224 */ /* 0x000fe200078e0008 */
[----:B------:R-:W-:Y:S02]  /*15ab0*/  MOV R146, R6 ;  /* 0x0000000600927202 */ /* 0x000fe40000000f00 */
        /* <DEDUP_REMOVED lines=236> */
[----:B------:R-:W-:-:S03]  /*16980*/  IMAD.MOV.U32 R2, RZ, RZ, R150 ;  /* 0x000000ffff027224 */ /* 0x000fc600078e0096 */
[----:B------:R-:W-:Y:S01]  /*16990*/  STL.64 [R1+0x258], R46 ;  /* 0x0002582e01007387 */ /* 0x000fe20000100a00 */
[----:B------:R-:W-:-:S03]  /*169a0*/  MOV R0, R151 ;  /* 0x0000009700007202 */ /* 0x000fc60000000f00 */
[----:B------:R-:W-:Y:S01]  /*169b0*/  STL.64 [R1+0x260], R48 ;  /* 0x0002603001007387 */ /* 0x000fe20000100a00 */
[----:B------:R-:W-:-:S03]  /*169c0*/  MOV R4, R148 ;  /* 0x0000009400047202 */ /* 0x000fc60000000f00 */
[----:B------:R-:W-:Y:S01]  /*169d0*/  STL.64 [R1+0x268], R50 ;  /* 0x0002683201007387 */ /* 0x000fe20000100a00 */
[----:B------:R-:W-:Y:S01]  /*169e0*/  MOV R3, R149 ;  /* 0x0000009500037202 */ /* 0x000fe20000000f00 */
[----:B------:R-:W-:Y:S02]  /*169f0*/  IMAD.MOV.U32 R5, RZ, RZ, R147 ;  /* 0x000000ffff057224 */ /* 0x000fe400078e0093 */
[----:B------:R1:W-:Y:S01]  /*16a00*/  STL [R1+0x270], R52 ;  /* 0x0002703401007387 */ /* 0x0003e20000100800 */
        /* <DEDUP_REMOVED lines=140> */
[----:B------:R-:W-:-:S03]  /*172d0*/  MOV R156, R53 ;  /* 0x00000035009c7202 */ /* 0x000fc60000000f00 */
        /* <DEDUP_REMOVED lines=379> */
[----:B------:R-:W2:Y:S01]  /*18a90*/  LDL.LU R156, [R1+0x1170] ;  /* 0x00117000019c7983 */ /* 0x000ea20000300800 */
        /* <DEDUP_REMOVED lines=16> */
[----:B------:R-:W-:-:S02]  /*18ba0*/  MOV R143, R9 ;  /* 0x00000009008f7202 */ /* 0x000fc40000000f00 */
        /* <DEDUP_REMOVED lines=121> */
[----:B------:R-:W-:Y:S02]  /*19340*/  MOV R58, R227 ;  /* 0x000000e3003a7202 */ /* 0x000fe40000000f00 */
[----:B------:R-:W-:Y:S01]  /*19350*/  MOV R59, R226 ;  /* 0x000000e2003b7202 */ /* 0x000fe20000000f00 */
        /* <DEDUP_REMOVED lines=154> */
[----:B------:R1:W-:Y:S01]  /*19d00*/  STL.64 [R1+0x5b0], R132 ;  /* 0x0005b08401007387 */ /* 0x0003e20000100a00 */
[----:B------:R-:W-:-:S03]  /*19d10*/  MOV R225, R147 ;  /* 0x0000009300e17202 */ /* 0x000fc60000000f00 */
[----:B------:R-:W2:Y:S01]  /*19d20*/  LDL.LU.64 R150, [R1+0x1158] ;  /* 0x0011580001967983 */ /* 0x000ea20000300a00 */
[----:B------:R-:W-:Y:S01]  /*19d30*/  MOV R0, R144 ;  /* 0x0000009000007202 */ /* 0x000fe20000000f00 */
[----:B------:R-:W-:Y:S01]  /*19d40*/  IMAD.MOV.U32 R4, RZ, RZ, R142 ;  /* 0x000000ffff047224 */ /* 0x000fe200078e008e */
[----:B------:R-:W-:Y:S01]  /*19d50*/  MOV R227, R145 ;  /* 0x0000009100e37202 */ /* 0x000fe20000000f00 */
[----:B------:R-:W2:Y:S01]  /*19d60*/  LDL.LU.64 R148, [R1+0x1150] ;  /* 0x0011500001947983 */ /* 0x000ea20000300a00 */
        /* <DEDUP_REMOVED lines=380> */
[----:B------:R-:W-:Y:S02]  /*1b530*/  MOV R221, R58 ;  /* 0x0000003a00dd7202 */ /* 0x000fe40000000f00 */
[----:B------:R-:W-:Y:S01]  /*1b540*/  MOV R222, R59 ;  /* 0x0000003b00de7202 */ /* 0x000fe20000000f00 */
        /* <DEDUP_REMOVED lines=88> */
[----:B------:R-:W-:Y:S01]  /*1bad0*/  IMAD.MOV.U32 R134, RZ, RZ, R221 ;  /* 0x000000ffff867224 */ /* 0x000fe200078e00dd */
[----:B------:R-:W-:-:S02]  /*1bae0*/  MOV R135, R222 ;  /* 0x000000de00877202 */ /* 0x000fc40000000f00 */
[----:B------:R-:W4:Y:S01]  /*1baf0*/  LDL.LU R221, [R1+0xb58] ;  /* 0x000b580001dd7983 */ /* 0x000f220000300800 */
[----:B------:R-:W-:Y:S01]  /*1bb00*/  MOV R136, R223 ;  /* 0x000000df00887202 */ /* 0x000fe20000000f00 */
[----:B------:R-:W-:Y:S01]  /*1bb10*/  IMAD.MOV.U32 R138, RZ, RZ, R225 ;  /* 0x000000ffff8a7224 */ /* 0x000fe200078e00e1 */
[----:B------:R-:W-:Y:S01]  /*1bb20*/  MOV R137, R224 ;  /* 0x000000e000897202 */ /* 0x000fe20000000f00 */
[----:B------:R-:W4:Y:S01]  /*1bb30*/  LDL.LU R222, [R1+0xb54] ;  /* 0x000b540001de7983 */ /* 0x000f220000300800 */
[----:B------:R-:W-:-:S03]  /*1bb40*/  MOV R139, R226 ;  /* 0x000000e2008b7202 */ /* 0x000fc60000000f00 */
        /* <DEDUP_REMOVED lines=412> */
[----:B------:R-:W-:-:S02]  /*1d510*/  MOV R146, R226 ;  /* 0x000000e200927202 */ /* 0x000fc40000000f00 */
[----:B------:R-:W-:Y:S01]  /*1d520*/  MOV R147, R225 ;  /* 0x000000e100937202 */ /* 0x000fe20000000f00 */
[----:B------:R1:W5:Y:S01]  /*1d530*/  LDL.LU R19, [R1+0xb0c] ;  /* 0x000b0c0001137983 */ /* 0x0003620000300800 */
[----:B------:R-:W-:Y:S02]  /*1d540*/  MOV R149, R223 ;  /* 0x000000df00957202 */ /* 0x000fe40000000f00 */
        /* <DEDUP_REMOVED lines=251> */
[----:B------:R-:W-:Y:S01]  /*1e500*/  MOV R226, R8 ;  /* 0x0000000800e27202 */ /* 0x000fe20000000f00 */
[----:B------:R-:W-:Y:S01]  /*1e510*/  UIADD3 UR12, UR8, 0x406, URZ ;  /* 0x00000406080c7890 */ /* 0x000fe2000fffe03f */
[----:B------:R-:W-:Y:S01]  /*1e520*/  MOV R218, R20 ;  /* 0x0000001400da7202 */ /* 0x000fe20000000f00 */
[----:B------:R-:W-:Y:S01]  /*1e530*/  UMOV UR13, 0x40000040 ;  /* 0x40000040000d7882 */ /* 0x000fe20000000000 */
[----:B------:R-:W-:Y:S01]  /*1e540*/  MOV R220, R14 ;  /* 0x0000000e00dc7202 */ /* 0x000fe20000000f00 */
[----:B------:R-:W3:Y:S04]  /*1e550*/  LDL.LU.64 R98, [R1+0x810] ;  /* 0x0008100001627983 */ /* 0x000ee80000300a00 */
        /* <DEDUP_REMOVED lines=36> */
[----:B------:R-:W3:Y:S01]  /*1e7a0*/  LDL.LU.64 R24, [R1+0x6e8] ;  /* 0x0006e80001187983 */ /* 0x000ee20000300a00 */
[----:B--2---:R-:W-:-:S06]  /*1e7b0*/  WARPGROUP.ARRIVE ;  /* 0x00000000000079c5 */ /* 0x004fcc0000000000 */
        /* <DEDUP_REMOVED lines=66> */
[----:B--2---:R1:W5:Y:S04]  /*1ebe0*/  LDL.LU.64 R156, [R1+0x6e0] ;  /* 0x0006e000019c7983 */ /* 0x0043680000300a00 */
[----:B------:R1:W5:Y:S04]  /*1ebf0*/  LDL.LU R155, [R1+0x6d8] ;  /* 0x0006d800019b7983 */ /* 0x0003680000300800 */
[----:B------:R1:W5:Y:S04]  /*1ec00*/  LDL.LU.64 R152, [R1+0x6d0] ;  /* 0x0006d00001987983 */ /* 0x0003680000300a00 */
        /* <DEDUP_REMOVED lines=26> */
[----:B------:R-:W-:Y:S01]  /*1edb0*/  UIADD3 UR12, UR8, 0x606, URZ ;  /* 0x00000606080c7890 */ /* 0x000fe2000fffe03f */
[----:B------:R-:W-:Y:S01]  /*1edc0*/  UMOV UR13, 0x40000040 ;  /* 0x40000040000d7882 */ /* 0x000fe20000000000 */
[----:B---3--:R-:W-:-:S07]  /*1edd0*/  WARPGROUP.ARRIVE ;  /* 0x00000000000079c5 */ /* 0x008fce0000000000 */
[----:B------:R-:W-:Y:S03]  /*1ede0*/  QGMMA.64x256x32.F32.E4M3.E4M3 R24, gdesc[UR12], R24, UP0, gsb0 ;  /* 0x03e000000c1879f3 */ /* 0x000fe6000b800818 */
[----:B------:R-:W-:Y:S02]  /*1edf0*/  WARPGROUP.DEPBAR.LE gsb0, 0x0 ;  /* 0x00008000000079c5 */ /* 0x000fe40000010000 */
[----:B-1----:R-:W-:Y:S05]  /*1ee00*/  @!P1 BRA `(.L_x_44) ;  /* 0x0000000000049947 */ /* 0x002fea0003800000 */
[----:B------:R-:W-:Y:S01]  /*1ee10*/  BPT.TRAP 0x1 ;  /* 0x000000040000795c */ /* 0x000fe20000300000 */
.L_x_44:
[----:B------:R-:W-:Y:S02]  /*1ee20*/  UISETP.GT.U32.AND UP0, UPT, UR40, 0x1, UPT ;  /* 0x000000012800788c */ /* 0x000fe4000bf04070 */
[----:B------:R-:W-:-:S04]  /*1ee30*/  ULEA UR7, UR6, UR47, 0x3 ;  /* 0x0000002f06077291 */ /* 0x000fc8000f8e183f */
[----:B------:R-:W-:Y:S01]  /*1ee40*/  UIADD3 UR7, UR7, 0x34498, URZ ;  /* 0x0003449807077890 */ /* 0x000fe2000fffe03f */
[----:B------:R-:W-:-:S03]  /*1ee50*/  PLOP3.LUT P0, PT, PT, PT, UP0, 0x80, 0x0 ;  /* 0x000000000000781c */ /* 0x000fc60003f0f008 */
[----:B------:R-:W-:-:S09]  /*1ee60*/  UPRMT UR7, URZ, 0x654, UR7 ;  /* 0x000006543f077896 */ /* 0x000fd20008000007 */
[----:B------:R-:W-:Y:S01]  /*1ee70*/  SYNCS.ARRIVE.TRANS64.RED.A1T0 RZ, [UR7], RZ ;  /* 0x000000ffffff79a7 */ /* 0x000fe20008100407 */
[----:B------:R-:W-:Y:S05]  /*1ee80*/  @P0 BRA `(.L_x_45) ;  /* 0x0000000000040947 */ /* 0x000fea0003800000 */
[----:B------:R-:W-:Y:S01]  /*1ee90*/  BPT.TRAP 0x1 ;  /* 0x000000040000795c */ /* 0x000fe20000300000 */
.L_x_45:
[----:B------:R-:W-:Y:S01]  /*1eea0*/  UIADD3 UR5, UR5, 0x1, URZ ;  /* 0x0000000105057890 */ /* 0x000fe2000fffe03f */
[C---:B-----5:R-:W-:Y:S01]  /*1eeb0*/  ISETP.GT.AND P0, PT, R2.reuse, 0x1, PT ;  /* 0x000000010200780c */ /* 0x060fe20003f04270 */
[----:B------:R-:W-:Y:S01]  /*1eec0*/  UIADD3 UR6, UR6, 0x1, URZ ;  /* 0x0000000106067890 */ /* 0x000fe2000fffe03f */
[----:B------:R-:W-:Y:S01]  /*1eed0*/  IADD3 R2, R2, -0x1, RZ ;  /* 0xffffffff02027810 */ /* 0x000fe20007ffe0ff */
[----:B------:R-:W-:Y:S02]  /*1eee0*/  UISETP.NE.AND UP0, UPT, UR5, 0x3, UPT ;  /* 0x000000030500788c */ /* 0x000fe4000bf05270 */
[----:B------:R-:W-:Y:S02]  /*1eef0*/  UISETP.NE.AND UP1, UPT, UR6, 0x3, UPT ;  /* 0x000000030600788c */ /* 0x000fe4000bf25270 */
[----:B------:R-:W-:Y:S02]  /*1ef00*/  USEL UR7, URZ, 0x1, UP0 ;  /* 0x000000013f077887 */ /* 0x000fe40008000000 */
[----:B------:R-:W-:-:S02]  /*1ef10*/  USEL UR5, UR5, URZ, UP0 ;  /* 0x0000003f05057287 */ /* 0x000fc40008000000 */
[----:B------:R-:W-:Y:S02]  /*1ef20*/  USEL UR6, UR6, URZ, UP1 ;  /* 0x0000003f06067287 */ /* 0x000fe40008800000 */
[----:B------:R-:W-:Y:S01]  /*1ef30*/  LOP3.LUT R0, R0, UR7, RZ, 0x3c, !PT ;  /* 0x0000000700007c12 */ /* 0x000fe2000f8e3cff */
[----:B------:R-:W-:Y:S09]  /*1ef40*/  @P0 BRA `(.L_x_46) ;  /* 0xffffff2000640947 */ /* 0x000ff2000383ffff */
.L_x_39:
[----:B------:R-:W-:Y:S02]  /*1ef50*/  ISETP.GE.AND P0, PT, R4, 0x1, PT ;  /* 0x000000010400780c */ /* 0x000fe40003f06270 */
[----:B------:R-:W-:-:S04]  /*1ef60*/  MOV R0, UR55 ;  /* 0x0000003700007c02 */ /* 0x000fc80008000f00 */
[----:B------:R3:W-:Y:S07]  /*1ef70*/  SYNCS.ARRIVE.TRANS64.A1T0 RZ, [R0+UR49], RZ ;  /* 0x000000ff00ff79a7 */ /* 0x0007ee0008100031 */
[----:B------:R-:W-:Y:S05]  /*1ef80*/  @!P0 BRA `(.L_x_47) ;  /* 0x0000000000408947 */ /* 0x000fea0003800000 */
[----:B------:R-:W-:-:S06]  /*1ef90*/  UISETP.NE.AND UP0, UPT, UR43, 0x3, UPT ;  /* 0x000000032b00788c */ /* 0x000fcc000bf05270 */
[----:B------:R-:W-:-:S13]  /*1efa0*/  PLOP3.LUT P0, PT, PT, PT, UP0, 0x80, 0x0 ;  /* 0x000000000000781c */ /* 0x000fda0003f0f008 */
[----:B------:R-:W-:Y:S05]  /*1efb0*/  @!P0 BRA `(.L_x_48) ;  /* 0x0000000000048947 */ /* 0x000fea0003800000 */
[----:B------:R-:W-:Y:S01]  /*1efc0*/  BPT.TRAP 0x1 ;  /* 0x000000040000795c */ /* 0x000fe20000300000 */
.L_x_48:
[----:B------:R-:W-:Y:S01]  /*1efd0*/  IADD3 R5, R5, UR41, RZ ;  /* 0x0000002905057c10 */ /* 0x000fe2000fffe0ff */
[----:B------:R-:W-:-:S04]  /*1efe0*/  UISETP.GT.U32.AND UP0, UPT, UR40, 0x1, UPT ;  /* 0x000000012800788c */ /* 0x000fc8000bf04070 */
[----:B-1----:R-:W-:Y:S02]  /*1eff0*/  IMAD.WIDE.U32 R2, R5, -0x55555555, RZ ;  /* 0xaaaaaaab05027825 */ /* 0x002fe400078e00ff */
[----:B------:R-:W-:-:S03]  /*1f000*/  PLOP3.LUT P0, PT, PT, PT, UP0, 0x80, 0x0 ;  /* 0x000000000000781c */ /* 0x000fc60003f0f008 */
[----:B---3--:R-:W-:-:S05]  /*1f010*/  SHF.R.U32.HI R0, RZ, 0x1, R3 ;  /* 0x00000001ff007819 */ /* 0x008fca0000011603 */
[----:B------:R-:W-:-:S05]  /*1f020*/  IMAD R0, R0, -0x3, R5 ;  /* 0xfffffffd00007824 */ /* 0x000fca00078e0205 */
[----:B------:R-:W-:-:S05]  /*1f030*/  LEA R0, R0, UR47, 0x3 ;  /* 0x0000002f00007c11 */ /* 0x000fca000f8e18ff */
[----:B------:R-:W-:-:S05]  /*1f040*/  VIADD R0, R0, 0x34498 ;  /* 0x0003449800007836 */ /* 0x000fca0000000000 */
[----:B------:R-:W-:-:S04]  /*1f050*/  PRMT R0, RZ, 0x654, R0 ;  /* 0x00000654ff007816 */ /* 0x000fc80000000000 */
[----:B------:R4:W-:Y:S01]  /*1f060*/  SYNCS.ARRIVE.TRANS64.RED.A1T0 RZ, [R0+URZ], RZ ;  /* 0x000000ff00ff79a7 */ /* 0x0009e2000810043f */
[----:B------:R-:W-:Y:S05]  /*1f070*/  @P0 BRA `(.L_x_47) ;  /* 0x0000000000040947 */ /* 0x000fea0003800000 */
[----:B------:R-:W-:Y:S01]  /*1f080*/  BPT.TRAP 0x1 ;  /* 0x000000040000795c */ /* 0x000fe20000300000 */
.L_x_47:
[----:B---34-:R-:W-:Y:S02]  /*1f090*/  SHF.L.U32 R0, R153, 0x1f, RZ ;  /* 0x0000001f99007819 */ /* 0x018fe400000006ff */
[----:B------:R-:W-:Y:S02]  /*1f0a0*/  R2UR UR4, R4 ;  /* 0x00000000040472ca */ /* 0x000fe400000e0000 */
[----:B------:R-:W3:Y:S11]  /*1f0b0*/  SYNCS.PHASECHK.TRANS64.TRYWAIT P0, [R7+UR50+0x10], R0 ;  /* 0x00001000070075a7 */ /* 0x000ef60008000172 */
[----:B------:R-:W-:-:S04]  /*1f0c0*/  UIADD3 UR4, UR4, 0x7f, URZ ;  /* 0x0000007f04047890 */ /* 0x000fc8000fffe03f */
[----:B------:R-:W-:-:S04]  /*1f0d0*/  USHF.R.S32.HI UR5, URZ, 0x1f, UR4 ;  /* 0x0000001f3f057899 */ /* 0x000fc80008011404 */
[----:B------:R-:W-:-:S04]  /*1f0e0*/  ULEA.HI UR5, UR5, UR4, URZ, 0x7 ;  /* 0x0000000405057291 */ /* 0x000fc8000f8f383f */
[----:B------:R-:W-:Y:S01]  /*1f0f0*/  USHF.R.S32.HI UR5, URZ, 0x7, UR5 ;  /* 0x000000073f057899 */ /* 0x000fe20008011405 */
[----:B---3--:R-:W-:Y:S11]  /*1f100*/  @!P0 BRA `(.L_x_49) ;  /* 0x0000014c00ec8947 */ /* 0x008ff60003800000 */
.L_x_535:
[----:B------:R-:W-:Y:S01]  /*1f110*/  UIADD3 UR41, UR5, UR41, URZ ;  /* 0x0000002905297290 */ /* 0x000fe2000fffe03f */
[----:B------:R-:W-:Y:S01]  /*1f120*/  LOP3.LUT P0, RZ, R6, 0xff, RZ, 0xc0, !PT ;  /* 0x000000ff06ff7812 */ /* 0x000fe2000780c0ff */
[----:B------:R-:W-:Y:S02]  /*1f130*/  UISETP.GE.U32.AND UP1, UPT, UR5, 0x3, UPT ;  /* 0x000000030500788c */ /* 0x000fe4000bf26070 */
[----:B------:R-:W-:-:S04]  /*1f140*/  UISETP.GT.U32.AND UP0, UPT, UR41, 0x2, UPT ;  /* 0x000000022900788c */ /* 0x000fc8000bf04070 */
[----:B------:R-:W-:Y:S02]  /*1f150*/  UISETP.LT.U32.AND UP0, UPT, UR5, 0x3, UP0 ;  /* 0x000000030500788c */ /* 0x000fe40008701070 */
[----:B------:R-:W-:Y:S02]  /*1f160*/  UIMAD.WIDE.U32 UR4, UR41, -0x55555555, URZ ;  /* 0xaaaaaaab290478a5 */ /* 0x000fe4000f8e003f */
[----:B------:R-:W-:Y:S02]  /*1f170*/  USEL UR6, URZ, 0x1, !UP0 ;  /* 0x000000013f067887 */ /* 0x000fe4000c000000 */
[----:B------:R-:W-:Y:S02]  /*1f180*/  USHF.R.U32.HI UR4, URZ, 0x1, UR5 ;  /* 0x000000013f047899 */ /* 0x000fe40008011605 */
[----:B------:R-:W-:Y:S02]  /*1f190*/  ULOP3.LUT UR42, UR42, UR6, URZ, 0x3c, !UPT ;  /* 0x000000062a2a7292 */ /* 0x000fe4000f8e3c3f */
[----:B------:R-:W-:-:S02]  /*1f1a0*/  UIMAD UR41, UR4, -0x3, UR41 ;  /* 0xfffffffd042978a4 */ /* 0x000fc4000f8e0229 */
[----:B------:R-:W-:Y:S01]  /*1f1b0*/  @UP1 ULOP3.LUT UR42, UR42, 0x1, UR4, 0x78, !UPT ;  /* 0x000000012a2a1892 */ /* 0x000fe2000f8e7804 */
[----:B------:R-:W-:Y:S11]  /*1f1c0*/  @!P0 BRA `(.L_x_50) ;  /* 0x00000000000c8947 */ /* 0x000ff60003800000 */
[----:B------:R-:W-:-:S04]  /*1f1d0*/  DEPBAR {5,4,3,2,1,0} ;  /* 0x0000003f0000791a */ /* 0x000fc80000000000 */
[----:B------:R4:W-:Y:S02]  /*1f1e0*/  UTMACCTL.IV [UR36] ;  /* 0x00000000240079b9 */ /* 0x0009e40008000000 */
[----:B----4-:R-:W-:Y:S01]  /*1f1f0*/  NOP ;  /* 0x0000000000007918 */ /* 0x010fe20000000000 */
.L_x_50:
[----:B------:R-:W-:Y:S01]  /*1f200*/  UIADD3 UR4, UR47, 0x30000, URZ ;  /* 0x000300002f047890 */ /* 0x000fe2000fffe03f */
[----:B------:R-:W-:Y:S02]  /*1f210*/  R2UR UR45, R16 ;  /* 0x00000000102d72ca */ /* 0x000fe400000e0000 */
[----:B------:R-:W-:Y:S01]  /*1f220*/  R2UR UR46, R17 ;  /* 0x00000000112e72ca */ /* 0x000fe200000e0000 */
[----:B------:R-:W-:-:S06]  /*1f230*/  ULOP3.LUT UP0, URZ, UR4, 0x3ff, URZ, 0xc0, !UPT ;  /* 0x000003ff043f7892 */ /* 0x000fcc000f80c03f */
[----:B------:R-:W-:-:S04]  /*1f240*/  PLOP3.LUT P0, PT, PT, PT, UP0, 0x80, 0x0 ;  /* 0x000000000000781c */ /* 0x000fc80003f0f008 */
[----:B------:R-:W-:Y:S02]  /*1f250*/  USHF.L.U32 UR45, UR45, 0x8, URZ ;  /* 0x000000082d2d7899 */ /* 0x000fe4000800063f */
[----:B------:R-:W-:-:S07]  /*1f260*/  USHF.L.U32 UR46, UR46, 0x8, URZ ;  /* 0x000000082e2e7899 */ /* 0x000fce000800063f */
[----:B------:R-:W-:Y:S05]  /*1f270*/  @!P0 BRA `(.L_x_51) ;  /* 0x00000000007c8947 */ /* 0x000fea0003800000 */
[----:B------:R-:W-:Y:S01]  /*1f280*/  MOV R16, 0x0 ;  /* 0x0000000000107802 */ /* 0x000fe20000000f00 */
[----:B------:R-:W-:Y:S01]  /*1f290*/  ULDC.64 UR4, c[0x4][0x68] ;  /* 0x01001a0000047ab9 */ /* 0x000fe20000000a00 */
[----:B------:R-:W-:Y:S01]  /*1f2a0*/  ULDC.64 UR6, c[0x4][0x70] ;  /* 0x01001c0000067ab9 */ /* 0x000fe20000000a00 */
[----:B------:R-:W-:Y:S01]  /*1f2b0*/  ULDC.64 UR8, c[0x4][0x8] ;  /* 0x0100020000087ab9 */ /* 0x000fe20000000a00 */
[----:B-1-3--:R1:W3:Y:S01]  /*1f2c0*/  LDC.64 R2, c[0x4][R16] ;  /* 0x0100000010027b82 */ /* 0x00a2e20000000a00 */
[----:B------:R-:W-:Y:S01]  /*1f2d0*/  MOV R4, UR4 ;  /* 0x0000000400047c02 */ /* 0x000fe20008000f00 */
[----:B------:R-:W-:Y:S01]  /*1f2e0*/  IMAD.U32 R7, RZ, RZ, UR7 ;  /* 0x00000007ff077e24 */ /* 0x000fe2000f8e00ff */
[----:B------:R-:W-:Y:S01]  /*1f2f0*/  MOV R5, UR5 ;  /* 0x0000000500057c02 */ /* 0x000fe20008000f00 */
[----:B------:R-:W-:Y:S01]  /*1f300*/  IMAD.MOV.U32 R12, RZ, RZ, 0x1 ;  /* 0x00000001ff0c7424 */ /* 0x000fe200078e00ff */
[----:B------:R-:W-:Y:S02]  /*1f310*/  MOV R6, UR6 ;  /* 0x0000000600067c02 */ /* 0x000fe40008000f00 */
[----:B------:R-:W-:-:S02]  /*1f320*/  MOV R10, UR8 ;  /* 0x00000008000a7c02 */ /* 0x000fc40008000f00 */
[----:B------:R-:W-:Y:S02]  /*1f330*/  MOV R11, UR9 ;  /* 0x00000009000b7c02 */ /* 0x000fe40008000f00 */
[----:B------:R-:W-:Y:S02]  /*1f340*/  MOV R8, 0x70 ;  /* 0x0000007000087802 */ /* 0x000fe40000000f00 */
[----:B-1----:R-:W-:-:S07]  /*1f350*/  MOV R13, RZ ;  /* 0x000000ff000d7202 */ /* 0x002fce0000000f00 */
[----:B------:R-:W-:-:S07]  /*1f360*/  LEPC R20, `(.L_x_52) ;  /* 0x000000001014794e */ /* 0x000fce0000000000 */
[----:B--23--:R-:W-:Y:S05]  /*1f370*/  CALL.ABS.NOINC R2 ;  /* 0x0000000002007343 */ /* 0x00cfea0003c00000 */
.L_x_52:
[----:B------:R1:W2:Y:S01]  /*1f380*/  LDC.64 R2, c[0x4][R16] ;  /* 0x0100000010027b82 */ /* 0x0002a20000000a00 */
[----:B------:R-:W-:Y:S01]  /*1f390*/  ULDC.64 UR4, c[0x4][0x68] ;  /* 0x01001a0000047ab9 */ /* 0x000fe20000000a00 */
[----:B------:R-:W-:Y:S01]  /*1f3a0*/  ULDC.64 UR6, c[0x4][0x70] ;  /* 0x01001c0000067ab9 */ /* 0x000fe20000000a00 */
[----:B------:R-:W-:Y:S01]  /*1f3b0*/  ULDC.64 UR8, c[0x4][0x8] ;  /* 0x0100020000087ab9 */ /* 0x000fe20000000a00 */
        /* <DEDUP_REMOVED lines=10> */
[----:B--2---:R-:W-:Y:S05]  /*1f460*/  CALL.ABS.NOINC R2 ;  /* 0x0000000002007343 */ /* 0x004fea0003c00000 */
.L_x_51:
[----:B------:R-:W-:Y:S02]  /*1f470*/  ULDC.64 UR4, c[0x0][0x590] ;  /* 0x0001640000047ab9 */ /* 0x000fe40000000a00 */
[----:B------:R-:W-:-:S04]  /*1f480*/  ISETP.NE.U32.AND P0, PT, RZ, UR4, PT ;  /* 0x00000004ff007c0c */ /* 0x000fc8000bf05070 */
[----:B------:R-:W-:-:S13]  /*1f490*/  ISETP.NE.AND.EX P0, PT, RZ, UR5, PT, P0 ;  /* 0x00000005ff007c0c */ /* 0x000fda000bf05300 */
[----:B------:R-:W-:Y:S05]  /*1f4a0*/  @!P0 BRA `(.L_x_53) ;  /* 0x0000000000148947 */ /* 0x000fea0003800000 */
[----:B---3--:R-:W-:-:S04]  /*1f4b0*/  LEA R2, P0, R18, UR4, 0x3 ;  /* 0x0000000412027c11 */ /* 0x008fc8000f8018ff */
[----:B-1----:R-:W-:-:S06]  /*1f4c0*/  LEA.HI.X R3, R18, UR5, R19, 0x3, P0 ;  /* 0x0000000512037c11 */ /* 0x002fcc00080f1c13 */
[----:B------:R-:W3:Y:S04]  /*1f4d0*/  LDG.E.64 R2, desc[UR38][R2.64] ;  /* 0x0000002602027981 */ /* 0x000ee8000c1e1b00 */
[----:B---3--:R4:W5:Y:S01]  /*1f4e0*/  LD.E R0, desc[UR38][R2.64] ;  /* 0x0000002602007980 */ /* 0x008962000c101900 */
[----:B------:R-:W-:Y:S05]  /*1f4f0*/  BRA `(.L_x_54) ;  /* 0x0000000000307947 */ /* 0x000fea0003800000 */
.L_x_53:
[----:B------:R-:W-:Y:S02]  /*1f500*/  ULDC.64 UR4, c[0x0][0x588] ;  /* 0x0001620000047ab9 */ /* 0x000fe40000000a00 */
[----:B------:R-:W-:-:S04]  /*1f510*/  ISETP.NE.U32.AND P0, PT, RZ, UR4, PT ;  /* 0x00000004ff007c0c */ /* 0x000fc8000bf05070 */
[----:B------:R-:W-:-:S13]  /*1f520*/  ISETP.NE.AND.EX P0, PT, RZ, UR5, PT, P0 ;  /* 0x00000005ff007c0c */ /* 0x000fda000bf05300 */
[----:B------:R-:W-:Y:S05]  /*1f530*/  @!P0 BRA `(.L_x_55) ;  /* 0x0000000000188947 */ /* 0x000fea0003800000 */
[----:B------:R-:W1:Y:S01]  /*1f540*/  LDC.64 R4, c[0x0][0x588] ;  /* 0x00016200ff047b82 */ /* 0x000e620000000a00 */
[----:B------:R-:W-:Y:S02]  /*1f550*/  ULDC UR4, c[0x0][0x598] ;  /* 0x0001660000047ab9 */ /* 0x000fe40000000800 */
[----:B---3--:R-:W-:-:S04]  /*1f560*/  IMAD R2, R18, UR4, RZ ;  /* 0x0000000412027c24 */ /* 0x008fc8000f8e02ff */
[----:B-1----:R-:W-:-:S05]  /*1f570*/  IMAD.WIDE R2, R2, 0x4, R4 ;  /* 0x0000000402027825 */ /* 0x002fca00078e0204 */
[----:B------:R3:W5:Y:S01]  /*1f580*/  LDG.E R0, desc[UR38][R2.64] ;  /* 0x0000002602007981 */ /* 0x000762000c1e1900 */
[----:B------:R-:W-:Y:S05]  /*1f590*/  BRA `(.L_x_54) ;  /* 0x0000000000087947 */ /* 0x000fea0003800000 */
.L_x_55:
[----:B------:R-:W-:Y:S02]  /*1f5a0*/  ULDC UR4, c[0x0][0x580] ;  /* 0x0001600000047ab9 */ /* 0x000fe40000000800 */
[----:B---3--:R-:W-:-:S07]  /*1f5b0*/  MOV R0, UR4 ;  /* 0x0000000400007c02 */ /* 0x008fce0008000f00 */
.L_x_54:
[----:B------:R-:W-:Y:S02]  /*1f5c0*/  ULDC.64 UR4, c[0x0][0x5b8] ;  /* 0x00016e0000047ab9 */ /* 0x000fe40000000a00 */
[----:B------:R-:W-:-:S04]  /*1f5d0*/  ISETP.NE.U32.AND P0, PT, RZ, UR4, PT ;  /* 0x00000004ff007c0c */ /* 0x000fc8000bf05070 */
[----:B------:R-:W-:-:S13]  /*1f5e0*/  ISETP.NE.AND.EX P0, PT, RZ, UR5, PT, P0 ;  /* 0x00000005ff007c0c */ /* 0x000fda000bf05300 */
[----:B------:R-:W-:Y:S05]  /*1f5f0*/  @!P0 BRA `(.L_x_56) ;  /* 0x0000000000148947 */ /* 0x000fea0003800000 */
[----:B---34-:R-:W-:-:S04]  /*1f600*/  LEA R2, P0, R18, UR4, 0x3 ;  /* 0x0000000412027c11 */ /* 0x018fc8000f8018ff */
[----:B-1----:R-:W-:-:S06]  /*1f610*/  LEA.HI.X R3, R18, UR5, R19, 0x3, P0 ;  /* 0x0000000512037c11 */ /* 0x002fcc00080f1c13 */
[----:B------:R-:W3:Y:S04]  /*1f620*/  LDG.E.64 R2, desc[UR38][R2.64] ;  /* 0x0000002602027981 */ /* 0x000ee8000c1e1b00 */
[----:B---3--:R1:W5:Y:S01]  /*1f630*/  LD.E R2, desc[UR38][R2.64] ;  /* 0x0000002602027980 */ /* 0x008362000c101900 */
[----:B------:R-:W-:Y:S05]  /*1f640*/  BRA `(.L_x_57) ;  /* 0x0000000000307947 */ /* 0x000fea0003800000 */
.L_x_56:
[----:B------:R-:W-:Y:S02]  /*1f650*/  ULDC.64 UR4, c[0x0][0x5b0] ;  /* 0x00016c0000047ab9 */ /* 0x000fe40000000a00 */
[----:B------:R-:W-:-:S04]  /*1f660*/  ISETP.NE.U32.AND P0, PT, RZ, UR4, PT ;  /* 0x00000004ff007c0c */ /* 0x000fc8000bf05070 */
[----:B------:R-:W-:-:S13]  /*1f670*/  ISETP.NE.AND.EX P0, PT, RZ, UR5, PT, P0 ;  /* 0x00000005ff007c0c */ /* 0x000fda000bf05300 */
[----:B------:R-:W-:Y:S05]  /*1f680*/  @!P0 BRA `(.L_x_58) ;  /* 0x0000000000188947 */ /* 0x000fea0003800000 */
[----:B------:R-:W1:Y:S01]  /*1f690*/  LDC.64 R4, c[0x0][0x5b0] ;  /* 0x00016c00ff047b82 */ /* 0x000e620000000a00 */
[----:B------:R-:W-:Y:S02]  /*1f6a0*/  ULDC UR4, c[0x0][0x5c0] ;  /* 0x0001700000047ab9 */ /* 0x000fe40000000800 */
[----:B---34-:R-:W-:-:S04]  /*1f6b0*/  IMAD R2, R18, UR4, RZ ;  /* 0x0000000412027c24 */ /* 0x018fc8000f8e02ff */
[----:B-1----:R-:W-:-:S06]  /*1f6c0*/  IMAD.WIDE R2, R2, 0x4, R4 ;  /* 0x0000000402027825 */ /* 0x002fcc00078e0204 */
[----:B------:R3:W5:Y:S01]  /*1f6d0*/  LDG.E R2, desc[UR38][R2.64] ;  /* 0x0000002602027981 */ /* 0x000762000c1e1900 */
[----:B------:R-:W-:Y:S05]  /*1f6e0*/  BRA `(.L_x_57) ;  /* 0x0000000000087947 */ /* 0x000fea0003800000 */
.L_x_58:
[----:B------:R-:W-:Y:S02]  /*1f6f0*/  ULDC UR4, c[0x0][0x5a8] ;  /* 0x00016a0000047ab9 */ /* 0x000fe40000000800 */
[----:B---34-:R-:W-:-:S07]  /*1f700*/  IMAD.U32 R2, RZ, RZ, UR4 ;  /* 0x00000004ff027e24 */ /* 0x018fce000f8e00ff */
.L_x_57:
[----:B------:R-:W-:Y:S01]  /*1f710*/  ISETP.GT.U32.AND P0, PT, R157, 0x3e, PT ;  /* 0x0000003e9d00780c */ /* 0x000fe20003f04070 */
[----:B------:R-:W-:Y:S01]  /*1f720*/  BSSY B0, `(.L_x_59) ;  /* 0x0000007000007945 */ /* 0x000fe20003800000 */
[----:B------:R-:W-:-:S11]  /*1f730*/  PRMT R16, RZ, 0x7610, R16 ;  /* 0x00007610ff107816 */ /* 0x000fd60000000010 */
[----:B------:R-:W-:Y:S05]  /*1f740*/  @P0 BRA `(.L_x_60) ;  /* 0x0000000000100947 */ /* 0x000fea0003800000 */
[----:B------:R-:W-:-:S03]  /*1f750*/  UMOV UR4, 0xffffffff ;  /* 0xffffffff00047882 */ /* 0x000fc60000000000 */
[----:B------:R-:W-:Y:S05]  /*1f760*/  BRA.DIV UR4, `(.L_x_61) ;  /* 0x0000014a04707947 */ /* 0x000fea000b800000 */
[----:B------:R-:W-:-:S13]  /*1f770*/  ELECT P6, URZ, PT ;  /* 0x00000000003f782f */ /* 0x000fda00038c0000 */
.L_x_537:
[----:B------:R-:W-:-:S07]  /*1f780*/  SEL R16, RZ, 0x1, !P6 ;  /* 0x00000001ff107807 */ /* 0x000fce0007000000 */
.L_x_60:
[----:B------:R-:W-:Y:S05]  /*1f790*/  BSYNC B0 ;  /* 0x0000000000007941 */ /* 0x000fea0003800000 */
.L_x_59:
[----:B-1-3--:R-:W-:-:S04]  /*1f7a0*/  MOV R3, UR54 ;  /* 0x0000003600037c02 */ /* 0x00afc80008000f00 */
[----:B------:R-:W-:-:S13]  /*1f7b0*/  ISETP.NE.AND P0, PT, R3, 0x3, PT ;  /* 0x000000030300780c */ /* 0x000fda0003f05270 */
[----:B------:R-:W-:Y:S05]  /*1f7c0*/  @!P0 BRA `(.L_x_62) ;  /* 0x0000000000048947 */ /* 0x000fea0003800000 */
[----:B------:R-:W-:Y:S01]  /*1f7d0*/  BPT.TRAP 0x1 ;  /* 0x000000040000795c */ /* 0x000fe20000300000 */
.L_x_62:
[----:B------:R-:W-:Y:S02]  /*1f7e0*/  SHF.L.U32 R158, RZ, 0x1f, RZ ;  /* 0x0000001fff9e7819 */ /* 0x000fe400000006ff */
[----:B-----5:R-:W-:Y:S02]  /*1f7f0*/  FSETP.NEU.AND P1, PT, R0, RZ, PT ;  /* 0x000000ff0000720b */ /* 0x020fe40003f2d000 */
[----:B------:R-:W1:Y:S02]  /*1f800*/  SYNCS.PHASECHK.TRANS64.TRYWAIT P2, [UR47+0x344b0], R158 ;  /* 0x0344b09eff0075a7 */ /* 0x000e64000804016f */
[----:B-1----:R-:W-:Y:S09]  /*1f810*/  @!P2 BRA `(.L_x_63) ;  /* 0x00000148005ca947 */ /* 0x002ff20003800000 */
.L_x_538:
[----:B------:R-:W3:Y:S04]  /*1f820*/  LDL.LU R5, [R1+0x400] ;  /* 0x0004000001057983 */ /* 0x000ee80000300800 */
[----:B-1----:R-:W4:Y:S04]  /*1f830*/  LDL.LU R3, [R1+0x404] ;  /* 0x0004040001037983 */ /* 0x002f280000300800 */
[----:B------:R-:W5:Y:S04]  /*1f840*/  LDL.LU R13, [R1+0x408] ;  /* 0x00040800010d7983 */ /* 0x000f680000300800 */
[----:B------:R-:W2:Y:S01]  /*1f850*/  LDL.LU R12, [R1+0x40c] ;  /* 0x00040c00010c7983 */ /* 0x000ea20000300800 */
[----:B------:R-:W-:Y:S01]  /*1f860*/  MOV R8, RZ ;  /* 0x000000ff00087202 */ /* 0x000fe20000000f00 */
[----:B------:R-:W-:Y:S05]  /*1f870*/  @P1 WARPSYNC.ALL ;  /* 0x0000000000001948 */ /* 0x000fea0003800000 */
[----:B------:R-:W-:Y:S01]  /*1f880*/  @P1 LEA R4, R156, UR47, 0x1 ;  /* 0x0000002f9c041c11 */ /* 0x000fe2000f8e08ff */
[----:B------:R-:W-:Y:S04]  /*1f890*/  BSSY B0, `(.L_x_64) ;  /* 0x0000010000007945 */ /* 0x000fe80003800000 */
[----:B------:R-:W1:Y:S02]  /*1f8a0*/  @P1 LDSM.16.MT88.4 R8, [R4+0x30000] ;  /* 0x030000000408183b */ /* 0x000e640000004200 */
[----:B-1----:R-:W-:-:S02]  /*1f8b0*/  HADD2.F32 R6, -RZ, R8.H0_H0 ;  /* 0x20000008ff067230 */ /* 0x002fc40000004100 */
[-C--:B---3--:R-:W-:Y:S01]  /*1f8c0*/  FMUL R7, R5, R2.reuse ;  /* 0x0000000205077220 */ /* 0x088fe20000400000 */
[----:B------:R-:W-:Y:S02]  /*1f8d0*/  HADD2.F32 R5, -RZ, R8.H1_H1 ;  /* 0x30000008ff057230 */ /* 0x000fe40000004100 */
[----:B----4-:R-:W-:Y:S01]  /*1f8e0*/  FMUL R3, R3, R2 ;  /* 0x0000000203037220 */ /* 0x010fe20000400000 */
[----:B------:R-:W-:-:S03]  /*1f8f0*/  FFMA R23, R6, R0, R7 ;  /* 0x0000000006177223 */ /* 0x000fc60000000007 */
[----:B------:R-:W-:Y:S01]  /*1f900*/  FFMA R21, R5, R0, R3 ;  /* 0x0000000005157223 */ /* 0x000fe20000000003 */
[-C--:B-----5:R-:W-:Y:S01]  /*1f910*/  FMUL R14, R13, R2.reuse ;  /* 0x000000020d0e7220 */ /* 0x0a0fe20000400000 */
[----:B------:R-:W1:Y:S01]  /*1f920*/  @P1 LDSM.16.MT88.4 R4, [R4+0x30800] ;  /* 0x030800000404183b */ /* 0x000e620000004200 */
[----:B--2---:R-:W-:Y:S01]  /*1f930*/  FMUL R13, R12, R2 ;  /* 0x000000020c0d7220 */ /* 0x004fe20000400000 */
[----:B------:R-:W-:Y:S06]  /*1f940*/  @P1 BRA `(.L_x_65) ;  /* 0x0000000000101947 */ /* 0x000fec0003800000 */
[----:B------:R-:W-:Y:S02]  /*1f950*/  MOV R9, RZ ;  /* 0x000000ff00097202 */ /* 0x000fe40000000f00 */
[----:B------:R-:W-:Y:S02]  /*1f960*/  CS2R R10, SRZ ;  /* 0x00000000000a7805 */ /* 0x000fe4000001ff00 */
[----:B-1----:R-:W-:Y:S02]  /*1f970*/  CS2R R4, SRZ ;  /* 0x0000000000047805 */ /* 0x002fe4000001ff00 */
[----:B------:R-:W-:-:S07]  /*1f980*/  CS2R R6, SRZ ;  /* 0x0000000000067805 */ /* 0x000fce000001ff00 */
.L_x_65:
[----:B------:R-:W-:Y:S05]  /*1f990*/  BSYNC B0 ;  /* 0x0000000000007941 */ /* 0x000fea0003800000 */
.L_x_64:
[----:B------:R-:W2:Y:S04]  /*1f9a0*/  LDL.LU R18, [R1+0x410] ;  /* 0x0004100001127983 */ /* 0x000ea80000300800 */
[----:B------:R-:W3:Y:S04]  /*1f9b0*/  LDL.LU R17, [R1+0x414] ;  /* 0x0004140001117983 */ /* 0x000ee80000300800 */
[----:B------:R-:W4:Y:S04]  /*1f9c0*/  LDL.LU R166, [R1+0x418] ;  /* 0x0004180001a67983 */ /* 0x000f280000300800 */
[----:B------:R-:W5:Y:S04]  /*1f9d0*/  LDL.LU R15, [R1+0x41c] ;  /* 0x00041c00010f7983 */ /* 0x000f680000300800 */
[----:B------:R-:W5:Y:S04]  /*1f9e0*/  LDL.LU R165, [R1+0x420] ;  /* 0x0004200001a57983 */ /* 0x000f680000300800 */
[----:B------:R-:W5:Y:S04]  /*1f9f0*/  LDL.LU R164, [R1+0x424] ;  /* 0x0004240001a47983 */ /* 0x000f680000300800 */
[----:B------:R-:W5:Y:S04]  /*1fa00*/  LDL.LU R163, [R1+0x428] ;  /* 0x0004280001a37983 */ /* 0x000f680000300800 */
[----:B------:R-:W5:Y:S04]  /*1fa10*/  LDL.LU R162, [R1+0x42c] ;  /* 0x00042c0001a27983 */ /* 0x000f680000300800 */
[----:B------:R-:W5:Y:S04]  /*1fa20*/  LDL.LU R161, [R1+0x430] ;  /* 0x0004300001a17983 */ /* 0x000f680000300800 */
[----:B------:R-:W5:Y:S04]  /*1fa30*/  LDL.LU R160, [R1+0x434] ;  /* 0x0004340001a07983 */ /* 0x000f680000300800 */
[----:B------:R-:W5:Y:S04]  /*1fa40*/  LDL.LU R159, [R1+0x438] ;  /* 0x00043800019f7983 */ /* 0x000f680000300800 */
[----:B------:R-:W5:Y:S01]  /*1fa50*/  LDL.LU R154, [R1+0x43c] ;  /* 0x00043c00019a7983 */ /* 0x000f620000300800 */
[--C-:B------:R-:W-:Y:S01]  /*1fa60*/  HADD2.F32 R12, -RZ, R9.reuse.H0_H0 ;  /* 0x20000009ff0c7230 */ /* 0x100fe20000004100 */
[----:B------:R-:W-:Y:S05]  /*1fa70*/  WARPSYNC.ALL ;  /* 0x0000000000007948 */ /* 0x000fea0003800000 */
[----:B------:R-:W-:-:S02]  /*1fa80*/  HADD2.F32 R3, -RZ, R9.H1_H1 ;  /* 0x30000009ff037230 */ /* 0x000fc40000004100 */
[-C--:B------:R-:W-:Y:S01]  /*1fa90*/  FFMA R20, R12, R0.reuse, R14 ;  /* 0x000000000c147223 */ /* 0x080fe2000000000e */
[--C-:B------:R-:W-:Y:S01]  /*1faa0*/  HADD2.F32 R12, -RZ, R10.reuse.H1_H1 ;  /* 0x3000000aff0c7230 */ /* 0x100fe20000004100 */
[----:B------:R-:W-:Y:S01]  /*1fab0*/  PRMT R16, R16, 0x9910, RZ ;  /* 0x0000991010107816 */ /* 0x000fe200000000ff */
[----:B------:R-:W-:Y:S01]  /*1fac0*/  BSSY B0, `(.L_x_66) ;  /* 0x000003e000007945 */ /* 0x000fe20003800000 */
[----:B------:R-:W-:Y:S01]  /*1fad0*/  FFMA R19, R3, R0, R13 ;  /* 0x0000000003137223 */ /* 0x000fe2000000000d */
[----:B------:R-:W-:Y:S02]  /*1fae0*/  HADD2.F32 R13, -RZ, R10.H0_H0 ;  /* 0x2000000aff0d7230 */ /* 0x000fe40000004100 */
[-C--:B--2---:R-:W-:Y:S01]  /*1faf0*/  FMUL R14, R18, R2.reuse ;  /* 0x00000002120e7220 */ /* 0x084fe20000400000 */
[----:B---3--:R-:W-:-:S03]  /*1fb00*/  FMUL R3, R17, R2 ;  /* 0x0000000211037220 */ /* 0x008fc60000400000 */
[-C--:B------:R-:W-:Y:S01]  /*1fb10*/  FFMA R18, R13, R0.reuse, R14 ;  /* 0x000000000d127223 */ /* 0x080fe2000000000e */
[--C-:B------:R-:W-:Y:S02]  /*1fb20*/  HADD2.F32 R13, -RZ, R11.reuse.H0_H0 ;  /* 0x2000000bff0d7230 */ /* 0x100fe40000004100 */
[----:B------:R-:W-:Y:S01]  /*1fb30*/  FFMA R17, R12, R0, R3 ;  /* 0x000000000c117223 */ /* 0x000fe20000000003 */
[----:B------:R-:W-:Y:S02]  /*1fb40*/  HADD2.F32 R12, -RZ, R11.H1_H1 ;  /* 0x3000000bff0c7230 */ /* 0x000fe40000004100 */
[-C--:B----4-:R-:W-:Y:S01]  /*1fb50*/  FMUL R14, R166, R2.reuse ;  /* 0x00000002a60e7220 */ /* 0x090fe20000400000 */
[----:B-----5:R-:W-:-:S03]  /*1fb60*/  FMUL R3, R15, R2 ;  /* 0x000000020f037220 */ /* 0x020fc60000400000 */
[----:B------:R-:W-:Y:S01]  /*1fb70*/  FFMA R15, R13, R0, R14 ;  /* 0x000000000d0f7223 */ /* 0x000fe2000000000e */
[----:B------:R-:W-:Y:S01]  /*1fb80*/  F2FP.F16.F32.PACK_AB R13, R19, R20 ;  /* 0x00000014130d723e */ /* 0x000fe200000000ff */
[----:B------:R-:W-:Y:S01]  /*1fb90*/  FFMA R3, R12, R0, R3 ;  /* 0x000000000c037223 */ /* 0x000fe20000000003 */
[----:B------:R-:W-:Y:S02]  /*1fba0*/  F2FP.F16.F32.PACK_AB R12, R21, R23 ;  /* 0x00000017150c723e */ /* 0x000fe400000000ff */
[----:B------:R-:W-:Y:S02]  /*1fbb0*/  F2FP.F16.F32.PACK_AB R14, R17, R18 ;  /* 0x00000012110e723e */ /* 0x000fe400000000ff */
[----:B------:R-:W-:Y:S02]  /*1fbc0*/  F2FP.F16.F32.PACK_AB R15, R3, R15 ;  /* 0x0000000f030f723e */ /* 0x000fe400000000ff */
[----:B------:R-:W-:-:S05]  /*1fbd0*/  LEA R3, R156, UR47, 0x1 ;  /* 0x0000002f9c037c11 */ /* 0x000fca000f8e08ff */
[----:B------:R1:W-:Y:S02]  /*1fbe0*/  STSM.16.MT88.4 [R3+0x30000], R12 ;  /* 0x0300000c03007844 */ /* 0x0003e40000004200 */
[--C-:B-1----:R-:W-:Y:S02]  /*1fbf0*/  HADD2.F32 R13, -RZ, R4.reuse.H1_H1 ;  /* 0x30000004ff0d7230 */ /* 0x102fe40000004100 */
[-C--:B------:R-:W-:Y:S01]  /*1fc00*/  FMUL R12, R164, R2.reuse ;  /* 0x00000002a40c7220 */ /* 0x080fe20000400000 */
[----:B------:R-:W-:Y:S02]  /*1fc10*/  HADD2.F32 R14, -RZ, R4.H0_H0 ;  /* 0x20000004ff0e7230 */ /* 0x000fe40000004100 */
[----:B------:R-:W-:Y:S01]  /*1fc20*/  FMUL R15, R165, R2 ;  /* 0x00000002a50f7220 */ /* 0x000fe20000400000 */
[-C--:B------:R-:W-:Y:S01]  /*1fc30*/  FFMA R21, R13, R0.reuse, R12 ;  /* 0x000000000d157223 */ /* 0x080fe2000000000c */
[--C-:B------:R-:W-:Y:S02]  /*1fc40*/  HADD2.F32 R13, -RZ, R5.reuse.H1_H1 ;  /* 0x30000005ff0d7230 */ /* 0x100fe40000004100 */
[----:B------:R-:W-:Y:S01]  /*1fc50*/  FFMA R23, R14, R0, R15 ;  /* 0x000000000e177223 */ /* 0x000fe2000000000f */
[----:B------:R-:W-:Y:S01]  /*1fc60*/  FMUL R12, R162, R2 ;  /* 0x00000002a20c7220 */ /* 0x000fe20000400000 */
[----:B------:R-:W-:-:S02]  /*1fc70*/  HADD2.F32 R14, -RZ, R5.H0_H0 ;  /* 0x20000005ff0e7230 */ /* 0x000fc40000004100 */
[----:B------:R-:W-:Y:S01]  /*1fc80*/  FMUL R15, R163, R2 ;  /* 0x00000002a30f7220 */ /* 0x000fe20000400000 */
[-C--:B------:R-:W-:Y:S01]  /*1fc90*/  FFMA R19, R13, R0.reuse, R12 ;  /* 0x000000000d137223 */ /* 0x080fe2000000000c */
[--C-:B------:R-:W-:Y:S02]  /*1fca0*/  HADD2.F32 R13, -RZ, R6.reuse.H1_H1 ;  /* 0x30000006ff0d7230 */ /* 0x100fe40000004100 */
[----:B------:R-:W-:Y:S01]  /*1fcb0*/  FFMA R20, R14, R0, R15 ;  /* 0x000000000e147223 */ /* 0x000fe2000000000f */
[-C--:B------:R-:W-:Y:S01]  /*1fcc0*/  FMUL R12, R160, R2.reuse ;  /* 0x00000002a00c7220 */ /* 0x080fe20000400000 */
[----:B------:R-:W-:Y:S02]  /*1fcd0*/  HADD2.F32 R14, -RZ, R6.H0_H0 ;  /* 0x20000006ff0e7230 */ /* 0x000fe40000004100 */
[----:B------:R-:W-:Y:S01]  /*1fce0*/  FMUL R15, R161, R2 ;  /* 0x00000002a10f7220 */ /* 0x000fe20000400000 */
[----:B------:R-:W-:Y:S01]  /*1fcf0*/  FFMA R17, R13, R0, R12 ;  /* 0x000000000d117223 */ /* 0x000fe2000000000c */
[----:B------:R-:W-:-:S02]  /*1fd00*/  HADD2.F32 R13, -RZ, R7.H0_H0 ;  /* 0x20000007ff0d7230 */ /* 0x000fc40000004100 */
[----:B------:R-:W-:Y:S01]  /*1fd10*/  FFMA R18, R14, R0, R15 ;  /* 0x000000000e127223 */ /* 0x000fe2000000000f */
[----:B------:R-:W-:Y:S02]  /*1fd20*/  HADD2.F32 R12, -RZ, R7.H1_H1 ;  /* 0x30000007ff0c7230 */ /* 0x000fe40000004100 */
[-C--:B------:R-:W-:Y:S01]  /*1fd30*/  FMUL R14, R159, R2.reuse ;  /* 0x000000029f0e7220 */ /* 0x080fe20000400000 */
[----:B------:R-:W-:Y:S01]  /*1fd40*/  FMUL R15, R154, R2 ;  /* 0x000000029a0f7220 */ /* 0x000fe20000400000 */
[----:B------:R-:W-:Y:S02]  /*1fd50*/  IMAD.MOV.U32 R154, RZ, RZ, R16 ;  /* 0x000000ffff9a7224 */ /* 0x000fe400078e0010 */
[-C--:B------:R-:W-:Y:S01]  /*1fd60*/  FFMA R16, R13, R0.reuse, R14 ;  /* 0x000000000d107223 */ /* 0x080fe2000000000e */
[----:B------:R-:W-:Y:S01]  /*1fd70*/  FFMA R15, R12, R0, R15 ;  /* 0x000000000c0f7223 */ /* 0x000fe2000000000f */
[----:B------:R-:W-:Y:S02]  /*1fd80*/  F2FP.F16.F32.PACK_AB R12, R21, R23 ;  /* 0x00000017150c723e */ /* 0x000fe400000000ff */
[----:B------:R-:W-:-:S02]  /*1fd90*/  F2FP.F16.F32.PACK_AB R13, R19, R20 ;  /* 0x00000014130d723e */ /* 0x000fc400000000ff */
[----:B------:R-:W-:Y:S02]  /*1fda0*/  F2FP.F16.F32.PACK_AB R14, R17, R18 ;  /* 0x00000012110e723e */ /* 0x000fe400000000ff */
[----:B------:R-:W-:Y:S02]  /*1fdb0*/  F2FP.F16.F32.PACK_AB R15, R15, R16 ;  /* 0x000000100f0f723e */ /* 0x000fe400000000ff */
[----:B------:R-:W-:-:S03]  /*1fdc0*/  ISETP.NE.AND P2, PT, R154, RZ, PT ;  /* 0x000000ff9a00720c */ /* 0x000fc60003f45270 */
[----:B------:R1:W-:Y:S01]  /*1fdd0*/  STSM.16.MT88.4 [R3+0x30800], R12 ;  /* 0x0308000c03007844 */ /* 0x0003e20000004200 */
[----:B------:R-:W-:Y:S01]  /*1fde0*/  @!PT LDS RZ, [RZ] ;  /* 0x00000000fffff984 */ /* 0x000fe20000000800 */
[----:B------:R-:W-:Y:S01]  /*1fdf0*/  @!PT LDS RZ, [RZ] ;  /* 0x00000000fffff984 */ /* 0x000fe20000000800 */
[----:B------:R-:W-:Y:S01]  /*1fe00*/  @!PT LDS RZ, [RZ] ;  /* 0x00000000fffff984 */ /* 0x000fe20000000800 */
[----:B------:R-:W-:Y:S01]  /*1fe10*/  @!PT LDS RZ, [RZ] ;  /* 0x00000000fffff984 */ /* 0x000fe20000000800 */
[----:B------:R2:W-:Y:S06]  /*1fe20*/  MEMBAR.ALL.CTA ;  /* 0x0000000000007992 */ /* 0x0005ec0000008000 */
[----:B--2---:R-:W2:Y:S02]  /*1fe30*/  FENCE.VIEW.ASYNC.S ;  /* 0x00000000000073c6 */ /* 0x004ea40000000000 */
[----:B--2---:R-:W-:Y:S06]  /*1fe40*/  BAR.SYNC.DEFER_BLOCKING 0x1, 0x80 ;  /* 0x0042000000007b1d */ /* 0x004fec0000010000 */
[----:B------:R-:W-:Y:S05]  /*1fe50*/  @!P2 BRA `(.L_x_67) ;  /* 0x000000000010a947 */ /* 0x000fea0003800000 */
[----:B------:R-:W-:-:S09]  /*1fe60*/  UIADD3 UR44, UR47, 0x30000, URZ ;  /* 0x000300002f2c7890 */ /* 0x000fd2000fffe03f */
[----:B------:R2:W-:Y:S01]  /*1fe70*/  UTMASTG.2D [UR44], [UR36] ;  /* 0x0000002c240073b5 */ /* 0x0005e20008008000 */
[----:B------:R0:W-:Y:S01]  /*1fe80*/  UTMACMDFLUSH ;  /* 0x00000000000079b7 */ /* 0x0001e20000000000 */
[----:B--2---:R-:W-:-:S04]  /*1fe90*/  DEPBAR.LE SB0, 0x1 ;  /* 0x000080400000791a */ /* 0x004fc80000000000 */
.L_x_67:
[----:B------:R-:W-:Y:S05]  /*1fea0*/  BSYNC B0 ;  /* 0x0000000000007941 */ /* 0x000fea0003800000 */
.L_x_66:
[----:B------:R-:W-:Y:S06]  /*1feb0*/  BAR.SYNC.DEFER_BLOCKING 0x1, 0x80 ;  /* 0x0042000000007b1d */ /* 0x000fec0000010000 */
[----:B------:R-:W-:Y:S05]  /*1fec0*/  @!P0 BRA `(.L_x_68) ;  /* 0x0000000000048947 */ /* 0x000fea0003800000 */
[----:B------:R-:W-:Y:S01]  /*1fed0*/  BPT.TRAP 0x1 ;  /* 0x000000040000795c */ /* 0x000fe20000300000 */
.L_x_68:
[----:B------:R-:W2:Y:S02]  /*1fee0*/  SYNCS.PHASECHK.TRANS64.TRYWAIT P3, [UR47+0x344b8], R158 ;  /* 0x0344b89eff0075a7 */ /* 0x000ea4000806016f */
[----:B--2---:R-:W-:Y:S05]  /*1fef0*/  @!P3 BRA `(.L_x_69) ;  /* 0x0000014000bcb947 */ /* 0x004fea0003800000 */
.L_x_539:
[----:B-1----:R-:W2:Y:S04]  /*1ff00*/  LDL.LU R13, [R1+0x200] ;  /* 0x00020000010d7983 */ /* 0x002ea80000300800 */
        /* <DEDUP_REMOVED lines=15> */
[----:B------:R-:W-:Y:S05]  /*20000*/  @P1 WARPSYNC.ALL ;  /* 0x0000000000001948 */ /* 0x000fea0003800000 */
[----:B------:R-:W1:Y:S04]  /*20010*/  @P1 LDSM.16.MT88.4 R8, [R3+0x31000] ;  /* 0x031000000308183b */ /* 0x000e680000004200 */
[----:B------:R-:W5:Y:S01]  /*20020*/  @P1 LDSM.16.MT88.4 R4, [R3+0x31800] ;  /* 0x031800000304183b */ /* 0x000f620000004200 */
[----:B------:R-:W-:Y:S05]  /*20030*/  WARPSYNC.ALL ;  /* 0x0000000000007948 */ /* 0x000fea0003800000 */
[----:B------:R-:W-:Y:S01]  /*20040*/  BSSY B0, `(.L_x_70) ;  /* 0x0000049000007945 */ /* 0x000fe20003800000 */
[----:B--2---:R-:W-:Y:S01]  /*20050*/  FMUL R15, R13, R2 ;  /* 0x000000020d0f7220 */ /* 0x004fe20000400000 */
[----:B-1----:R-:W-:-:S02]  /*20060*/  HADD2.F32 R13, -RZ, R8.H0_H0 ;  /* 0x20000008ff0d7230 */ /* 0x002fc40000004100 */
[----:B---3--:R-:W-:Y:S01]  /*20070*/  FMUL R14, R12, R2 ;  /* 0x000000020c0e7220 */ /* 0x008fe20000400000 */
[----:B------:R-:W-:Y:S02]  /*20080*/  HADD2.F32 R12, -RZ, R8.H1_H1 ;  /* 0x30000008ff0c7230 */ /* 0x000fe40000004100 */
[----:B------:R-:W-:Y:S01]  /*20090*/  FFMA R23, R13, R0, R15 ;  /* 0x000000000d177223 */ /* 0x000fe2000000000f */
[--C-:B------:R-:W-:Y:S02]  /*200a0*/  HADD2.F32 R13, -RZ, R9.reuse.H0_H0 ;  /* 0x20000009ff0d7230 */ /* 0x100fe40000004100 */
[----:B----4-:R-:W-:Y:S01]  /*200b0*/  FMUL R15, R20, R2 ;  /* 0x00000002140f7220 */ /* 0x010fe20000400000 */
[----:B------:R-:W-:Y:S01]  /*200c0*/  FFMA R21, R12, R0, R14 ;  /* 0x000000000c157223 */ /* 0x000fe2000000000e */
[----:B------:R-:W-:Y:S02]  /*200d0*/  HADD2.F32 R12, -RZ, R9.H1_H1 ;  /* 0x30000009ff0c7230 */ /* 0x000fe40000004100 */
[----:B-----5:R-:W-:Y:S01]  /*200e0*/  FMUL R14, R19, R2 ;  /* 0x00000002130e7220 */ /* 0x020fe20000400000 */
[----:B------:R-:W-:Y:S01]  /*200f0*/  FFMA R20, R13, R0, R15 ;  /* 0x000000000d147223 */ /* 0x000fe2000000000f */
[----:B------:R-:W-:-:S02]  /*20100*/  HADD2.F32 R13, -RZ, R10.H0_H0 ;  /* 0x2000000aff0d7230 */ /* 0x000fc40000004100 */
[----:B------:R-:W-:Y:S01]  /*20110*/  FFMA R19, R12, R0, R14 ;  /* 0x000000000c137223 */ /* 0x000fe2000000000e */
[-C--:B------:R-:W-:Y:S01]  /*20120*/  FMUL R15, R18, R2.reuse ;  /* 0x00000002120f7220 */ /* 0x080fe20000400000 */
[----:B------:R-:W-:Y:S02]  /*20130*/  HADD2.F32 R12, -RZ, R10.H1_H1 ;  /* 0x3000000aff0c7230 */ /* 0x000fe40000004100 */
[----:B------:R-:W-:Y:S01]  /*20140*/  FMUL R14, R17, R2 ;  /* 0x00000002110e7220 */ /* 0x000fe20000400000 */
[-C--:B------:R-:W-:Y:S01]  /*20150*/  FFMA R18, R13, R0.reuse, R15 ;  /* 0x000000000d127223 */ /* 0x080fe2000000000f */
[--C-:B------:R-:W-:Y:S02]  /*20160*/  HADD2.F32 R13, -RZ, R11.reuse.H0_H0 ;  /* 0x2000000bff0d7230 */ /* 0x100fe40000004100 */
[----:B------:R-:W-:Y:S01]  /*20170*/  FFMA R17, R12, R0, R14 ;  /* 0x000000000c117223 */ /* 0x000fe2000000000e */
[----:B------:R-:W-:Y:S01]  /*20180*/  FMUL R15, R166, R2 ;  /* 0x00000002a60f7220 */ /* 0x000fe20000400000 */
[----:B------:R-:W-:-:S02]  /*20190*/  HADD2.F32 R12, -RZ, R11.H1_H1 ;  /* 0x3000000bff0c7230 */ /* 0x000fc40000004100 */
[----:B------:R-:W-:Y:S01]  /*201a0*/  FMUL R14, R16, R2 ;  /* 0x00000002100e7220 */ /* 0x000fe20000400000 */
[----:B------:R-:W-:Y:S01]  /*201b0*/  FFMA R16, R13, R0, R15 ;  /* 0x000000000d107223 */ /* 0x000fe2000000000f */
[----:B------:R-:W-:Y:S02]  /*201c0*/  F2FP.F16.F32.PACK_AB R13, R19, R20 ;  /* 0x00000014130d723e */ /* 0x000fe400000000ff */
[----:B------:R-:W-:Y:S01]  /*201d0*/  FFMA R15, R12, R0, R14 ;  /* 0x000000000c0f7223 */ /* 0x000fe2000000000e */
[----:B------:R-:W-:Y:S02]  /*201e0*/  F2FP.F16.F32.PACK_AB R12, R21, R23 ;  /* 0x00000017150c723e */ /* 0x000fe400000000ff */
[----:B------:R-:W-:Y:S02]  /*201f0*/  F2FP.F16.F32.PACK_AB R14, R17, R18 ;  /* 0x00000012110e723e */ /* 0x000fe400000000ff */
[----:B------:R-:W-:-:S05]  /*20200*/  F2FP.F16.F32.PACK_AB R15, R15, R16 ;  /* 0x000000100f0f723e */ /* 0x000fca00000000ff */
[----:B------:R1:W-:Y:S02]  /*20210*/  STSM.16.MT88.4 [R3+0x31000], R12 ;  /* 0x0310000c03007844 */ /* 0x0003e40000004200 */
[--C-:B-1----:R-:W-:Y:S02]  /*20220*/  HADD2.F32 R13, -RZ, R4.reuse.H0_H0 ;  /* 0x20000004ff0d7230 */ /* 0x102fe40000004100 */
        /* <DEDUP_REMOVED lines=9> */
[-C--:B------:R-:W-:Y:S01]  /*202c0*/  FFMA R20, R13, R0.reuse, R15 ;  /* 0x000000000d147223 */ /* 0x080fe2000000000f */
[--C-:B------:R-:W-:Y:S02]  /*202d0*/  HADD2.F32 R13, -RZ, R6.reuse.H0_H0 ;  /* 0x20000006ff0d7230 */ /* 0x100fe40000004100 */
[----:B------:R-:W-:Y:S01]  /*202e0*/  FFMA R19, R12, R0, R14 ;  /* 0x000000000c137223 */ /* 0x000fe2000000000e */
[-C--:B------:R-:W-:Y:S01]  /*202f0*/  FMUL R15, R161, R2.reuse ;  /* 0x00000002a10f7220 */ /* 0x080fe20000400000 */
[----:B------:R-:W-:Y:S02]  /*20300*/  HADD2.F32 R12, -RZ, R6.H1_H1 ;  /* 0x30000006ff0c7230 */ /* 0x000fe40000004100 */
[----:B------:R-:W-:Y:S01]  /*20310*/  FMUL R14, R160, R2 ;  /* 0x00000002a00e7220 */ /* 0x000fe20000400000 */
[----:B------:R-:W-:Y:S01]  /*20320*/  FFMA R18, R13, R0, R15 ;  /* 0x000000000d127223 */ /* 0x000fe2000000000f */
[----:B------:R-:W-:-:S02]  /*20330*/  HADD2.F32 R13, -RZ, R7.H0_H0 ;  /* 0x20000007ff0d7230 */ /* 0x000fc40000004100 */
[----:B------:R-:W-:Y:S01]  /*20340*/  FFMA R17, R12, R0, R14 ;  /* 0x000000000c117223 */ /* 0x000fe2000000000e */
[-C--:B------:R-:W-:Y:S01]  /*20350*/  FMUL R15, R159, R2.reuse ;  /* 0x000000029f0f7220 */ /* 0x080fe20000400000 */
[----:B------:R-:W-:Y:S02]  /*20360*/  HADD2.F32 R12, -RZ, R7.H1_H1 ;  /* 0x30000007ff0c7230 */ /* 0x000fe40000004100 */
[----:B------:R-:W-:Y:S01]  /*20370*/  FMUL R14, R154, R2 ;  /* 0x000000029a0e7220 */ /* 0x000fe20000400000 */
[----:B------:R-:W-:Y:S01]  /*20380*/  FFMA R16, R13, R0, R15 ;  /* 0x000000000d107223 */ /* 0x000fe2000000000f */
[----:B------:R-:W-:Y:S02]  /*20390*/  F2FP.F16.F32.PACK_AB R13, R19, R20 ;  /* 0x00000014130d723e */ /* 0x000fe400000000ff */
[----:B------:R-:W-:Y:S01]  /*203a0*/  FFMA R15, R12, R0, R14 ;  /* 0x000000000c0f7223 */ /* 0x000fe2000000000e */
[----:B------:R-:W-:Y:S02]  /*203b0*/  F2FP.F16.F32.PACK_AB R12, R21, R23 ;  /* 0x00000017150c723e */ /* 0x000fe400000000ff */
[----:B------:R-:W-:-:S02]  /*203c0*/  F2FP.F16.F32.PACK_AB R14, R17, R18 ;  /* 0x00000012110e723e */ /* 0x000fc400000000ff */
[----:B------:R-:W-:-:S05]  /*203d0*/  F2FP.F16.F32.PACK_AB R15, R15, R16 ;  /* 0x000000100f0f723e */ /* 0x000fca00000000ff */
        /* <DEDUP_REMOVED lines=9> */
[----:B------:R-:W-:Y:S02]  /*20470*/  UIADD3 UR5, UR45, 0x40, URZ ;  /* 0x000000402d057890 */ /* 0x000fe4000fffe03f */
[----:B------:R-:W-:Y:S01]  /*20480*/  UIADD3 UR4, UR47, 0x31000, URZ ;  /* 0x000310002f047890 */ /* 0x000fe2000fffe03f */
[----:B------:R-:W-:-:S08]  /*20490*/  UMOV UR6, UR46 ;  /* 0x0000002e00067c82 */ /* 0x000fd00008000000 */
[----:B------:R2:W-:Y:S01]  /*204a0*/  UTMASTG.2D [UR4], [UR36] ;  /* 0x00000004240073b5 */ /* 0x0005e20008008000 */
[----:B------:R0:W-:Y:S01]  /*204b0*/  UTMACMDFLUSH ;  /* 0x00000000000079b7 */ /* 0x0001e20000000000 */
[----:B--2---:R-:W-:-:S04]  /*204c0*/  DEPBAR.LE SB0, 0x1 ;  /* 0x000080400000791a */ /* 0x004fc80000000000 */
.L_x_71:
[----:B------:R-:W-:Y:S05]  /*204d0*/  BSYNC B0 ;  /* 0x0000000000007941 */ /* 0x000fea0003800000 */
.L_x_70:
[----:B------:R-:W-:Y:S06]  /*204e0*/  BAR.SYNC.DEFER_BLOCKING 0x1, 0x80 ;  /* 0x0042000000007b1d */ /* 0x000fec0000010000 */
[----:B------:R-:W-:Y:S05]  /*204f0*/  @!P0 BRA `(.L_x_72) ;  /* 0x0000000000048947 */ /* 0x000fea0003800000 */
[----:B------:R-:W-:Y:S01]  /*20500*/  BPT.TRAP 0x1 ;  /* 0x000000040000795c */ /* 0x000fe20000300000 */
.L_x_72:
[----:B------:R-:W-:-:S04]  /*20510*/  UIADD3 UR4, UR47, 0x344d0, URZ ;  /* 0x000344d02f047890 */ /* 0x000fc8000fffe03f */
[----:B------:R-:W-:-:S09]  /*20520*/  UPRMT UR4, UR56, 0x654, UR4 ;  /* 0x0000065438047896 */ /* 0x000fd20008000004 */
[----:B------:R-:W-:Y:S01]  /*20530*/  SYNCS.ARRIVE.TRANS64.RED.A1T0 RZ, [UR4], RZ ;  /* 0x000000ffffff79a7 */ /* 0x000fe20008100404 */
[----:B------:R-:W-:Y:S05]  /*20540*/  @!P0 BRA `(.L_x_73) ;  /* 0x0000000000048947 */ /* 0x000fea0003800000 */
[----:B------:R-:W-:Y:S01]  /*20550*/  BPT.TRAP 0x1 ;  /* 0x000000040000795c */ /* 0x000fe20000300000 */
.L_x_73:
[----:B------:R-:W2:Y:S02]  /*20560*/  SYNCS.PHASECHK.TRANS64.TRYWAIT P3, [UR47+0x344c0], R158 ;  /* 0x0344c09eff0075a7 */ /* 0x000ea4000806016f */
[----:B--2---:R-:W-:Y:S05]  /*20570*/  @!P3 BRA `(.L_x_74) ;  /* 0x0000013c0034b947 */ /* 0x004fea0003800000 */
.L_x_540:
[----:B-1----:R-:W2:Y:S04]  /*20580*/  LDL.LU R13, [R1] ;  /* 0x00000000010d7983 */ /* 0x002ea80000300800 */
        /* <DEDUP_REMOVED lines=92> */
.L_x_76:
[----:B------:R-:W-:Y:S05]  /*20b50*/  BSYNC B0 ;  /* 0x0000000000007941 */ /* 0x000fea0003800000 */
.L_x_75:
[----:B------:R-:W-:Y:S06]  /*20b60*/  BAR.SYNC.DEFER_BLOCKING 0x1, 0x80 ;  /* 0x0042000000007b1d */ /* 0x000fec0000010000 */
[----:B------:R-:W-:Y:S05]  /*20b70*/  @!P0 BRA `(.L_x_77) ;  /* 0x0000000000048947 */ /* 0x000fea0003800000 */
[----:B------:R-:W-:Y:S01]  /*20b80*/  BPT.TRAP 0x1 ;  /* 0x000000040000795c */ /* 0x000fe20000300000 */
.L_x_77:
[----:B------:R-:W-:-:S04]  /*20b90*/  UIADD3 UR5, UR47, 0x344d8, URZ ;  /* 0x000344d82f057890 */ /* 0x000fc8000fffe03f */
[----:B------:R-:W-:-:S09]  /*20ba0*/  UPRMT UR5, UR56, 0x654, UR5 ;  /* 0x0000065438057896 */ /* 0x000fd20008000005 */
[----:B------:R-:W-:Y:S01]  /*20bb0*/  SYNCS.ARRIVE.TRANS64.RED.A1T0 RZ, [UR5], RZ ;  /* 0x000000ffffff79a7 */ /* 0x000fe20008100405 */
[----:B------:R-:W-:Y:S05]  /*20bc0*/  @!P0 BRA `(.L_x_78) ;  /* 0x0000000000048947 */ /* 0x000fea0003800000 */
[----:B------:R-:W-:Y:S01]  /*20bd0*/  BPT.TRAP 0x1 ;  /* 0x000000040000795c */ /* 0x000fe20000300000 */
.L_x_78:
[----:B------:R-:W2:Y:S02]  /*20be0*/  SYNCS.PHASECHK.TRANS64.TRYWAIT P3, [UR47+0x344c8], R158 ;  /* 0x0344c89eff0075a7 */ /* 0x000ea4000806016f */
[----:B--2---:R-:W-:Y:S05]  /*20bf0*/  @!P3 BRA `(.L_x_79) ;  /* 0x0000013400acb947 */ /* 0x004fea0003800000 */
.L_x_541:
[----:B------:R-:W-:Y:S05]  /*20c00*/  @P1 WARPSYNC.ALL ;  /* 0x0000000000001948 */ /* 0x000fea0003800000 */
[----:B------:R-:W1:Y:S01]  /*20c10*/  @P1 LDSM.16.MT88.4 R8, [R3+0x33000] ;  /* 0x033000000308183b */ /* 0x000e620000004200 */
[-C--:B------:R-:W-:Y:S01]  /*20c20*/  FMUL R24, R24, R2.reuse ;  /* 0x0000000218187220 */ /* 0x080fe20000400000 */
[-C--:B------:R-:W-:Y:S01]  /*20c30*/  FMUL R25, R25, R2.reuse ;  /* 0x0000000219197220 */ /* 0x080fe20000400000 */
[-C--:B------:R-:W-:Y:S01]  /*20c40*/  FMUL R26, R26, R2.reuse ;  /* 0x000000021a1a7220 */ /* 0x080fe20000400000 */
[----:B------:R-:W2:Y:S01]  /*20c50*/  @P1 LDSM.16.MT88.4 R4, [R3+0x33800] ;  /* 0x033800000304183b */ /* 0x000ea20000004200 */
[-C--:B------:R-:W-:Y:S01]  /*20c60*/  FMUL R27, R27, R2.reuse ;  /* 0x000000021b1b7220 */ /* 0x080fe20000400000 */
[-C--:B------:R-:W-:Y:S01]  /*20c70*/  FMUL R28, R28, R2.reuse ;  /* 0x000000021c1c7220 */ /* 0x080fe20000400000 */
[-C--:B------:R-:W-:Y:S01]  /*20c80*/  FMUL R29, R29, R2.reuse ;  /* 0x000000021d1d7220 */ /* 0x080fe20000400000 */
[-C--:B------:R-:W-:Y:S01]  /*20c90*/  FMUL R30, R30, R2.reuse ;  /* 0x000000021e1e7220 */ /* 0x080fe20000400000 */
[-C--:B------:R-:W-:Y:S01]  /*20ca0*/  FMUL R31, R31, R2.reuse ;  /* 0x000000021f1f7220 */ /* 0x080fe20000400000 */
[----:B------:R-:W-:Y:S05]  /*20cb0*/  WARPSYNC.ALL ;  /* 0x0000000000007948 */ /* 0x000fea0003800000 */
[-C--:B------:R-:W-:Y:S01]  /*20cc0*/  FMUL R32, R32, R2.reuse ;  /* 0x0000000220207220 */ /* 0x080fe20000400000 */
[-C--:B------:R-:W-:Y:S01]  /*20cd0*/  FMUL R33, R33, R2.reuse ;  /* 0x0000000221217220 */ /* 0x080fe20000400000 */
[-C--:B------:R-:W-:Y:S01]  /*20ce0*/  FMUL R34, R34, R2.reuse ;  /* 0x0000000222227220 */ /* 0x080fe20000400000 */
[-C--:B------:R-:W-:Y:S01]  /*20cf0*/  FMUL R35, R35, R2.reuse ;  /* 0x0000000223237220 */ /* 0x080fe20000400000 */
[-C--:B------:R-:W-:Y:S01]  /*20d00*/  FMUL R36, R36, R2.reuse ;  /* 0x0000000224247220 */ /* 0x080fe20000400000 */
[-C--:B------:R-:W-:Y:S01]  /*20d10*/  FMUL R37, R37, R2.reuse ;  /* 0x0000000225257220 */ /* 0x080fe20000400000 */
[-C--:B------:R-:W-:Y:S01]  /*20d20*/  FMUL R38, R38, R2.reuse ;  /* 0x0000000226267220 */ /* 0x080fe20000400000 */
[----:B------:R-:W-:Y:S01]  /*20d30*/  FMUL R39, R39, R2 ;  /* 0x0000000227277220 */ /* 0x000fe20000400000 */
[----:B------:R-:W-:Y:S01]  /*20d40*/  BSSY B0, `(.L_x_80) ;  /* 0x0000039000007945 */ /* 0x000fe20003800000 */
[----:B-1----:R-:W-:-:S05]  /*20d50*/  HADD2.F32 R12, -RZ, R8.H0_H0 ;  /* 0x20000008ff0c7230 */ /* 0x002fca0000004100 */
[----:B------:R-:W-:Y:S01]  /*20d60*/  FFMA R24, R12, R0, R24 ;  /* 0x000000000c187223 */ /* 0x000fe20000000018 */
[----:B------:R-:W-:-:S05]  /*20d70*/  HADD2.F32 R12, -RZ, R8.H1_H1 ;  /* 0x30000008ff0c7230 */ /* 0x000fca0000004100 */
[----:B------:R-:W-:Y:S01]  /*20d80*/  FFMA R25, R12, R0, R25 ;  /* 0x000000000c197223 */ /* 0x000fe20000000019 */
[----:B------:R-:W-:-:S05]  /*20d90*/  HADD2.F32 R12, -RZ, R9.H0_H0 ;  /* 0x20000009ff0c7230 */ /* 0x000fca0000004100 */
[----:B------:R-:W-:Y:S01]  /*20da0*/  FFMA R26, R12, R0, R26 ;  /* 0x000000000c1a7223 */ /* 0x000fe2000000001a */
[----:B------:R-:W-:-:S05]  /*20db0*/  HADD2.F32 R12, -RZ, R9.H1_H1 ;  /* 0x30000009ff0c7230 */ /* 0x000fca0000004100 */
[----:B------:R-:W-:Y:S01]  /*20dc0*/  FFMA R13, R12, R0, R27 ;  /* 0x000000000c0d7223 */ /* 0x000fe2000000001b */
[----:B------:R-:W-:-:S04]  /*20dd0*/  HADD2.F32 R12, -RZ, R10.H0_H0 ;  /* 0x2000000aff0c7230 */ /* 0x000fc80000004100 */
[----:B------:R-:W-:Y:S01]  /*20de0*/  F2FP.F16.F32.PACK_AB R13, R13, R26 ;  /* 0x0000001a0d0d723e */ /* 0x000fe200000000ff */
        /* <DEDUP_REMOVED lines=8> */
[----:B------:R-:W-:-:S04]  /*20e70*/  F2FP.F16.F32.PACK_AB R12, R25, R24 ;  /* 0x00000018190c723e */ /* 0x000fc800000000ff */
[----:B------:R-:W-:-:S05]  /*20e80*/  F2FP.F16.F32.PACK_AB R15, R15, R30 ;  /* 0x0000001e0f0f723e */ /* 0x000fca00000000ff */
[----:B------:R2:W-:Y:S02]  /*20e90*/  STSM.16.MT88.4 [R3+0x33000], R12 ;  /* 0x0330000c03007844 */ /* 0x0005e40000004200 */
[--C-:B--2---:R-:W-:Y:S02]  /*20ea0*/  HADD2.F32 R13, -RZ, R4.reuse.H0_H0 ;  /* 0x20000004ff0d7230 */ /* 0x104fe40000004100 */
[----:B------:R-:W-:-:S03]  /*20eb0*/  HADD2.F32 R12, -RZ, R4.H1_H1 ;  /* 0x30000004ff0c7230 */ /* 0x000fc60000004100 */
[-C--:B------:R-:W-:Y:S01]  /*20ec0*/  FFMA R32, R13, R0.reuse, R32 ;  /* 0x000000000d207223 */ /* 0x080fe20000000020 */
[--C-:B------:R-:W-:Y:S02]  /*20ed0*/  HADD2.F32 R13, -RZ, R5.reuse.H0_H0 ;  /* 0x20000005ff0d7230 */ /* 0x100fe40000004100 */
[-C--:B------:R-:W-:Y:S01]  /*20ee0*/  FFMA R33, R12, R0.reuse, R33 ;  /* 0x000000000c217223 */ /* 0x080fe20000000021 */
[----:B------:R-:W-:Y:S02]  /*20ef0*/  HADD2.F32 R12, -RZ, R5.H1_H1 ;  /* 0x30000005ff0c7230 */ /* 0x000fe40000004100 */
[-C--:B------:R-:W-:Y:S01]  /*20f00*/  FFMA R34, R13, R0.reuse, R34 ;  /* 0x000000000d227223 */ /* 0x080fe20000000022 */
[--C-:B------:R-:W-:Y:S02]  /*20f10*/  HADD2.F32 R13, -RZ, R6.reuse.H0_H0 ;  /* 0x20000006ff0d7230 */ /* 0x100fe40000004100 */
[----:B------:R-:W-:Y:S01]  /*20f20*/  FFMA R35, R12, R0, R35 ;  /* 0x000000000c237223 */ /* 0x000fe20000000023 */
[----:B------:R-:W-:-:S02]  /*20f30*/  HADD2.F32 R12, -RZ, R6.H1_H1 ;  /* 0x30000006ff0c7230 */ /* 0x000fc40000004100 */
[-C--:B------:R-:W-:Y:S01]  /*20f40*/  FFMA R36, R13, R0.reuse, R36 ;  /* 0x000000000d247223 */ /* 0x080fe20000000024 */
[--C-:B------:R-:W-:Y:S02]  /*20f50*/  HADD2.F32 R13, -RZ, R7.reuse.H0_H0 ;  /* 0x20000007ff0d7230 */ /* 0x100fe40000004100 */
[-C--:B------:R-:W-:Y:S01]  /*20f60*/  FFMA R14, R12, R0.reuse, R37 ;  /* 0x000000000c0e7223 */ /* 0x080fe20000000025 */
[----:B------:R-:W-:Y:S02]  /*20f70*/  HADD2.F32 R12, -RZ, R7.H1_H1 ;  /* 0x30000007ff0c7230 */ /* 0x000fe40000004100 */
[----:B------:R-:W-:Y:S01]  /*20f80*/  FFMA R38, R13, R0, R38 ;  /* 0x000000000d267223 */ /* 0x000fe20000000026 */
[----:B------:R-:W-:Y:S02]  /*20f90*/  F2FP.F16.F32.PACK_AB R13, R35, R34 ;  /* 0x00000022230d723e */ /* 0x000fe400000000ff */
[----:B------:R-:W-:Y:S01]  /*20fa0*/  FFMA R15, R12, R0, R39 ;  /* 0x000000000c0f7223 */ /* 0x000fe20000000027 */
[----:B------:R-:W-:-:S02]  /*20fb0*/  F2FP.F16.F32.PACK_AB R12, R33, R32 ;  /* 0x00000020210c723e */ /* 0x000fc400000000ff */
[----:B------:R-:W-:Y:S02]  /*20fc0*/  F2FP.F16.F32.PACK_AB R14, R14, R36 ;  /* 0x000000240e0e723e */ /* 0x000fe400000000ff */
        /* <DEDUP_REMOVED lines=16> */
.L_x_81:
[----:B------:R-:W-:Y:S05]  /*210d0*/  BSYNC B0 ;  /* 0x0000000000007941 */ /* 0x000fea0003800000 */
.L_x_80:
[----:B------:R-:W-:Y:S06]  /*210e0*/  BAR.SYNC.DEFER_BLOCKING 0x1, 0x80 ;  /* 0x0042000000007b1d */ /* 0x000fec0000010000 */
[----:B------:R-:W-:Y:S05]  /*210f0*/  @!P0 BRA `(.L_x_82) ;  /* 0x0000000000048947 */ /* 0x000fea0003800000 */
[----:B------:R-:W-:Y:S01]  /*21100*/  BPT.TRAP 0x1 ;  /* 0x000000040000795c */ /* 0x000fe20000300000 */
.L_x_82:
[----:B------:R-:W-:-:S04]  /*21110*/  UIADD3 UR6, UR47, 0x344e0, URZ ;  /* 0x000344e02f067890 */ /* 0x000fc8000fffe03f */
[----:B------:R-:W-:-:S09]  /*21120*/  UPRMT UR6, UR56, 0x654, UR6 ;  /* 0x0000065438067896 */ /* 0x000fd20008000006 */
[----:B------:R-:W-:Y:S01]  /*21130*/  SYNCS.ARRIVE.TRANS64.RED.A1T0 RZ, [UR6], RZ ;  /* 0x000000ffffff79a7 */ /* 0x000fe20008100406 */
[----:B------:R-:W-:Y:S05]  /*21140*/  @!P0 BRA `(.L_x_83) ;  /* 0x0000000000048947 */ /* 0x000fea0003800000 */
[----:B------:R-:W-:Y:S01]  /*21150*/  BPT.TRAP 0x1 ;  /* 0x000000040000795c */ /* 0x000fe20000300000 */
.L_x_83:
[----:B------:R-:W-:-:S04]  /*21160*/  MOV R24, 0x1 ;  /* 0x0000000100187802 */ /* 0x000fc80000000f00 */
[----:B------:R-:W-:-:S04]  /*21170*/  SHF.L.U32 R24, R24, 0x1f, RZ ;  /* 0x0000001f18187819 */ /* 0x000fc800000006ff */
[----:B------:R-:W2:Y:S02]  /*21180*/  SYNCS.PHASECHK.TRANS64.TRYWAIT P3, [UR47+0x344b0], R24 ;  /* 0x0344b018ff0075a7 */ /* 0x000ea4000806016f */
[----:B--2---:R-:W-:Y:S05]  /*21190*/  @!P3 BRA `(.L_x_84) ;  /* 0x00000130005cb947 */ /* 0x004fea0003800000 */
.L_x_542:
        /* <DEDUP_REMOVED lines=22> */
[----:B-1----:R-:W-:-:S05]  /*21300*/  HADD2.F32 R12, -RZ, R8.H0_H0 ;  /* 0x20000008ff0c7230 */ /* 0x002fca0000004100 */
[----:B------:R-:W-:Y:S01]  /*21310*/  FFMA R21, R12, R0, R13 ;  /* 0x000000000c157223 */ /* 0x000fe2000000000d */
[----:B------:R-:W-:Y:S02]  /*21320*/  HADD2.F32 R12, -RZ, R8.H1_H1 ;  /* 0x30000008ff0c7230 */ /* 0x000fe40000004100 */
[----:B---3--:R-:W-:-:S04]  /*21330*/  FMUL R13, R20, R2 ;  /* 0x00000002140d7220 */ /* 0x008fc80000400000 */
[----:B------:R-:W-:Y:S01]  /*21340*/  FFMA R20, R12, R0, R13 ;  /* 0x000000000c147223 */ /* 0x000fe2000000000d */
[----:B------:R-:W-:Y:S02]  /*21350*/  HADD2.F32 R12, -RZ, R9.H0_H0 ;  /* 0x20000009ff0c7230 */ /* 0x000fe40000004100 */
[----:B----4-:R-:W-:-:S04]  /*21360*/  FMUL R13, R19, R2 ;  /* 0x00000002130d7220 */ /* 0x010fc80000400000 */
[----:B------:R-:W-:Y:S01]  /*21370*/  FFMA R19, R12, R0, R13 ;  /* 0x000000000c137223 */ /* 0x000fe2000000000d */
[----:B------:R-:W-:Y:S02]  /*21380*/  HADD2.F32 R12, -RZ, R9.H1_H1 ;  /* 0x30000009ff0c7230 */ /* 0x000fe40000004100 */
[----:B-----5:R-:W-:-:S04]  /*21390*/  FMUL R13, R18, R2 ;  /* 0x00000002120d7220 */ /* 0x020fc80000400000 */
[----:B------:R-:W-:Y:S01]  /*213a0*/  FFMA R18, R12, R0, R13 ;  /* 0x000000000c127223 */ /* 0x000fe2000000000d */
[----:B------:R-:W-:Y:S02]  /*213b0*/  HADD2.F32 R12, -RZ, R10.H0_H0 ;  /* 0x2000000aff0c7230 */ /* 0x000fe40000004100 */
[----:B------:R-:W-:-:S04]  /*213c0*/  FMUL R13, R17, R2 ;  /* 0x00000002110d7220 */ /* 0x000fc80000400000 */
[----:B------:R-:W-:Y:S01]  /*213d0*/  FFMA R17, R12, R0, R13 ;  /* 0x000000000c117223 */ /* 0x000fe2000000000d */
[----:B------:R-:W-:Y:S02]  /*213e0*/  HADD2.F32 R12, -RZ, R10.H1_H1 ;  /* 0x3000000aff0c7230 */ /* 0x000fe40000004100 */
[----:B------:R-:W-:-:S04]  /*213f0*/  FMUL R13, R14, R2 ;  /* 0x000000020e0d7220 */ /* 0x000fc80000400000 */
[----:B------:R-:W-:Y:S01]  /*21400*/  FFMA R14, R12, R0, R13 ;  /* 0x000000000c0e7223 */ /* 0x000fe2000000000d */
[--C-:B------:R-:W-:Y:S02]  /*21410*/  HADD2.F32 R12, -RZ, R11.reuse.H0_H0 ;  /* 0x2000000bff0c7230 */ /* 0x100fe40000004100 */
[----:B------:R-:W-:Y:S02]  /*21420*/  FMUL R13, R16, R2 ;  /* 0x00000002100d7220 */ /* 0x000fe40000400000 */
[----:B------:R-:W-:Y:S02]  /*21430*/  F2FP.F16.F32.PACK_AB R14, R14, R17 ;  /* 0x000000110e0e723e */ /* 0x000fe400000000ff */
[----:B------:R-:W-:Y:S01]  /*21440*/  FFMA R16, R12, R0, R13 ;  /* 0x000000000c107223 */ /* 0x000fe2000000000d */
[----:B------:R-:W-:Y:S02]  /*21450*/  HADD2.F32 R12, -RZ, R11.H1_H1 ;  /* 0x3000000bff0c7230 */ /* 0x000fe40000004100 */
[----:B------:R-:W-:-:S04]  /*21460*/  FMUL R13, R15, R2 ;  /* 0x000000020f0d7220 */ /* 0x000fc80000400000 */
        /* <DEDUP_REMOVED lines=48> */
.L_x_86:
[----:B------:R-:W-:Y:S05]  /*21770*/  BSYNC B0 ;  /* 0x0000000000007941 */ /* 0x000fea0003800000 */
.L_x_85:
[----:B------:R-:W-:Y:S06]  /*21780*/  BAR.SYNC.DEFER_BLOCKING 0x1, 0x80 ;  /* 0x0042000000007b1d */ /* 0x000fec0000010000 */
[----:B------:R-:W-:Y:S05]  /*21790*/  @!P0 BRA `(.L_x_87) ;  /* 0x0000000000048947 */ /* 0x000fea0003800000 */
[----:B------:R-:W-:Y:S01]  /*217a0*/  BPT.TRAP 0x1 ;  /* 0x000000040000795c */ /* 0x000fe20000300000 */
.L_x_87:
[----:B------:R-:W-:-:S04]  /*217b0*/  UIADD3 UR7, UR47, 0x344e8, URZ ;  /* 0x000344e82f077890 */ /* 0x000fc8000fffe03f */
[----:B------:R-:W-:-:S09]  /*217c0*/  UPRMT UR7, UR56, 0x654, UR7 ;  /* 0x0000065438077896 */ /* 0x000fd20008000007 */
[----:B------:R-:W-:Y:S01]  /*217d0*/  SYNCS.ARRIVE.TRANS64.RED.A1T0 RZ, [UR7], RZ ;  /* 0x000000ffffff79a7 */ /* 0x000fe20008100407 */
[----:B------:R-:W-:Y:S05]  /*217e0*/  @!P0 BRA `(.L_x_88) ;  /* 0x0000000000048947 */ /* 0x000fea0003800000 */
[----:B------:R-:W-:Y:S01]  /*217f0*/  BPT.TRAP 0x1 ;  /* 0x000000040000795c */ /* 0x000fe20000300000 */
.L_x_88:
[----:B------:R-:W2:Y:S02]  /*21800*/  SYNCS.PHASECHK.TRANS64.TRYWAIT P3, [UR47+0x344b8], R24 ;  /* 0x0344b818ff0075a7 */ /* 0x000ea4000806016f */
[----:B--2---:R-:W-:Y:S05]  /*21810*/  @!P3 BRA `(.L_x_89) ;  /* 0x0000012800d4b947 */ /* 0x004fea0003800000 */
.L_x_543:
        /* <DEDUP_REMOVED lines=88> */
[----:B------:R-:W-:Y:S02]  /*21da0*/  UIADD3 UR9, UR45, 0x40, URZ ;  /* 0x000000402d097890 */ /* 0x000fe4000fffe03f */
[----:B------:R-:W-:-:S09]  /*21db0*/  UIADD3 UR8, UR47, 0x31000, URZ ;  /* 0x000310002f087890 */ /* 0x000fd2000fffe03f */
[----:B------:R2:W-:Y:S01]  /*21dc0*/  UTMASTG.2D [UR8], [UR36] ;  /* 0x00000008240073b5 */ /* 0x0005e20008008000 */
[----:B------:R0:W-:Y:S01]  /*21dd0*/  UTMACMDFLUSH ;  /* 0x00000000000079b7 */ /* 0x0001e20000000000 */
[----:B--2---:R-:W-:-:S04]  /*21de0*/  DEPBAR.LE SB0, 0x1 ;  /* 0x000080400000791a */ /* 0x004fc80000000000 */
.L_x_91:
[----:B------:R-:W-:Y:S05]  /*21df0*/  BSYNC B0 ;  /* 0x0000000000007941 */ /* 0x000fea0003800000 */
.L_x_90:
[----:B------:R-:W-:Y:S06]  /*21e00*/  BAR.SYNC.DEFER_BLOCKING 0x1, 0x80 ;  /* 0x0042000000007b1d */ /* 0x000fec0000010000 */
[----:B------:R-:W-:Y:S05]  /*21e10*/  @!P0 BRA `(.L_x_92) ;  /* 0x0000000000048947 */ /* 0x000fea0003800000 */
[----:B------:R-:W-:Y:S01]  /*21e20*/  BPT.TRAP 0x1 ;  /* 0x000000040000795c */ /* 0x000fe20000300000 */
.L_x_92:
[----:B------:R-:W-:Y:S01]  /*21e30*/  SYNCS.ARRIVE.TRANS64.RED.A1T0 RZ, [UR4], RZ ;  /* 0x000000ffffff79a7 */ /* 0x000fe20008100404 */
[----:B------:R-:W-:Y:S05]  /*21e40*/  @!P0 BRA `(.L_x_93) ;  /* 0x0000000000048947 */ /* 0x000fea0003800000 */
[----:B------:R-:W-:Y:S01]  /*21e50*/  BPT.TRAP 0x1 ;  /* 0x000000040000795c */ /* 0x000fe20000300000 */
.L_x_93:
[----:B------:R-:W2:Y:S02]  /*21e60*/  SYNCS.PHASECHK.TRANS64.TRYWAIT P3, [UR47+0x344c0], R24 ;  /* 0x0344c018ff0075a7 */ /* 0x000ea4000806016f */
[----:B--2---:R-:W-:Y:S05]  /*21e70*/  @!P3 BRA `(.L_x_94) ;  /* 0x000001240054b947 */ /* 0x004fea0003800000 */
.L_x_544:
        /* <DEDUP_REMOVED lines=93> */
.L_x_96:
[----:B------:R-:W-:Y:S05]  /*22450*/  BSYNC B0 ;  /* 0x0000000000007941 */ /* 0x000fea0003800000 */
.L_x_95:
[----:B------:R-:W-:Y:S06]  /*22460*/  BAR.SYNC.DEFER_BLOCKING 0x1, 0x80 ;  /* 0x0042000000007b1d */ /* 0x000fec0000010000 */
[----:B------:R-:W-:Y:S05]  /*22470*/  @!P0 BRA `(.L_x_97) ;  /* 0x0000000000048947 */ /* 0x000fea0003800000 */
[----:B------:R-:W-:Y:S01]  /*22480*/  BPT.TRAP 0x1 ;  /* 0x000000040000795c */ /* 0x000fe20000300000 */
.L_x_97:
[----:B------:R-:W-:Y:S01]  /*22490*/  SYNCS.ARRIVE.TRANS64.RED.A1T0 RZ, [UR5], RZ ;  /* 0x000000ffffff79a7 */ /* 0x000fe20008100405 */
[----:B------:R-:W-:Y:S05]  /*224a0*/  @!P0 BRA `(.L_x_98) ;  /* 0x0000000000048947 */ /* 0x000fea0003800000 */
[----:B------:R-:W-:Y:S01]  /*224b0*/  BPT.TRAP 0x1 ;  /* 0x000000040000795c */ /* 0x000fe20000300000 */
.L_x_98:
[----:B------:R-:W2:Y:S02]  /*224c0*/  SYNCS.PHASECHK.TRANS64.TRYWAIT P3, [UR47+0x344c8], R24 ;  /* 0x0344c818ff0075a7 */ /* 0x000ea4000806016f */
[----:B--2---:R-:W-:Y:S05]  /*224d0*/  @!P3 BRA `(.L_x_99) ;  /* 0x0000011c00d4b947 */ /* 0x004fea0003800000 */
.L_x_545:
        /* <DEDUP_REMOVED lines=77> */
.L_x_101:
[----:B------:R-:W-:Y:S05]  /*229b0*/  BSYNC B0 ;  /* 0x0000000000007941 */ /* 0x000fea0003800000 */
.L_x_100:
[----:B------:R-:W-:Y:S06]  /*229c0*/  BAR.SYNC.DEFER_BLOCKING 0x1, 0x80 ;  /* 0x0042000000007b1d */ /* 0x000fec0000010000 */
[----:B------:R-:W-:Y:S05]  /*229d0*/  @!P0 BRA `(.L_x_102) ;  /* 0x0000000000048947 */ /* 0x000fea0003800000 */
[----:B------:R-:W-:Y:S01]  /*229e0*/  BPT.TRAP 0x1 ;  /* 0x000000040000795c */ /* 0x000fe20000300000 */
.L_x_102:
[----:B------:R-:W-:Y:S01]  /*229f0*/  SYNCS.ARRIVE.TRANS64.RED.A1T0 RZ, [UR6], RZ ;  /* 0x000000ffffff79a7 */ /* 0x000fe20008100406 */
[----:B------:R-:W-:Y:S05]  /*22a00*/  @!P0 BRA `(.L_x_103) ;  /* 0x0000000000048947 */ /* 0x000fea0003800000 */
[----:B------:R-:W-:Y:S01]  /*22a10*/  BPT.TRAP 0x1 ;  /* 0x000000040000795c */ /* 0x000fe20000300000 */
.L_x_103:
[----:B------:R-:W2:Y:S02]  /*22a20*/  SYNCS.PHASECHK.TRANS64.TRYWAIT P3, [UR47+0x344b0], R158 ;  /* 0x0344b09eff0075a7 */ /* 0x000ea4000806016f */
[----:B--2---:R-:W-:Y:S05]  /*22a30*/  @!P3 BRA `(.L_x_104) ;  /* 0x000001180094b947 */ /* 0x004fea0003800000 */
.L_x_546:
        /* <DEDUP_REMOVED lines=93> */
.L_x_106:
[----:B------:R-:W-:Y:S05]  /*23010*/  BSYNC B0 ;  /* 0x0000000000007941 */ /* 0x000fea0003800000 */
.L_x_105:
[----:B------:R-:W-:Y:S06]  /*23020*/  BAR.SYNC.DEFER_BLOCKING 0x1, 0x80 ;  /* 0x0042000000007b1d */ /* 0x000fec0000010000 */
[----:B------:R-:W-:Y:S05]  /*23030*/  @!P0 BRA `(.L_x_107) ;  /* 0x0000000000048947 */ /* 0x000fea0003800000 */
[----:B------:R-:W-:Y:S01]  /*23040*/  BPT.TRAP 0x1 ;  /* 0x000000040000795c */ /* 0x000fe20000300000 */
.L_x_107:
[----:B------:R-:W-:Y:S01]  /*23050*/  SYNCS.ARRIVE.TRANS64.RED.A1T0 RZ, [UR7], RZ ;  /* 0x000000ffffff79a7 */ /* 0x000fe20008100407 */
[----:B------:R-:W-:Y:S05]  /*23060*/  @!P0 BRA `(.L_x_108) ;  /* 0x0000000000048947 */ /* 0x000fea0003800000 */
[----:B------:R-:W-:Y:S01]  /*23070*/  BPT.TRAP 0x1 ;  /* 0x000000040000795c */ /* 0x000fe20000300000 */
.L_x_108:
[----:B------:R-:W2:Y:S02]  /*23080*/  SYNCS.PHASECHK.TRANS64.TRYWAIT P3, [UR47+0x344b8], R158 ;  /* 0x0344b89eff0075a7 */ /* 0x000ea4000806016f */
[----:B--2---:R-:W-:Y:S05]  /*23090*/  @!P3 BRA `(.L_x_109) ;  /* 0x000001140014b947 */ /* 0x004fea0003800000 */
.L_x_547:
        /* <DEDUP_REMOVED lines=93> */
.L_x_111:
[----:B------:R-:W-:Y:S05]  /*23670*/  BSYNC B0 ;  /* 0x0000000000007941 */ /* 0x000fea0003800000 */
.L_x_110:
[----:B------:R-:W-:Y:S06]  /*23680*/  BAR.SYNC.DEFER_BLOCKING 0x1, 0x80 ;  /* 0x0042000000007b1d */ /* 0x000fec0000010000 */
[----:B------:R-:W-:Y:S05]  /*23690*/  @!P0 BRA `(.L_x_112) ;  /* 0x0000000000048947 */ /* 0x000fea0003800000 */
[----:B------:R-:W-:Y:S01]  /*236a0*/  BPT.TRAP 0x1 ;  /* 0x000000040000795c */ /* 0x000fe20000300000 */
.L_x_112:
[----:B------:R-:W-:Y:S01]  /*236b0*/  SYNCS.ARRIVE.TRANS64.RED.A1T0 RZ, [UR4], RZ ;  /* 0x000000ffffff79a7 */ /* 0x000fe20008100404 */
[----:B------:R-:W-:Y:S05]  /*236c0*/  @!P0 BRA `(.L_x_113) ;  /* 0x0000000000048947 */ /* 0x000fea0003800000 */
[----:B------:R-:W-:Y:S01]  /*236d0*/  BPT.TRAP 0x1 ;  /* 0x000000040000795c */ /* 0x000fe20000300000 */
.L_x_113:
[----:B------:R-:W2:Y:S02]  /*236e0*/  SYNCS.PHASECHK.TRANS64.TRYWAIT P3, [UR47+0x344c0], R158 ;  /* 0x0344c09eff0075a7 */ /* 0x000ea4000806016f */
[----:B--2---:R-:W-:Y:S05]  /*236f0*/  @!P3 BRA `(.L_x_114) ;  /* 0x0000010c0094b947 */ /* 0x004fea0003800000 */
.L_x_548:
        /* <DEDUP_REMOVED lines=93> */
.L_x_116:
[----:B------:R-:W-:Y:S05]  /*23cd0*/  BSYNC B0 ;  /* 0x0000000000007941 */ /* 0x000fea0003800000 */
.L_x_115:
[----:B------:R-:W-:Y:S06]  /*23ce0*/  BAR.SYNC.DEFER_BLOCKING 0x1, 0x80 ;  /* 0x0042000000007b1d */ /* 0x000fec0000010000 */
[----:B------:R-:W-:Y:S05]  /*23cf0*/  @!P0 BRA `(.L_x_117) ;  /* 0x0000000000048947 */ /* 0x000fea0003800000 */
[----:B------:R-:W-:Y:S01]  /*23d00*/  BPT.TRAP 0x1 ;  /* 0x000000040000795c */ /* 0x000fe20000300000 */
.L_x_117:
[----:B------:R-:W-:Y:S01]  /*23d10*/  SYNCS.ARRIVE.TRANS64.RED.A1T0 RZ, [UR5], RZ ;  /* 0x000000ffffff79a7 */ /* 0x000fe20008100405 */
[----:B------:R-:W-:Y:S05]  /*23d20*/  @!P0 BRA `(.L_x_118) ;  /* 0x0000000000048947 */ /* 0x000fea0003800000 */
[----:B------:R-:W-:Y:S01]  /*23d30*/  BPT.TRAP 0x1 ;  /* 0x000000040000795c */ /* 0x000fe20000300000 */
.L_x_118:
[----:B------:R-:W2:Y:S02]  /*23d40*/  SYNCS.PHASECHK.TRANS64.TRYWAIT P3, [UR47+0x344c8], R158 ;  /* 0x0344c89eff0075a7 */ /* 0x000ea4000806016f */
[----:B--2---:R-:W-:Y:S05]  /*23d50*/  @!P3 BRA `(.L_x_119) ;  /* 0x000001080014b947 */ /* 0x004fea0003800000 */
.L_x_549:
        /* <DEDUP_REMOVED lines=21> */
[----:B-1----:R-:W-:-:S02]  /*23eb0*/  HADD2.F32 R13, -RZ, R9.H0_H0 ;  /* 0x20000009ff0d7230 */ /* 0x002fc40000004100 */
[----:B------:R-:W-:-:S03]  /*23ec0*/  HADD2.F32 R12, -RZ, R8.H0_H0 ;  /* 0x20000008ff0c7230 */ /* 0x000fc60000004100 */
[-C--:B------:R-:W-:Y:S01]  /*23ed0*/  FFMA R58, R13, R0.reuse, R58 ;  /* 0x000000000d3a7223 */ /* 0x080fe2000000003a */
[----:B------:R-:W-:Y:S02]  /*23ee0*/  HADD2.F32 R13, -RZ, R9.H1_H1 ;  /* 0x30000009ff0d7230 */ /* 0x000fe40000004100 */
[-C--:B------:R-:W-:Y:S01]  /*23ef0*/  FFMA R56, R12, R0.reuse, R56 ;  /* 0x000000000c387223 */ /* 0x080fe20000000038 */
[----:B------:R-:W-:Y:S02]  /*23f00*/  HADD2.F32 R12, -RZ, R8.H1_H1 ;  /* 0x30000008ff0c7230 */ /* 0x000fe40000004100 */
[-C--:B------:R-:W-:Y:S01]  /*23f10*/  FFMA R59, R13, R0.reuse, R59 ;  /* 0x000000000d3b7223 */ /* 0x080fe2000000003b */
[----:B------:R-:W-:Y:S02]  /*23f20*/  HADD2.F32 R13, -RZ, R10.H0_H0 ;  /* 0x2000000aff0d7230 */ /* 0x000fe40000004100 */
[----:B------:R-:W-:-:S03]  /*23f30*/  FFMA R12, R12, R0, R57 ;  /* 0x000000000c0c7223 */ /* 0x000fc60000000039 */
[----:B------:R-:W-:Y:S01]  /*23f40*/  FFMA R60, R13, R0, R60 ;  /* 0x000000000d3c7223 */ /* 0x000fe2000000003c */
[----:B------:R-:W-:Y:S01]  /*23f50*/  HADD2.F32 R13, -RZ, R10.H1_H1 ;  /* 0x3000000aff0d7230 */ /* 0x000fe20000004100 */
[----:B------:R-:W-:-:S04]  /*23f60*/  F2FP.F16.F32.PACK_AB R12, R12, R56 ;  /* 0x000000380c0c723e */ /* 0x000fc800000000ff */
        /* <DEDUP_REMOVED lines=44> */
.L_x_121:
[----:B------:R-:W-:Y:S05]  /*24230*/  BSYNC B0 ;  /* 0x0000000000007941 */ /* 0x000fea0003800000 */
.L_x_120:
[----:B------:R-:W-:Y:S06]  /*24240*/  BAR.SYNC.DEFER_BLOCKING 0x1, 0x80 ;  /* 0x0042000000007b1d */ /* 0x000fec0000010000 */
[----:B------:R-:W-:Y:S05]  /*24250*/  @!P0 BRA `(.L_x_122) ;  /* 0x0000000000048947 */ /* 0x000fea0003800000 */
[----:B------:R-:W-:Y:S01]  /*24260*/  BPT.TRAP 0x1 ;  /* 0x000000040000795c */ /* 0x000fe20000300000 */
.L_x_122:
[----:B------:R-:W-:Y:S01]  /*24270*/  SYNCS.ARRIVE.TRANS64.RED.A1T0 RZ, [UR6], RZ ;  /* 0x000000ffffff79a7 */ /* 0x000fe20008100406 */
[----:B------:R-:W-:Y:S05]  /*24280*/  @!P0 BRA `(.L_x_123) ;  /* 0x0000000000048947 */ /* 0x000fea0003800000 */
[----:B------:R-:W-:Y:S01]  /*24290*/  BPT.TRAP 0x1 ;  /* 0x000000040000795c */ /* 0x000fe20000300000 */
.L_x_123:
[----:B------:R-:W2:Y:S02]  /*242a0*/  SYNCS.PHASECHK.TRANS64.TRYWAIT P3, [UR47+0x344b0], R24 ;  /* 0x0344b018ff0075a7 */ /* 0x000ea4000806016f */
[----:B--2---:R-:W-:Y:S05]  /*242b0*/  @!P3 BRA `(.L_x_124) ;  /* 0x0000010000d4b947 */ /* 0x004fea0003800000 */
.L_x_550:
        /* <DEDUP_REMOVED lines=27> */
[----:B------:R-:W-:-:S04]  /*24470*/  HADD2.F32 R13, -RZ, R9.H0_H0 ;  /* 0x20000009ff0d7230 */ /* 0x000fc80000004100 */
[----:B------:R-:W-:Y:S01]  /*24480*/  F2FP.F16.F32.PACK_AB R12, R12, R14 ;  /* 0x0000000e0c0c723e */ /* 0x000fe200000000ff */
        /* <DEDUP_REMOVED lines=11> */
[----:B------:R-:W-:Y:S02]  /*24540*/  HADD2.F32 R13, -RZ, R11.H0_H0 ;  /* 0x2000000bff0d7230 */ /* 0x000fe40000004100 */
[----:B------:R-:W-:-:S04]  /*24550*/  FMUL R14, R16, R2 ;  /* 0x00000002100e7220 */ /* 0x000fc80000400000 */
        /* <DEDUP_REMOVED lines=51> */
.L_x_126:
[----:B------:R-:W-:Y:S05]  /*24890*/  BSYNC B0 ;  /* 0x0000000000007941 */ /* 0x000fea0003800000 */
.L_x_125:
[----:B------:R-:W-:Y:S06]  /*248a0*/  BAR.SYNC.DEFER_BLOCKING 0x1, 0x80 ;  /* 0x0042000000007b1d */ /* 0x000fec0000010000 */
[----:B------:R-:W-:Y:S05]  /*248b0*/  @!P0 BRA `(.L_x_127) ;  /* 0x0000000000048947 */ /* 0x000fea0003800000 */
[----:B------:R-:W-:Y:S01]  /*248c0*/  BPT.TRAP 0x1 ;  /* 0x000000040000795c */ /* 0x000fe20000300000 */
.L_x_127:
[----:B------:R-:W-:Y:S01]  /*248d0*/  SYNCS.ARRIVE.TRANS64.RED.A1T0 RZ, [UR7], RZ ;  /* 0x000000ffffff79a7 */ /* 0x000fe20008100407 */
[----:B------:R-:W-:Y:S05]  /*248e0*/  @!P0 BRA `(.L_x_128) ;  /* 0x0000000000048947 */ /* 0x000fea0003800000 */
[----:B------:R-:W-:Y:S01]  /*248f0*/  BPT.TRAP 0x1 ;  /* 0x000000040000795c */ /* 0x000fe20000300000 */
.L_x_128:
[----:B------:R-:W2:Y:S02]  /*24900*/  SYNCS.PHASECHK.TRANS64.TRYWAIT P3, [UR47+0x344b8], R24 ;  /* 0x0344b818ff0075a7 */ /* 0x000ea4000806016f */
[----:B--2---:R-:W-:Y:S05]  /*24910*/  @!P3 BRA `(.L_x_129) ;  /* 0x000000fc0054b947 */ /* 0x004fea0003800000 */
.L_x_551:
        /* <DEDUP_REMOVED lines=93> */
.L_x_131:
[----:B------:R-:W-:Y:S05]  /*24ef0*/  BSYNC B0 ;  /* 0x0000000000007941 */ /* 0x000fea0003800000 */
.L_x_130:
[----:B------:R-:W-:Y:S06]  /*24f00*/  BAR.SYNC.DEFER_BLOCKING 0x1, 0x80 ;  /* 0x0042000000007b1d */ /* 0x000fec0000010000 */
[----:B------:R-:W-:Y:S05]  /*24f10*/  @!P0 BRA `(.L_x_132) ;  /* 0x0000000000048947 */ /* 0x000fea0003800000 */
[----:B------:R-:W-:Y:S01]  /*24f20*/  BPT.TRAP 0x1 ;  /* 0x000000040000795c */ /* 0x000fe20000300000 */
.L_x_132:
[----:B------:R-:W-:Y:S01]  /*24f30*/  SYNCS.ARRIVE.TRANS64.RED.A1T0 RZ, [UR4], RZ ;  /* 0x000000ffffff79a7 */ /* 0x000fe20008100404 */
[----:B------:R-:W-:Y:S05]  /*24f40*/  @!P0 BRA `(.L_x_133) ;  /* 0x0000000000048947 */ /* 0x000fea0003800000 */
[----:B------:R-:W-:Y:S01]  /*24f50*/  BPT.TRAP 0x1 ;  /* 0x000000040000795c */ /* 0x000fe20000300000 */
.L_x_133:
[----:B------:R-:W2:Y:S02]  /*24f60*/  SYNCS.PHASECHK.TRANS64.TRYWAIT P3, [UR47+0x344c0], R24 ;  /* 0x0344c018ff0075a7 */ /* 0x000ea4000806016f */
[----:B--2---:R-:W-:Y:S05]  /*24f70*/  @!P3 BRA `(.L_x_134) ;  /* 0x000000f400d4b947 */ /* 0x004fea0003800000 */
.L_x_552:
        /* <DEDUP_REMOVED lines=93> */
.L_x_136:
[----:B------:R-:W-:Y:S05]  /*25550*/  BSYNC B0 ;  /* 0x0000000000007941 */ /* 0x000fea0003800000 */
.L_x_135:
[----:B------:R-:W-:Y:S06]  /*25560*/  BAR.SYNC.DEFER_BLOCKING 0x1, 0x80 ;  /* 0x0042000000007b1d */ /* 0x000fec0000010000 */
[----:B------:R-:W-:Y:S05]  /*25570*/  @!P0 BRA `(.L_x_137) ;  /* 0x0000000000048947 */ /* 0x000fea0003800000 */
[----:B------:R-:W-:Y:S01]  /*25580*/  BPT.TRAP 0x1 ;  /* 0x000000040000795c */ /* 0x000fe20000300000 */
.L_x_137:
[----:B------:R-:W-:Y:S01]  /*25590*/  SYNCS.ARRIVE.TRANS64.RED.A1T0 RZ, [UR5], RZ ;  /* 0x000000ffffff79a7 */ /* 0x000fe20008100405 */
[----:B------:R-:W-:Y:S05]  /*255a0*/  @!P0 BRA `(.L_x_138) ;  /* 0x0000000000048947 */ /* 0x000fea0003800000 */
[----:B------:R-:W-:Y:S01]  /*255b0*/  BPT.TRAP 0x1 ;  /* 0x000000040000795c */ /* 0x000fe20000300000 */
.L_x_138:
[----:B------:R-:W2:Y:S02]  /*255c0*/  SYNCS.PHASECHK.TRANS64.TRYWAIT P3, [UR47+0x344c8], R24 ;  /* 0x0344c818ff0075a7 */ /* 0x000ea4000806016f */
[----:B--2---:R-:W-:Y:S05]  /*255d0*/  @!P3 BRA `(.L_x_139) ;  /* 0x000000f00054b947 */ /* 0x004fea0003800000 */
.L_x_553:
[----:B------:R-:W-:Y:S05]  /*255e0*/  @P1 WARPSYNC.ALL ;  /* 0x0000000000001948 */ /* 0x000fea0003800000 */
[----:B------:R-:W2:Y:S01]  /*255f0*/  @P1 LDSM.16.MT88.4 R8, [R3+0x33000] ;  /* 0x033000000308183b */ /* 0x000ea20000004200 */
[-C--:B------:R-:W-:Y:S01]  /*25600*/  FMUL R76, R76, R2.reuse ;  /* 0x000000024c4c7220 */ /* 0x080fe20000400000 */
[-C--:B------:R-:W-:Y:S01]  /*25610*/  FMUL R77, R77, R2.reuse ;  /* 0x000000024d4d7220 */ /* 0x080fe20000400000 */
[-C--:B------:R-:W-:Y:S01]  /*25620*/  FMUL R72, R72, R2.reuse ;  /* 0x0000000248487220 */ /* 0x080fe20000400000 */
[----:B------:R-:W3:Y:S01]  /*25630*/  @P1 LDSM.16.MT88.4 R4, [R3+0x33800] ;  /* 0x033800000304183b */ /* 0x000ee20000004200 */
[-C--:B------:R-:W-:Y:S01]  /*25640*/  FMUL R74, R74, R2.reuse ;  /* 0x000000024a4a7220 */ /* 0x080fe20000400000 */
[-C--:B------:R-:W-:Y:S01]  /*25650*/  FMUL R78, R78, R2.reuse ;  /* 0x000000024e4e7220 */ /* 0x080fe20000400000 */
[-C--:B------:R-:W-:Y:S01]  /*25660*/  FMUL R73, R73, R2.reuse ;  /* 0x0000000249497220 */ /* 0x080fe20000400000 */
[-C--:B------:R-:W-:Y:S01]  /*25670*/  FMUL R75, R75, R2.reuse ;  /* 0x000000024b4b7220 */ /* 0x080fe20000400000 */
[-C--:B-1----:R-:W-:Y:S01]  /*25680*/  FMUL R15, R79, R2.reuse ;  /* 0x000000024f0f7220 */ /* 0x082fe20000400000 */
        /* <DEDUP_REMOVED lines=10> */
[----:B--2---:R-:W-:-:S02]  /*25730*/  HADD2.F32 R14, -RZ, R10.H0_H0 ;  /* 0x2000000aff0e7230 */ /* 0x004fc40000004100 */
[----:B------:R-:W-:Y:S02]  /*25740*/  HADD2.F32 R12, -RZ, R8.H0_H0 ;  /* 0x20000008ff0c7230 */ /* 0x000fe40000004100 */
[--C-:B------:R-:W-:Y:S02]  /*25750*/  HADD2.F32 R13, -RZ, R9.reuse.H0_H0 ;  /* 0x20000009ff0d7230 */ /* 0x100fe40000004100 */
[-C--:B------:R-:W-:Y:S01]  /*25760*/  FFMA R76, R14, R0.reuse, R76 ;  /* 0x000000000e4c7223 */ /* 0x080fe2000000004c */
[----:B------:R-:W-:Y:S02]  /*25770*/  HADD2.F32 R14, -RZ, R10.H1_H1 ;  /* 0x3000000aff0e7230 */ /* 0x000fe40000004100 */
[-C--:B------:R-:W-:Y:S01]  /*25780*/  FFMA R72, R12, R0.reuse, R72 ;  /* 0x000000000c487223 */ /* 0x080fe20000000048 */
[----:B------:R-:W-:Y:S02]  /*25790*/  HADD2.F32 R12, -RZ, R8.H1_H1 ;  /* 0x30000008ff0c7230 */ /* 0x000fe40000004100 */
[----:B------:R-:W-:Y:S01]  /*257a0*/  FFMA R74, R13, R0, R74 ;  /* 0x000000000d4a7223 */ /* 0x000fe2000000004a */
[----:B------:R-:W-:-:S02]  /*257b0*/  HADD2.F32 R13, -RZ, R9.H1_H1 ;  /* 0x30000009ff0d7230 */ /* 0x000fc40000004100 */
[-C--:B------:R-:W-:Y:S01]  /*257c0*/  FFMA R77, R14, R0.reuse, R77 ;  /* 0x000000000e4d7223 */ /* 0x080fe2000000004d */
[--C-:B------:R-:W-:Y:S02]  /*257d0*/  HADD2.F32 R14, -RZ, R11.reuse.H0_H0 ;  /* 0x2000000bff0e7230 */ /* 0x100fe40000004100 */
[-C--:B------:R-:W-:Y:S01]  /*257e0*/  FFMA R12, R12, R0.reuse, R73 ;  /* 0x000000000c0c7223 */ /* 0x080fe20000000049 */
[-C--:B------:R-:W-:Y:S02]  /*257f0*/  FFMA R13, R13, R0.reuse, R75 ;  /* 0x000000000d0d7223 */ /* 0x080fe4000000004b */
[----:B------:R-:W-:Y:S01]  /*25800*/  FFMA R78, R14, R0, R78 ;  /* 0x000000000e4e7223 */ /* 0x000fe2000000004e */
[----:B------:R-:W-:Y:S01]  /*25810*/  HADD2.F32 R14, -RZ, R11.H1_H1 ;  /* 0x3000000bff0e7230 */ /* 0x000fe20000004100 */
[----:B------:R-:W-:Y:S02]  /*25820*/  F2FP.F16.F32.PACK_AB R12, R12, R72 ;  /* 0x000000480c0c723e */ /* 0x000fe400000000ff */
[----:B------:R-:W-:-:S02]  /*25830*/  F2FP.F16.F32.PACK_AB R13, R13, R74 ;  /* 0x0000004a0d0d723e */ /* 0x000fc400000000ff */
[----:B------:R-:W-:Y:S01]  /*25840*/  FFMA R15, R14, R0, R15 ;  /* 0x000000000e0f7223 */ /* 0x000fe2000000000f */
[----:B------:R-:W-:-:S04]  /*25850*/  F2FP.F16.F32.PACK_AB R14, R77, R76 ;  /* 0x0000004c4d0e723e */ /* 0x000fc800000000ff */
[----:B------:R-:W-:-:S05]  /*25860*/  F2FP.F16.F32.PACK_AB R15, R15, R78 ;  /* 0x0000004e0f0f723e */ /* 0x000fca00000000ff */
[----:B------:R3:W-:Y:S02]  /*25870*/  STSM.16.MT88.4 [R3+0x33000], R12 ;  /* 0x0330000c03007844 */ /* 0x0007e40000004200 */
[--C-:B---3--:R-:W-:Y:S02]  /*25880*/  HADD2.F32 R13, -RZ, R4.reuse.H0_H0 ;  /* 0x20000004ff0d7230 */ /* 0x108fe40000004100 */
        /* <DEDUP_REMOVED lines=34> */
.L_x_141:
[----:B------:R-:W-:Y:S05]  /*25ab0*/  BSYNC B0 ;  /* 0x0000000000007941 */ /* 0x000fea0003800000 */
.L_x_140:
[----:B------:R-:W-:Y:S06]  /*25ac0*/  BAR.SYNC.DEFER_BLOCKING 0x1, 0x80 ;  /* 0x0042000000007b1d */ /* 0x000fec0000010000 */
[----:B------:R-:W-:Y:S05]  /*25ad0*/  @!P0 BRA `(.L_x_142) ;  /* 0x0000000000048947 */ /* 0x000fea0003800000 */
[----:B------:R-:W-:Y:S01]  /*25ae0*/  BPT.TRAP 0x1 ;  /* 0x000000040000795c */ /* 0x000fe20000300000 */
.L_x_142:
[----:B------:R-:W-:Y:S01]  /*25af0*/  SYNCS.ARRIVE.TRANS64.RED.A1T0 RZ, [UR6], RZ ;  /* 0x000000ffffff79a7 */ /* 0x000fe20008100406 */
[----:B------:R-:W-:Y:S05]  /*25b00*/  @!P0 BRA `(.L_x_143) ;  /* 0x0000000000048947 */ /* 0x000fea0003800000 */
[----:B------:R-:W-:Y:S01]  /*25b10*/  BPT.TRAP 0x1 ;  /* 0x000000040000795c */ /* 0x000fe20000300000 */
.L_x_143:
[----:B------:R-:W2:Y:S02]  /*25b20*/  SYNCS.PHASECHK.TRANS64.TRYWAIT P3, [UR47+0x344b0], R158 ;  /* 0x0344b09eff0075a7 */ /* 0x000ea4000806016f */
[----:B--2---:R-:W-:Y:S05]  /*25b30*/  @!P3 BRA `(.L_x_144) ;  /* 0x000000ec0014b947 */ /* 0x004fea0003800000 */
.L_x_554:
        /* <DEDUP_REMOVED lines=34> */
[----:B------:R-:W-:-:S04]  /*25d60*/  HADD2.F32 R14, -RZ, R10.H0_H0 ;  /* 0x2000000aff0e7230 */ /* 0x000fc80000004100 */
[----:B------:R-:W-:Y:S01]  /*25d70*/  F2FP.F16.F32.PACK_AB R13, R13, R15 ;  /* 0x0000000f0d0d723e */ /* 0x000fe200000000ff */
        /* <DEDUP_REMOVED lines=11> */
[----:B------:R-:W-:-:S04]  /*25e30*/  F2FP.F16.F32.PACK_AB R14, R17, R18 ;  /* 0x00000012110e723e */ /* 0x000fc800000000ff */
        /* <DEDUP_REMOVED lines=45> */
.L_x_146:
[----:B------:R-:W-:Y:S05]  /*26110*/  BSYNC B0 ;  /* 0x0000000000007941 */ /* 0x000fea0003800000 */
.L_x_145:
[----:B------:R-:W-:Y:S06]  /*26120*/  BAR.SYNC.DEFER_BLOCKING 0x1, 0x80 ;  /* 0x0042000000007b1d */ /* 0x000fec0000010000 */
[----:B------:R-:W-:Y:S05]  /*26130*/  @!P0 BRA `(.L_x_147) ;  /* 0x0000000000048947 */ /* 0x000fea0003800000 */
[----:B------:R-:W-:Y:S01]  /*26140*/  BPT.TRAP 0x1 ;  /* 0x000000040000795c */ /* 0x000fe20000300000 */
.L_x_147:
[----:B------:R-:W-:Y:S01]  /*26150*/  SYNCS.ARRIVE.TRANS64.RED.A1T0 RZ, [UR7], RZ ;  /* 0x000000ffffff79a7 */ /* 0x000fe20008100407 */
[----:B------:R-:W-:Y:S05]  /*26160*/  @!P0 BRA `(.L_x_148) ;  /* 0x0000000000048947 */ /* 0x000fea0003800000 */
[----:B------:R-:W-:Y:S01]  /*26170*/  BPT.TRAP 0x1 ;  /* 0x000000040000795c */ /* 0x000fe20000300000 */
.L_x_148:
[----:B------:R-:W2:Y:S02]  /*26180*/  SYNCS.PHASECHK.TRANS64.TRYWAIT P3, [UR47+0x344b8], R158 ;  /* 0x0344b89eff0075a7 */ /* 0x000ea4000806016f */
[----:B--2---:R-:W-:Y:S05]  /*26190*/  @!P3 BRA `(.L_x_149) ;  /* 0x000000e40094b947 */ /* 0x004fea0003800000 */
.L_x_555:
        /* <DEDUP_REMOVED lines=93> */
.L_x_151:
[----:B------:R-:W-:Y:S05]  /*26770*/  BSYNC B0 ;  /* 0x0000000000007941 */ /* 0x000fea0003800000 */
.L_x_150:
[----:B------:R-:W-:Y:S06]  /*26780*/  BAR.SYNC.DEFER_BLOCKING 0x1, 0x80 ;  /* 0x0042000000007b1d */ /* 0x000fec0000010000 */
[----:B------:R-:W-:Y:S05]  /*26790*/  @!P0 BRA `(.L_x_152) ;  /* 0x0000000000048947 */ /* 0x000fea0003800000 */
[----:B------:R-:W-:Y:S01]  /*267a0*/  BPT.TRAP 0x1 ;  /* 0x000000040000795c */ /* 0x000fe20000300000 */
.L_x_152:
[----:B------:R-:W-:Y:S01]  /*267b0*/  SYNCS.ARRIVE.TRANS64.RED.A1T0 RZ, [UR4], RZ ;  /* 0x000000ffffff79a7 */ /* 0x000fe20008100404 */
[----:B------:R-:W-:Y:S05]  /*267c0*/  @!P0 BRA `(.L_x_153) ;  /* 0x0000000000048947 */ /* 0x000fea0003800000 */
[----:B------:R-:W-:Y:S01]  /*267d0*/  BPT.TRAP 0x1 ;  /* 0x000000040000795c */ /* 0x000fe20000300000 */
.L_x_153:
[----:B------:R-:W2:Y:S02]  /*267e0*/  SYNCS.PHASECHK.TRANS64.TRYWAIT P3, [UR47+0x344c0], R158 ;  /* 0x0344c09eff0075a7 */ /* 0x000ea4000806016f */
[----:B--2---:R-:W-:Y:S05]  /*267f0*/  @!P3 BRA `(.L_x_154) ;  /* 0x000000e00014b947 */ /* 0x004fea0003800000 */
.L_x_556:
        /* <DEDUP_REMOVED lines=47> */
[----:B------:R-:W-:Y:S01]  /*26af0*/  F2FP.F16.F32.PACK_AB R14, R17, R18 ;  /* 0x00000012110e723e */ /* 0x000fe200000000ff */
[--C-:B------:R-:W-:Y:S02]  /*26b00*/  HADD2.F32 R18, -RZ, R6.reuse.H0_H0 ;  /* 0x20000006ff127230 */ /* 0x100fe40000004100 */
[----:B------:R-:W-:Y:S01]  /*26b10*/  HADD2.F32 R17, -RZ, R6.H1_H1 ;  /* 0x30000006ff117230 */ /* 0x000fe20000004100 */
[----:B------:R-:W-:Y:S01]  /*26b20*/  F2FP.F16.F32.PACK_AB R15, R15, R16 ;  /* 0x000000100f0f723e */ /* 0x000fe200000000ff */
[----:B------:R-:W-:-:S04]  /*26b30*/  HADD2.F32 R16, -RZ, R5.H0_H0 ;  /* 0x20000005ff107230 */ /* 0x000fc80000004100 */
[----:B------:R1:W-:Y:S02]  /*26b40*/  STSM.16.MT88.4 [R3+0x32000], R12 ;  /* 0x0320000c03007844 */ /* 0x0003e40000004200 */
[--C-:B-1----:R-:W-:Y:S02]  /*26b50*/  HADD2.F32 R13, -RZ, R4.reuse.H0_H0 ;  /* 0x20000004ff0d7230 */ /* 0x102fe40000004100 */
[-C--:B------:R-:W-:Y:S01]  /*26b60*/  FMUL R15, R28, R2.reuse ;  /* 0x000000021c0f7220 */ /* 0x080fe20000400000 */
[----:B------:R-:W-:Y:S02]  /*26b70*/  HADD2.F32 R14, -RZ, R4.H1_H1 ;  /* 0x30000004ff0e7230 */ /* 0x000fe40000004100 */
[----:B------:R-:W-:Y:S01]  /*26b80*/  FMUL R12, R21, R2 ;  /* 0x00000002150c7220 */ /* 0x000fe20000400000 */
[-C--:B------:R-:W-:Y:S01]  /*26b90*/  FFMA R21, R13, R0.reuse, R15 ;  /* 0x000000000d157223 */ /* 0x080fe2000000000f */
[----:B------:R-:W-:Y:S02]  /*26ba0*/  HADD2.F32 R15, -RZ, R5.H1_H1 ;  /* 0x30000005ff0f7230 */ /* 0x000fe40000004100 */
[----:B------:R-:W-:Y:S01]  /*26bb0*/  FFMA R12, R14, R0, R12 ;  /* 0x000000000e0c7223 */ /* 0x000fe2000000000c */
[-C--:B------:R-:W-:Y:S01]  /*26bc0*/  FMUL R14, R27, R2.reuse ;  /* 0x000000021b0e7220 */ /* 0x080fe20000400000 */
[----:B------:R-:W-:-:S03]  /*26bd0*/  FMUL R13, R26, R2 ;  /* 0x000000021a0d7220 */ /* 0x000fc60000400000 */
[-C--:B------:R-:W-:Y:S01]  /*26be0*/  FFMA R14, R16, R0.reuse, R14 ;  /* 0x00000000100e7223 */ /* 0x080fe2000000000e */
[----:B------:R-:W-:Y:S01]  /*26bf0*/  FFMA R13, R15, R0, R13 ;  /* 0x000000000f0d7223 */ /* 0x000fe2000000000d */
[-C--:B------:R-:W-:Y:S01]  /*26c00*/  FMUL R16, R25, R2.reuse ;  /* 0x0000000219107220 */ /* 0x080fe20000400000 */
[----:B------:R-:W-:Y:S01]  /*26c10*/  FMUL R15, R23, R2 ;  /* 0x00000002170f7220 */ /* 0x000fe20000400000 */
[----:B------:R-:W-:Y:S02]  /*26c20*/  F2FP.F16.F32.PACK_AB R12, R12, R21 ;  /* 0x000000150c0c723e */ /* 0x000fe400000000ff */
[-C--:B------:R-:W-:Y:S01]  /*26c30*/  FFMA R16, R18, R0.reuse, R16 ;  /* 0x0000000012107223 */ /* 0x080fe20000000010 */
[----:B------:R-:W-:Y:S01]  /*26c40*/  FFMA R15, R17, R0, R15 ;  /* 0x00000000110f7223 */ /* 0x000fe2000000000f */
[-C--:B------:R-:W-:Y:S01]  /*26c50*/  FMUL R17, R20, R2.reuse ;  /* 0x0000000214117220 */ /* 0x080fe20000400000 */
[----:B------:R-:W-:Y:S01]  /*26c60*/  FMUL R18, R19, R2 ;  /* 0x0000000213127220 */ /* 0x000fe20000400000 */
[--C-:B------:R-:W-:Y:S01]  /*26c70*/  HADD2.F32 R20, -RZ, R7.reuse.H0_H0 ;  /* 0x20000007ff147230 */ /* 0x100fe20000004100 */
[----:B------:R-:W-:Y:S01]  /*26c80*/  F2FP.F16.F32.PACK_AB R13, R13, R14 ;  /* 0x0000000e0d0d723e */ /* 0x000fe200000000ff */
[----:B------:R-:W-:Y:S01]  /*26c90*/  HADD2.F32 R19, -RZ, R7.H1_H1 ;  /* 0x30000007ff137230 */ /* 0x000fe20000004100 */
[----:B------:R-:W-:-:S02]  /*26ca0*/  F2FP.F16.F32.PACK_AB R14, R15, R16 ;  /* 0x000000100f0e723e */ /* 0x000fc400000000ff */
[-C--:B------:R-:W-:Y:S02]  /*26cb0*/  FFMA R17, R20, R0.reuse, R17 ;  /* 0x0000000014117223 */ /* 0x080fe40000000011 */
[----:B------:R-:W-:-:S05]  /*26cc0*/  FFMA R18, R19, R0, R18 ;  /* 0x0000000013127223 */ /* 0x000fca0000000012 */
        /* <DEDUP_REMOVED lines=16> */
.L_x_156:
[----:B------:R-:W-:Y:S05]  /*26dd0*/  BSYNC B0 ;  /* 0x0000000000007941 */ /* 0x000fea0003800000 */
.L_x_155:
[----:B------:R-:W-:Y:S06]  /*26de0*/  BAR.SYNC.DEFER_BLOCKING 0x1, 0x80 ;  /* 0x0042000000007b1d */ /* 0x000fec0000010000 */
[----:B------:R-:W-:Y:S05]  /*26df0*/  @!P0 BRA `(.L_x_157) ;  /* 0x0000000000048947 */ /* 0x000fea0003800000 */
[----:B------:R-:W-:Y:S01]  /*26e00*/  BPT.TRAP 0x1 ;  /* 0x000000040000795c */ /* 0x000fe20000300000 */
.L_x_157:
[----:B------:R-:W-:Y:S01]  /*26e10*/  SYNCS.ARRIVE.TRANS64.RED.A1T0 RZ, [UR5], RZ ;  /* 0x000000ffffff79a7 */ /* 0x000fe20008100405 */
[----:B------:R-:W-:Y:S05]  /*26e20*/  @!P0 BRA `(.L_x_158) ;  /* 0x0000000000048947 */ /* 0x000fea0003800000 */
[----:B------:R-:W-:Y:S01]  /*26e30*/  BPT.TRAP 0x1 ;  /* 0x000000040000795c */ /* 0x000fe20000300000 */
.L_x_158:
[----:B------:R-:W2:Y:S02]  /*26e40*/  SYNCS.PHASECHK.TRANS64.TRYWAIT P3, [UR47+0x344c8], R158 ;  /* 0x0344c89eff0075a7 */ /* 0x000ea4000806016f */
[----:B--2---:R-:W-:Y:S05]  /*26e50*/  @!P3 BRA `(.L_x_159) ;  /* 0x000000d80094b947 */ /* 0x004fea0003800000 */
.L_x_557:
[----:B------:R-:W-:Y:S05]  /*26e60*/  @P1 WARPSYNC.ALL ;  /* 0x0000000000001948 */ /* 0x000fea0003800000 */
[----:B------:R-:W2:Y:S01]  /*26e70*/  @P1 LDSM.16.MT88.4 R8, [R3+0x33000] ;  /* 0x033000000308183b */ /* 0x000ea20000004200 */
[-C--:B------:R-:W-:Y:S01]  /*26e80*/  FMUL R89, R89, R2.reuse ;  /* 0x0000000259597220 */ /* 0x080fe20000400000 */
[-C--:B-1----:R-:W-:Y:S01]  /*26e90*/  FMUL R13, R88, R2.reuse ;  /* 0x00000002580d7220 */ /* 0x082fe20000400000 */
[-C--:B------:R-:W-:Y:S01]  /*26ea0*/  FMUL R15, R92, R2.reuse ;  /* 0x000000025c0f7220 */ /* 0x080fe20000400000 */
[----:B------:R-:W1:Y:S01]  /*26eb0*/  @P1 LDSM.16.MT88.4 R4, [R3+0x33800] ;  /* 0x033800000304183b */ /* 0x000e620000004200 */
        /* <DEDUP_REMOVED lines=9> */
[----:B------:R-:W-:Y:S01]  /*26f50*/  FMUL R103, R103, R2 ;  /* 0x0000000267677220 */ /* 0x000fe20000400000 */
[----:B------:R-:W-:Y:S01]  /*26f60*/  BSSY B0, `(.L_x_160) ;  /* 0x000003d000007945 */ /* 0x000fe20003800000 */
[----:B--2---:R-:W-:-:S02]  /*26f70*/  HADD2.F32 R14, -RZ, R8.H1_H1 ;  /* 0x30000008ff0e7230 */ /* 0x004fc40000004100 */
[----:B------:R-:W-:Y:S02]  /*26f80*/  HADD2.F32 R12, -RZ, R8.H0_H0 ;  /* 0x20000008ff0c7230 */ /* 0x000fe40000004100 */
[--C-:B------:R-:W-:Y:S02]  /*26f90*/  HADD2.F32 R16, -RZ, R10.reuse.H0_H0 ;  /* 0x2000000aff107230 */ /* 0x100fe40000004100 */
[-C--:B------:R-:W-:Y:S01]  /*26fa0*/  FFMA R89, R14, R0.reuse, R89 ;  /* 0x000000000e597223 */ /* 0x080fe20000000059 */
[----:B------:R-:W-:Y:S02]  /*26fb0*/  HADD2.F32 R14, -RZ, R9.H0_H0 ;  /* 0x20000009ff0e7230 */ /* 0x000fe40000004100 */
[----:B------:R-:W-:Y:S01]  /*26fc0*/  FFMA R12, R12, R0, R13 ;  /* 0x000000000c0c7223 */ /* 0x000fe2000000000d */
[----:B------:R-:W-:Y:S01]  /*26fd0*/  FMUL R13, R90, R2 ;  /* 0x000000025a0d7220 */ /* 0x000fe20000400000 */
[----:B------:R-:W-:Y:S02]  /*26fe0*/  HADD2.F32 R18, -RZ, R11.H0_H0 ;  /* 0x2000000bff127230 */ /* 0x000fe40000004100 */
[----:B------:R-:W-:Y:S01]  /*26ff0*/  FFMA R15, R16, R0, R15 ;  /* 0x00000000100f7223 */ /* 0x000fe2000000000f */
[----:B------:R-:W-:-:S02]  /*27000*/  HADD2.F32 R16, -RZ, R10.H1_H1 ;  /* 0x3000000aff107230 */ /* 0x000fc40000004100 */
[-C--:B------:R-:W-:Y:S01]  /*27010*/  FFMA R13, R14, R0.reuse, R13 ;  /* 0x000000000e0d7223 */ /* 0x080fe2000000000d */
[----:B------:R-:W-:Y:S02]  /*27020*/  HADD2.F32 R14, -RZ, R9.H1_H1 ;  /* 0x30000009ff0e7230 */ /* 0x000fe40000004100 */
[-C--:B------:R-:W-:Y:S01]  /*27030*/  FFMA R17, R18, R0.reuse, R17 ;  /* 0x0000000012117223 */ /* 0x080fe20000000011 */
[----:B------:R-:W-:Y:S02]  /*27040*/  HADD2.F32 R18, -RZ, R11.H1_H1 ;  /* 0x3000000bff127230 */ /* 0x000fe40000004100 */
[----:B------:R-:W-:Y:S01]  /*27050*/  FFMA R16, R16, R0, R93 ;  /* 0x0000000010107223 */ /* 0x000fe2000000005d */
[----:B------:R-:W-:Y:S01]  /*27060*/  F2FP.F16.F32.PACK_AB R12, R89, R12 ;  /* 0x0000000c590c723e */ /* 0x000fe200000000ff */
[-C--:B------:R-:W-:Y:S01]  /*27070*/  FFMA R14, R14, R0.reuse, R91 ;  /* 0x000000000e0e7223 */ /* 0x080fe2000000005b */
[----:B-1----:R-:W-:Y:S02]  /*27080*/  HADD2.F32 R20, -RZ, R5.H1_H1 ;  /* 0x30000005ff147230 */ /* 0x002fe40000004100 */
[----:B------:R-:W-:-:S02]  /*27090*/  FFMA R18, R18, R0, R95 ;  /* 0x0000000012127223 */ /* 0x000fc4000000005f */
[----:B------:R-:W-:Y:S02]  /*270a0*/  F2FP.F16.F32.PACK_AB R13, R14, R13 ;  /* 0x0000000d0e0d723e */ /* 0x000fe400000000ff */
[----:B------:R-:W-:Y:S01]  /*270b0*/  F2FP.F16.F32.PACK_AB R14, R16, R15 ;  /* 0x0000000f100e723e */ /* 0x000fe200000000ff */
[--C-:B------:R-:W-:Y:S01]  /*270c0*/  HADD2.F32 R16, -RZ, R4.reuse.H0_H0 ;  /* 0x20000004ff107230 */ /* 0x100fe20000004100 */
[----:B------:R-:W-:Y:S01]  /*270d0*/  F2FP.F16.F32.PACK_AB R15, R18, R17 ;  /* 0x00000011120f723e */ /* 0x000fe200000000ff */
[----:B------:R-:W-:Y:S01]  /*270e0*/  FMUL R17, R96, R2 ;  /* 0x0000000260117220 */ /* 0x000fe20000400000 */
[----:B------:R-:W-:-:S03]  /*270f0*/  HADD2.F32 R18, -RZ, R4.H1_H1 ;  /* 0x30000004ff127230 */ /* 0x000fc60000004100 */
[-C--:B------:R-:W-:Y:S01]  /*27100*/  FFMA R16, R16, R0.reuse, R17 ;  /* 0x0000000010107223 */ /* 0x080fe20000000011 */
[----:B------:R1:W-:Y:S01]  /*27110*/  STSM.16.MT88.4 [R3+0x33000], R12 ;  /* 0x0330000c03007844 */ /* 0x0003e20000004200 */
[----:B------:R-:W-:Y:S01]  /*27120*/  FFMA R17, R18, R0, R97 ;  /* 0x0000000012117223 */ /* 0x000fe20000000061 */
[----:B------:R-:W-:Y:S02]  /*27130*/  HADD2.F32 R18, -RZ, R5.H0_H0 ;  /* 0x20000005ff127230 */ /* 0x000fe40000004100 */
[--C-:B-1----:R-:W-:Y:S02]  /*27140*/  HADD2.F32 R12, -RZ, R6.reuse.H0_H0 ;  /* 0x20000006ff0c7230 */ /* 0x102fe40000004100 */
[----:B------:R-:W-:Y:S01]  /*27150*/  FMUL R15, R100, R2 ;  /* 0x00000002640f7220 */ /* 0x000fe20000400000 */
[-C--:B------:R-:W-:Y:S01]  /*27160*/  FFMA R13, R18, R0.reuse, R19 ;  /* 0x00000000120d7223 */ /* 0x080fe20000000013 */
[----:B------:R-:W-:Y:S01]  /*27170*/  FFMA R14, R20, R0, R99 ;  /* 0x00000000140e7223 */ /* 0x000fe20000000063 */
[----:B------:R-:W-:-:S02]  /*27180*/  HADD2.F32 R18, -RZ, R6.H1_H1 ;  /* 0x30000006ff127230 */ /* 0x000fc40000004100 */
[----:B------:R-:W-:Y:S01]  /*27190*/  FFMA R15, R12, R0, R15 ;  /* 0x000000000c0f7223 */ /* 0x000fe2000000000f */
[--C-:B------:R-:W-:Y:S02]  /*271a0*/  HADD2.F32 R12, -RZ, R7.reuse.H0_H0 ;  /* 0x20000007ff0c7230 */ /* 0x100fe40000004100 */
[----:B------:R-:W-:Y:S01]  /*271b0*/  FMUL R19, R102, R2 ;  /* 0x0000000266137220 */ /* 0x000fe20000400000 */
[----:B------:R-:W-:Y:S02]  /*271c0*/  HADD2.F32 R20, -RZ, R7.H1_H1 ;  /* 0x30000007ff147230 */ /* 0x000fe40000004100 */
[-C--:B------:R-:W-:Y:S01]  /*271d0*/  FFMA R18, R18, R0.reuse, R101 ;  /* 0x0000000012127223 */ /* 0x080fe20000000065 */
[----:B------:R-:W-:Y:S01]  /*271e0*/  F2FP.F16.F32.PACK_AB R13, R14, R13 ;  /* 0x0000000d0e0d723e */ /* 0x000fe200000000ff */
[----:B------:R-:W-:Y:S01]  /*271f0*/  FFMA R19, R12, R0, R19 ;  /* 0x000000000c137223 */ /* 0x000fe20000000013 */
[----:B------:R-:W-:Y:S01]  /*27200*/  F2FP.F16.F32.PACK_AB R12, R17, R16 ;  /* 0x00000010110c723e */ /* 0x000fe200000000ff */
[----:B------:R-:W-:Y:S01]  /*27210*/  FFMA R20, R20, R0, R103 ;  /* 0x0000000014147223 */ /* 0x000fe20000000067 */
[----:B------:R-:W-:-:S04]  /*27220*/  F2FP.F16.F32.PACK_AB R14, R18, R15 ;  /* 0x0000000f120e723e */ /* 0x000fc800000000ff */
        /* <DEDUP_REMOVED lines=16> */
.L_x_161:
[----:B------:R-:W-:Y:S05]  /*27330*/  BSYNC B0 ;  /* 0x0000000000007941 */ /* 0x000fea0003800000 */
.L_x_160:
[----:B------:R-:W-:Y:S06]  /*27340*/  BAR.SYNC.DEFER_BLOCKING 0x1, 0x80 ;  /* 0x0042000000007b1d */ /* 0x000fec0000010000 */
[----:B------:R-:W-:Y:S05]  /*27350*/  @!P0 BRA `(.L_x_162) ;  /* 0x0000000000048947 */ /* 0x000fea0003800000 */
[----:B------:R-:W-:Y:S01]  /*27360*/  BPT.TRAP 0x1 ;  /* 0x000000040000795c */ /* 0x000fe20000300000 */
.L_x_162:
[----:B------:R-:W-:Y:S01]  /*27370*/  SYNCS.ARRIVE.TRANS64.RED.A1T0 RZ, [UR6], RZ ;  /* 0x000000ffffff79a7 */ /* 0x000fe20008100406 */
[----:B------:R-:W-:Y:S05]  /*27380*/  @!P0 BRA `(.L_x_163) ;  /* 0x0000000000048947 */ /* 0x000fea0003800000 */
[----:B------:R-:W-:Y:S01]  /*27390*/  BPT.TRAP 0x1 ;  /* 0x000000040000795c */ /* 0x000fe20000300000 */
.L_x_163:
[----:B------:R-:W2:Y:S02]  /*273a0*/  SYNCS.PHASECHK.TRANS64.TRYWAIT P3, [UR47+0x344b0], R24 ;  /* 0x0344b018ff0075a7 */ /* 0x000ea4000806016f */
[----:B--2---:R-:W-:Y:S05]  /*273b0*/  @!P3 BRA `(.L_x_164) ;  /* 0x000000d40054b947 */ /* 0x004fea0003800000 */
.L_x_558:
        /* <DEDUP_REMOVED lines=18> */
[----:B------:R-:W1:Y:S01]  /*274e0*/  @P1 LDSM.16.MT88.4 R4, [R3+0x30800] ;  /* 0x030800000304183b */ /* 0x000e620000004200 */
[----:B------:R-:W-:Y:S05]  /*274f0*/  WARPSYNC.ALL ;  /* 0x0000000000007948 */ /* 0x000fea0003800000 */
[----:B------:R-:W-:Y:S01]  /*27500*/  BSSY B0, `(.L_x_165) ;  /* 0x0000049000007945 */ /* 0x000fe20003800000 */
[----:B-1----:R-:W-:-:S02]  /*27510*/  HADD2.F32 R14, -RZ, R8.H1_H1 ;  /* 0x30000008ff0e7230 */ /* 0x002fc40000004100 */
[----:B------:R-:W-:Y:S02]  /*27520*/  HADD2.F32 R32, -RZ, R7.H1_H1 ;  /* 0x30000007ff207230 */ /* 0x000fe40000004100 */
[-C--:B--2---:R-:W-:Y:S01]  /*27530*/  FMUL R13, R13, R2.reuse ;  /* 0x000000020d0d7220 */ /* 0x084fe20000400000 */
[----:B---3--:R-:W-:Y:S01]  /*27540*/  FMUL R15, R12, R2 ;  /* 0x000000020c0f7220 */ /* 0x008fe20000400000 */
[----:B------:R-:W-:-:S05]  /*27550*/  HADD2.F32 R12, -RZ, R8.H0_H0 ;  /* 0x20000008ff0c7230 */ /* 0x000fca0000004100 */
[-C--:B------:R-:W-:Y:S01]  /*27560*/  FFMA R12, R12, R0.reuse, R13 ;  /* 0x000000000c0c7223 */ /* 0x080fe2000000000d */
[----:B------:R-:W-:Y:S01]  /*27570*/  FFMA R13, R14, R0, R15 ;  /* 0x000000000e0d7223 */ /* 0x000fe2000000000f */
[-C--:B----4-:R-:W-:Y:S01]  /*27580*/  FMUL R15, R17, R2.reuse ;  /* 0x00000002110f7220 */ /* 0x090fe20000400000 */
[----:B-----5:R-:W-:Y:S01]  /*27590*/  FMUL R17, R16, R2 ;  /* 0x0000000210117220 */ /* 0x020fe20000400000 */
[--C-:B------:R-:W-:Y:S02]  /*275a0*/  HADD2.F32 R14, -RZ, R9.reuse.H0_H0 ;  /* 0x20000009ff0e7230 */ /* 0x100fe40000004100 */
[----:B------:R-:W-:Y:S01]  /*275b0*/  HADD2.F32 R16, -RZ, R9.H1_H1 ;  /* 0x30000009ff107230 */ /* 0x000fe20000004100 */
[----:B------:R-:W-:Y:S02]  /*275c0*/  F2FP.F16.F32.PACK_AB R12, R13, R12 ;  /* 0x0000000c0d0c723e */ /* 0x000fe400000000ff */
[-C--:B------:R-:W-:Y:S02]  /*275d0*/  FFMA R14, R14, R0.reuse, R15 ;  /* 0x000000000e0e7223 */ /* 0x080fe4000000000f */
[----:B------:R-:W-:Y:S01]  /*275e0*/  FFMA R15, R16, R0, R17 ;  /* 0x00000000100f7223 */ /* 0x000fe20000000011 */
[-C--:B------:R-:W-:Y:S01]  /*275f0*/  FMUL R17, R19, R2.reuse ;  /* 0x0000000213117220 */ /* 0x080fe20000400000 */
[----:B------:R-:W-:Y:S01]  /*27600*/  FMUL R19, R18, R2 ;  /* 0x0000000212137220 */ /* 0x000fe20000400000 */
[----:B------:R-:W-:-:S02]  /*27610*/  HADD2.F32 R16, -RZ, R10.H0_H0 ;  /* 0x2000000aff107230 */ /* 0x000fc40000004100 */
[----:B------:R-:W-:Y:S01]  /*27620*/  HADD2.F32 R18, -RZ, R10.H1_H1 ;  /* 0x3000000aff127230 */ /* 0x000fe20000004100 */
[----:B------:R-:W-:Y:S02]  /*27630*/  F2FP.F16.F32.PACK_AB R13, R15, R14 ;  /* 0x0000000e0f0d723e */ /* 0x000fe400000000ff */
[-C--:B------:R-:W-:Y:S02]  /*27640*/  FFMA R16, R16, R0.reuse, R17 ;  /* 0x0000000010107223 */ /* 0x080fe40000000011 */
[----:B------:R-:W-:Y:S01]  /*27650*/  FFMA R17, R18, R0, R19 ;  /* 0x0000000012117223 */ /* 0x000fe20000000013 */
[-C--:B------:R-:W-:Y:S01]  /*27660*/  FMUL R19, R21, R2.reuse ;  /* 0x0000000215137220 */ /* 0x080fe20000400000 */
[----:B------:R-:W-:Y:S01]  /*27670*/  FMUL R21, R20, R2 ;  /* 0x0000000214157220 */ /* 0x000fe20000400000 */
[--C-:B------:R-:W-:Y:S02]  /*27680*/  HADD2.F32 R18, -RZ, R11.reuse.H0_H0 ;  /* 0x2000000bff127230 */ /* 0x100fe40000004100 */
[----:B------:R-:W-:-:S02]  /*27690*/  HADD2.F32 R20, -RZ, R11.H1_H1 ;  /* 0x3000000bff147230 */ /* 0x000fc40000004100 */
[----:B------:R-:W-:Y:S01]  /*276a0*/  FMUL R23, R23, R2 ;  /* 0x0000000217177220 */ /* 0x000fe20000400000 */
[----:B------:R-:W-:Y:S01]  /*276b0*/  F2FP.F16.F32.PACK_AB R14, R17, R16 ;  /* 0x00000010110e723e */ /* 0x000fe200000000ff */
[-C--:B------:R-:W-:Y:S01]  /*276c0*/  FFMA R18, R18, R0.reuse, R19 ;  /* 0x0000000012127223 */ /* 0x080fe20000000013 */
[----:B------:R-:W-:Y:S01]  /*276d0*/  FFMA R19, R20, R0, R21 ;  /* 0x0000000014137223 */ /* 0x000fe20000000015 */
[-C--:B------:R-:W-:Y:S01]  /*276e0*/  FMUL R21, R26, R2.reuse ;  /* 0x000000021a157220 */ /* 0x080fe20000400000 */
[--C-:B------:R-:W-:Y:S02]  /*276f0*/  HADD2.F32 R20, -RZ, R4.reuse.H0_H0 ;  /* 0x20000004ff147230 */ /* 0x100fe40000004100 */
[----:B------:R-:W-:Y:S01]  /*27700*/  FMUL R25, R25, R2 ;  /* 0x0000000219197220 */ /* 0x000fe20000400000 */
[----:B------:R-:W-:Y:S01]  /*27710*/  HADD2.F32 R26, -RZ, R4.H1_H1 ;  /* 0x30000004ff1a7230 */ /* 0x000fe20000004100 */
[----:B------:R-:W-:Y:S01]  /*27720*/  F2FP.F16.F32.PACK_AB R15, R19, R18 ;  /* 0x00000012130f723e */ /* 0x000fe200000000ff */
[----:B------:R-:W-:-:S03]  /*27730*/  FFMA R20, R20, R0, R21 ;  /* 0x0000000014147223 */ /* 0x000fc60000000015 */
[----:B------:R-:W-:Y:S01]  /*27740*/  FFMA R21, R26, R0, R23 ;  /* 0x000000001a157223 */ /* 0x000fe20000000017 */
[-C--:B------:R-:W-:Y:S01]  /*27750*/  FMUL R23, R28, R2.reuse ;  /* 0x000000021c177220 */ /* 0x080fe20000400000 */
[--C-:B------:R-:W-:Y:S02]  /*27760*/  HADD2.F32 R26, -RZ, R5.reuse.H0_H0 ;  /* 0x20000005ff1a7230 */ /* 0x100fe40000004100 */
[----:B------:R-:W-:Y:S01]  /*27770*/  FMUL R27, R27, R2 ;  /* 0x000000021b1b7220 */ /* 0x000fe20000400000 */
[----:B------:R-:W-:Y:S01]  /*27780*/  HADD2.F32 R28, -RZ, R5.H1_H1 ;  /* 0x30000005ff1c7230 */ /* 0x000fe20000004100 */
[----:B------:R-:W-:Y:S01]  /*27790*/  F2FP.F16.F32.PACK_AB R16, R21, R20 ;  /* 0x000000141510723e */ /* 0x000fe200000000ff */
[----:B------:R1:W-:Y:S01]  /*277a0*/  STSM.16.MT88.4 [R3+0x30000], R12 ;  /* 0x0300000c03007844 */ /* 0x0003e20000004200 */
[-C--:B------:R-:W-:Y:S02]  /*277b0*/  FFMA R23, R26, R0.reuse, R23 ;  /* 0x000000001a177223 */ /* 0x080fe40000000017 */
[----:B------:R-:W-:Y:S01]  /*277c0*/  FFMA R26, R28, R0, R25 ;  /* 0x000000001c1a7223 */ /* 0x000fe20000000019 */
[----:B------:R-:W-:Y:S01]  /*277d0*/  FMUL R25, R30, R2 ;  /* 0x000000021e197220 */ /* 0x000fe20000400000 */
[----:B------:R-:W-:-:S02]  /*277e0*/  HADD2.F32 R28, -RZ, R6.H0_H0 ;  /* 0x20000006ff1c7230 */ /* 0x000fc40000004100 */
[----:B------:R-:W-:Y:S01]  /*277f0*/  FMUL R29, R29, R2 ;  /* 0x000000021d1d7220 */ /* 0x000fe20000400000 */
[----:B------:R-:W-:Y:S01]  /*27800*/  HADD2.F32 R30, -RZ, R6.H1_H1 ;  /* 0x30000006ff1e7230 */ /* 0x000fe20000004100 */
[----:B------:R-:W-:Y:S01]  /*27810*/  F2FP.F16.F32.PACK_AB R17, R26, R23 ;  /* 0x000000171a11723e */ /* 0x000fe200000000ff */
[----:B------:R-:W-:-:S03]  /*27820*/  FFMA R25, R28, R0, R25 ;  /* 0x000000001c197223 */ /* 0x000fc60000000019 */
[----:B------:R-:W-:Y:S01]  /*27830*/  FFMA R28, R30, R0, R27 ;  /* 0x000000001e1c7223 */ /* 0x000fe2000000001b */
[----:B------:R-:W-:Y:S02]  /*27840*/  HADD2.F32 R30, -RZ, R7.H0_H0 ;  /* 0x20000007ff1e7230 */ /* 0x000fe40000004100 */
[----:B------:R-:W-:Y:S02]  /*27850*/  FMUL R27, R31, R2 ;  /* 0x000000021f1b7220 */ /* 0x000fe40000400000 */
[----:B------:R-:W-:Y:S02]  /*27860*/  F2FP.F16.F32.PACK_AB R18, R28, R25 ;  /* 0x000000191c12723e */ /* 0x000fe400000000ff */
[-C--:B------:R-:W-:Y:S01]  /*27870*/  FFMA R27, R30, R0.reuse, R27 ;  /* 0x000000001e1b7223 */ /* 0x080fe2000000001b */
        /* <DEDUP_REMOVED lines=17> */
.L_x_166:
[----:B------:R-:W-:Y:S05]  /*27990*/  BSYNC B0 ;  /* 0x0000000000007941 */ /* 0x000fea0003800000 */
.L_x_165:
[----:B------:R-:W-:Y:S06]  /*279a0*/  BAR.SYNC.DEFER_BLOCKING 0x1, 0x80 ;  /* 0x0042000000007b1d */ /* 0x000fec0000010000 */
[----:B------:R-:W-:Y:S05]  /*279b0*/  @!P0 BRA `(.L_x_167) ;  /* 0x0000000000048947 */ /* 0x000fea0003800000 */
[----:B------:R-:W-:Y:S01]  /*279c0*/  BPT.TRAP 0x1 ;  /* 0x000000040000795c */ /* 0x000fe20000300000 */
.L_x_167:
[----:B------:R-:W-:Y:S01]  /*279d0*/  SYNCS.ARRIVE.TRANS64.RED.A1T0 RZ, [UR7], RZ ;  /* 0x000000ffffff79a7 */ /* 0x000fe20008100407 */
[----:B------:R-:W-:Y:S05]  /*279e0*/  @!P0 BRA `(.L_x_168) ;  /* 0x0000000000048947 */ /* 0x000fea0003800000 */
[----:B------:R-:W-:Y:S01]  /*279f0*/  BPT.TRAP 0x1 ;  /* 0x000000040000795c */ /* 0x000fe20000300000 */
.L_x_168:
[----:B------:R-:W2:Y:S02]  /*27a00*/  SYNCS.PHASECHK.TRANS64.TRYWAIT P3, [UR47+0x344b8], R24 ;  /* 0x0344b818ff0075a7 */ /* 0x000ea4000806016f */
[----:B--2---:R-:W-:Y:S05]  /*27a10*/  @!P3 BRA `(.L_x_169) ;  /* 0x000000cc00d4b947 */ /* 0x004fea0003800000 */
.L_x_559:
        /* <DEDUP_REMOVED lines=21> */
[----:B-1----:R-:W-:-:S02]  /*27b70*/  HADD2.F32 R16, -RZ, R9.H0_H0 ;  /* 0x20000009ff107230 */ /* 0x002fc40000004100 */
[----:B------:R-:W-:Y:S02]  /*27b80*/  HADD2.F32 R18, -RZ, R9.H1_H1 ;  /* 0x30000009ff127230 */ /* 0x000fe40000004100 */
[----:B------:R-:W-:Y:S02]  /*27b90*/  HADD2.F32 R34, -RZ, R7.H1_H1 ;  /* 0x30000007ff227230 */ /* 0x000fe40000004100 */
[-C--:B--2---:R-:W-:Y:S01]  /*27ba0*/  FMUL R13, R13, R2.reuse ;  /* 0x000000020d0d7220 */ /* 0x084fe20000400000 */
[-C--:B---3--:R-:W-:Y:S01]  /*27bb0*/  FMUL R15, R14, R2.reuse ;  /* 0x000000020e0f7220 */ /* 0x088fe20000400000 */
[--C-:B------:R-:W-:Y:S02]  /*27bc0*/  HADD2.F32 R14, -RZ, R8.reuse.H1_H1 ;  /* 0x30000008ff0e7230 */ /* 0x100fe40000004100 */
[-C--:B----4-:R-:W-:Y:S01]  /*27bd0*/  FMUL R17, R12, R2.reuse ;  /* 0x000000020c117220 */ /* 0x090fe20000400000 */
[----:B------:R-:W-:Y:S02]  /*27be0*/  HADD2.F32 R12, -RZ, R8.H0_H0 ;  /* 0x20000008ff0c7230 */ /* 0x000fe40000004100 */
[----:B-----5:R-:W-:-:S03]  /*27bf0*/  FMUL R19, R19, R2 ;  /* 0x0000000213137220 */ /* 0x020fc60000400000 */
[-C--:B------:R-:W-:Y:S01]  /*27c00*/  FFMA R12, R12, R0.reuse, R13 ;  /* 0x000000000c0c7223 */ /* 0x080fe2000000000d */
[-C--:B------:R-:W-:Y:S01]  /*27c10*/  FFMA R13, R14, R0.reuse, R15 ;  /* 0x000000000e0d7223 */ /* 0x080fe2000000000f */
[-C--:B------:R-:W-:Y:S01]  /*27c20*/  FFMA R14, R16, R0.reuse, R17 ;  /* 0x00000000100e7223 */ /* 0x080fe20000000011 */
[----:B------:R-:W-:Y:S01]  /*27c30*/  FFMA R15, R18, R0, R19 ;  /* 0x00000000120f7223 */ /* 0x000fe20000000013 */
[--C-:B------:R-:W-:Y:S02]  /*27c40*/  HADD2.F32 R16, -RZ, R10.reuse.H0_H0 ;  /* 0x2000000aff107230 */ /* 0x100fe40000004100 */
[-C--:B------:R-:W-:Y:S01]  /*27c50*/  FMUL R17, R26, R2.reuse ;  /* 0x000000021a117220 */ /* 0x080fe20000400000 */
[----:B------:R-:W-:Y:S01]  /*27c60*/  FMUL R19, R21, R2 ;  /* 0x0000000215137220 */ /* 0x000fe20000400000 */
[----:B------:R-:W-:Y:S01]  /*27c70*/  HADD2.F32 R18, -RZ, R10.H1_H1 ;  /* 0x3000000aff127230 */ /* 0x000fe20000004100 */
[----:B------:R-:W-:Y:S01]  /*27c80*/  F2FP.F16.F32.PACK_AB R12, R13, R12 ;  /* 0x0000000c0d0c723e */ /* 0x000fe200000000ff */
[----:B------:R-:W-:-:S02]  /*27c90*/  HADD2.F32 R26, -RZ, R11.H1_H1 ;  /* 0x3000000bff1a7230 */ /* 0x000fc40000004100 */
[----:B------:R-:W-:Y:S01]  /*27ca0*/  FMUL R21, R20, R2 ;  /* 0x0000000214157220 */ /* 0x000fe20000400000 */
[----:B------:R-:W-:Y:S02]  /*27cb0*/  HADD2.F32 R20, -RZ, R11.H0_H0 ;  /* 0x2000000bff147230 */ /* 0x000fe40000004100 */
[-C--:B------:R-:W-:Y:S01]  /*27cc0*/  FFMA R17, R16, R0.reuse, R17 ;  /* 0x0000000010117223 */ /* 0x080fe20000000011 */
[----:B------:R-:W-:Y:S01]  /*27cd0*/  FFMA R16, R18, R0, R19 ;  /* 0x0000000012107223 */ /* 0x000fe20000000013 */
[----:B------:R-:W-:Y:S01]  /*27ce0*/  FMUL R23, R23, R2 ;  /* 0x0000000217177220 */ /* 0x000fe20000400000 */
[----:B------:R-:W-:Y:S01]  /*27cf0*/  F2FP.F16.F32.PACK_AB R13, R15, R14 ;  /* 0x0000000e0f0d723e */ /* 0x000fe200000000ff */
[-C--:B------:R-:W-:Y:S01]  /*27d00*/  FFMA R21, R20, R0.reuse, R21 ;  /* 0x0000000014157223 */ /* 0x080fe20000000015 */
[--C-:B------:R-:W-:Y:S02]  /*27d10*/  HADD2.F32 R20, -RZ, R4.reuse.H0_H0 ;  /* 0x20000004ff147230 */ /* 0x100fe40000004100 */
[----:B------:R-:W-:Y:S01]  /*27d20*/  FFMA R18, R26, R0, R23 ;  /* 0x000000001a127223 */ /* 0x000fe20000000017 */
[-C--:B------:R-:W-:Y:S01]  /*27d30*/  FMUL R19, R30, R2.reuse ;  /* 0x000000021e137220 */ /* 0x080fe20000400000 */
[----:B------:R-:W-:Y:S01]  /*27d40*/  HADD2.F32 R26, -RZ, R4.H1_H1 ;  /* 0x30000004ff1a7230 */ /* 0x000fe20000004100 */
[----:B------:R-:W-:Y:S01]  /*27d50*/  F2FP.F16.F32.PACK_AB R14, R16, R17 ;  /* 0x00000011100e723e */ /* 0x000fe200000000ff */
[----:B------:R-:W-:Y:S01]  /*27d60*/  FMUL R23, R28, R2 ;  /* 0x000000021c177220 */ /* 0x000fe20000400000 */
[----:B------:R-:W-:-:S02]  /*27d70*/  HADD2.F32 R28, -RZ, R5.H0_H0 ;  /* 0x20000005ff1c7230 */ /* 0x000fc40000004100 */
[----:B------:R-:W-:Y:S01]  /*27d80*/  FFMA R19, R20, R0, R19 ;  /* 0x0000000014137223 */ /* 0x000fe20000000013 */
[----:B------:R-:W-:Y:S02]  /*27d90*/  HADD2.F32 R30, -RZ, R5.H1_H1 ;  /* 0x30000005ff1e7230 */ /* 0x000fe40000004100 */
[----:B------:R-:W-:Y:S01]  /*27da0*/  FMUL R25, R25, R2 ;  /* 0x0000000219197220 */ /* 0x000fe20000400000 */
[----:B------:R-:W-:Y:S01]  /*27db0*/  FFMA R20, R26, R0, R23 ;  /* 0x000000001a147223 */ /* 0x000fe20000000017 */
[----:B------:R-:W-:Y:S01]  /*27dc0*/  F2FP.F16.F32.PACK_AB R15, R18, R21 ;  /* 0x00000015120f723e */ /* 0x000fe200000000ff */
[----:B------:R-:W-:Y:S01]  /*27dd0*/  FMUL R27, R27, R2 ;  /* 0x000000021b1b7220 */ /* 0x000fe20000400000 */
[-C--:B------:R-:W-:Y:S01]  /*27de0*/  FFMA R25, R28, R0.reuse, R25 ;  /* 0x000000001c197223 */ /* 0x080fe20000000019 */
[--C-:B------:R-:W-:Y:S01]  /*27df0*/  HADD2.F32 R28, -RZ, R6.reuse.H0_H0 ;  /* 0x20000006ff1c7230 */ /* 0x100fe20000004100 */
[----:B------:R-:W-:Y:S01]  /*27e00*/  F2FP.F16.F32.PACK_AB R16, R20, R19 ;  /* 0x000000131410723e */ /* 0x000fe200000000ff */
[----:B------:R-:W-:Y:S01]  /*27e10*/  FFMA R26, R30, R0, R27 ;  /* 0x000000001e1a7223 */ /* 0x000fe2000000001b */
[-C--:B------:R-:W-:Y:S01]  /*27e20*/  FMUL R23, R33, R2.reuse ;  /* 0x0000000221177220 */ /* 0x080fe20000400000 */
[----:B------:R-:W-:Y:S01]  /*27e30*/  HADD2.F32 R30, -RZ, R6.H1_H1 ;  /* 0x30000006ff1e7230 */ /* 0x000fe20000004100 */
[----:B------:R1:W-:Y:S01]  /*27e40*/  STSM.16.MT88.4 [R3+0x31000], R12 ;  /* 0x0310000c03007844 */ /* 0x0003e20000004200 */
[----:B------:R-:W-:Y:S01]  /*27e50*/  FMUL R27, R32, R2 ;  /* 0x00000002201b7220 */ /* 0x000fe20000400000 */
[----:B------:R-:W-:-:S02]  /*27e60*/  HADD2.F32 R32, -RZ, R7.H0_H0 ;  /* 0x20000007ff207230 */ /* 0x000fc40000004100 */
[----:B------:R-:W-:Y:S01]  /*27e70*/  FFMA R23, R28, R0, R23 ;  /* 0x000000001c177223 */ /* 0x000fe20000000017 */
[----:B------:R-:W-:Y:S01]  /*27e80*/  F2FP.F16.F32.PACK_AB R17, R26, R25 ;  /* 0x000000191a11723e */ /* 0x000fe200000000ff */
[----:B------:R-:W-:Y:S01]  /*27e90*/  FMUL R29, R29, R2 ;  /* 0x000000021d1d7220 */ /* 0x000fe20000400000 */
[----:B------:R-:W-:Y:S01]  /*27ea0*/  FFMA R28, R30, R0, R27 ;  /* 0x000000001e1c7223 */ /* 0x000fe2000000001b */
[----:B------:R-:W-:Y:S02]  /*27eb0*/  FMUL R31, R31, R2 ;  /* 0x000000021f1f7220 */ /* 0x000fe40000400000 */
[-C--:B------:R-:W-:Y:S02]  /*27ec0*/  FFMA R29, R32, R0.reuse, R29 ;  /* 0x00000000201d7223 */ /* 0x080fe4000000001d */
[----:B------:R-:W-:Y:S01]  /*27ed0*/  F2FP.F16.F32.PACK_AB R18, R28, R23 ;  /* 0x000000171c12723e */ /* 0x000fe200000000ff */
        /* <DEDUP_REMOVED lines=17> */
.L_x_171:
[----:B------:R-:W-:Y:S05]  /*27ff0*/  BSYNC B0 ;  /* 0x0000000000007941 */ /* 0x000fea0003800000 */
.L_x_170:
[----:B------:R-:W-:Y:S06]  /*28000*/  BAR.SYNC.DEFER_BLOCKING 0x1, 0x80 ;  /* 0x0042000000007b1d */ /* 0x000fec0000010000 */
[----:B------:R-:W-:Y:S05]  /*28010*/  @!P0 BRA `(.L_x_172) ;  /* 0x0000000000048947 */ /* 0x000fea0003800000 */
[----:B------:R-:W-:Y:S01]  /*28020*/  BPT.TRAP 0x1 ;  /* 0x000000040000795c */ /* 0x000fe20000300000 */
.L_x_172:
[----:B------:R-:W-:Y:S01]  /*28030*/  SYNCS.ARRIVE.TRANS64.RED.A1T0 RZ, [UR4], RZ ;  /* 0x000000ffffff79a7 */ /* 0x000fe20008100404 */
[----:B------:R-:W-:Y:S05]  /*28040*/  @!P0 BRA `(.L_x_173) ;  /* 0x0000000000048947 */ /* 0x000fea0003800000 */
[----:B------:R-:W-:Y:S01]  /*28050*/  BPT.TRAP 0x1 ;  /* 0x000000040000795c */ /* 0x000fe20000300000 */
.L_x_173:
[----:B------:R-:W2:Y:S02]  /*28060*/  SYNCS.PHASECHK.TRANS64.TRYWAIT P3, [UR47+0x344c0], R24 ;  /* 0x0344c018ff0075a7 */ /* 0x000ea4000806016f */
[----:B--2---:R-:W-:Y:S05]  /*28070*/  @!P3 BRA `(.L_x_174) ;  /* 0x000000c80054b947 */ /* 0x004fea0003800000 */
.L_x_560:
        /* <DEDUP_REMOVED lines=27> */
[----:B----4-:R-:W-:Y:S01]  /*28230*/  FMUL R17, R12, R2 ;  /* 0x000000020c117220 */ /* 0x010fe20000400000 */
[----:B------:R-:W-:Y:S02]  /*28240*/  HADD2.F32 R12, -RZ, R8.H0_H0 ;  /* 0x20000008ff0c7230 */ /* 0x000fe40000004100 */
[----:B------:R-:W-:Y:S01]  /*28250*/  FFMA R15, R14, R0, R15 ;  /* 0x000000000e0f7223 */ /* 0x000fe2000000000f */
[----:B-----5:R-:W-:-:S02]  /*28260*/  FMUL R19, R19, R2 ;  /* 0x0000000213137220 */ /* 0x020fc40000400000 */
[-C--:B------:R-:W-:Y:S01]  /*28270*/  FFMA R12, R12, R0.reuse, R13 ;  /* 0x000000000c0c7223 */ /* 0x080fe2000000000d */
[-C--:B------:R-:W-:Y:S01]  /*28280*/  FFMA R13, R16, R0.reuse, R17 ;  /* 0x00000000100d7223 */ /* 0x080fe20000000011 */
[----:B------:R-:W-:Y:S01]  /*28290*/  FFMA R14, R18, R0, R19 ;  /* 0x00000000120e7223 */ /* 0x000fe20000000013 */
[--C-:B------:R-:W-:Y:S02]  /*282a0*/  HADD2.F32 R16, -RZ, R10.reuse.H0_H0 ;  /* 0x2000000aff107230 */ /* 0x100fe40000004100 */
[-C--:B------:R-:W-:Y:S01]  /*282b0*/  FMUL R17, R26, R2.reuse ;  /* 0x000000021a117220 */ /* 0x080fe20000400000 */
[----:B------:R-:W-:Y:S02]  /*282c0*/  HADD2.F32 R18, -RZ, R10.H1_H1 ;  /* 0x3000000aff127230 */ /* 0x000fe40000004100 */
[----:B------:R-:W-:Y:S01]  /*282d0*/  FMUL R19, R21, R2 ;  /* 0x0000000215137220 */ /* 0x000fe20000400000 */
[--C-:B------:R-:W-:Y:S02]  /*282e0*/  HADD2.F32 R26, -RZ, R11.reuse.H1_H1 ;  /* 0x3000000bff1a7230 */ /* 0x100fe40000004100 */
[----:B------:R-:W-:Y:S01]  /*282f0*/  FFMA R17, R16, R0, R17 ;  /* 0x0000000010117223 */ /* 0x000fe20000000011 */
[----:B------:R-:W-:Y:S01]  /*28300*/  F2FP.F16.F32.PACK_AB R13, R14, R13 ;  /* 0x0000000d0e0d723e */ /* 0x000fe200000000ff */
[----:B------:R-:W-:Y:S01]  /*28310*/  FMUL R21, R20, R2 ;  /* 0x0000000214157220 */ /* 0x000fe20000400000 */
[----:B------:R-:W-:-:S02]  /*28320*/  HADD2.F32 R20, -RZ, R11.H0_H0 ;  /* 0x2000000bff147230 */ /* 0x000fc40000004100 */
[----:B------:R-:W-:Y:S01]  /*28330*/  FFMA R16, R18, R0, R19 ;  /* 0x0000000012107223 */ /* 0x000fe20000000013 */
[----:B------:R-:W-:Y:S01]  /*28340*/  F2FP.F16.F32.PACK_AB R12, R15, R12 ;  /* 0x0000000c0f0c723e */ /* 0x000fe200000000ff */
[----:B------:R-:W-:Y:S01]  /*28350*/  FMUL R23, R23, R2 ;  /* 0x0000000217177220 */ /* 0x000fe20000400000 */
        /* <DEDUP_REMOVED lines=47> */
.L_x_176:
[----:B------:R-:W-:Y:S05]  /*28650*/  BSYNC B0 ;  /* 0x0000000000007941 */ /* 0x000fea0003800000 */
.L_x_175:
[----:B------:R-:W-:Y:S06]  /*28660*/  BAR.SYNC.DEFER_BLOCKING 0x1, 0x80 ;  /* 0x0042000000007b1d */ /* 0x000fec0000010000 */
[----:B------:R-:W-:Y:S05]  /*28670*/  @!P0 BRA `(.L_x_177) ;  /* 0x0000000000048947 */ /* 0x000fea0003800000 */
[----:B------:R-:W-:Y:S01]  /*28680*/  BPT.TRAP 0x1 ;  /* 0x000000040000795c */ /* 0x000fe20000300000 */
.L_x_177:
[----:B------:R-:W-:Y:S01]  /*28690*/  SYNCS.ARRIVE.TRANS64.RED.A1T0 RZ, [UR5], RZ ;  /* 0x000000ffffff79a7 */ /* 0x000fe20008100405 */
[----:B------:R-:W-:Y:S05]  /*286a0*/  @!P0 BRA `(.L_x_178) ;  /* 0x0000000000048947 */ /* 0x000fea0003800000 */
[----:B------:R-:W-:Y:S01]  /*286b0*/  BPT.TRAP 0x1 ;  /* 0x000000040000795c */ /* 0x000fe20000300000 */
.L_x_178:
[----:B------:R-:W2:Y:S02]  /*286c0*/  SYNCS.PHASECHK.TRANS64.TRYWAIT P3, [UR47+0x344c8], R24 ;  /* 0x0344c818ff0075a7 */ /* 0x000ea4000806016f */
[----:B--2---:R-:W-:Y:S05]  /*286d0*/  @!P3 BRA `(.L_x_179) ;  /* 0x000000c000d4b947 */ /* 0x004fea0003800000 */
.L_x_561:
[----:B------:R-:W-:Y:S05]  /*286e0*/  @P1 WARPSYNC.ALL ;  /* 0x0000000000001948 */ /* 0x000fea0003800000 */
[----:B------:R-:W2:Y:S01]  /*286f0*/  @P1 LDSM.16.MT88.4 R8, [R3+0x33000] ;  /* 0x033000000308183b */ /* 0x000ea20000004200 */
[-C--:B-1----:R-:W-:Y:S01]  /*28700*/  FMUL R13, R104, R2.reuse ;  /* 0x00000002680d7220 */ /* 0x082fe20000400000 */
[-C--:B------:R-:W-:Y:S01]  /*28710*/  FMUL R105, R105, R2.reuse ;  /* 0x0000000269697220 */ /* 0x080fe20000400000 */
[-C--:B------:R-:W-:Y:S01]  /*28720*/  FMUL R15, R106, R2.reuse ;  /* 0x000000026a0f7220 */ /* 0x080fe20000400000 */
[----:B------:R-:W1:Y:S01]  /*28730*/  @P1 LDSM.16.MT88.4 R4, [R3+0x33800] ;  /* 0x033800000304183b */ /* 0x000e620000004200 */
[-C--:B------:R-:W-:Y:S01]  /*28740*/  FMUL R107, R107, R2.reuse ;  /* 0x000000026b6b7220 */ /* 0x080fe20000400000 */
        /* <DEDUP_REMOVED lines=11> */
[----:B------:R-:W-:Y:S05]  /*28800*/  WARPSYNC.ALL ;  /* 0x0000000000007948 */ /* 0x000fea0003800000 */
[----:B------:R-:W-:Y:S01]  /*28810*/  BSSY B0, `(.L_x_180) ;  /* 0x000003a000007945 */ /* 0x000fe20003800000 */
[----:B--2---:R-:W-:-:S02]  /*28820*/  HADD2.F32 R12, -RZ, R8.H0_H0 ;  /* 0x20000008ff0c7230 */ /* 0x004fc40000004100 */
[----:B------:R-:W-:Y:S02]  /*28830*/  HADD2.F32 R14, -RZ, R8.H1_H1 ;  /* 0x30000008ff0e7230 */ /* 0x000fe40000004100 */
[--C-:B------:R-:W-:Y:S02]  /*28840*/  HADD2.F32 R16, -RZ, R9.reuse.H0_H0 ;  /* 0x20000009ff107230 */ /* 0x100fe40000004100 */
[-C--:B------:R-:W-:Y:S01]  /*28850*/  FFMA R12, R12, R0.reuse, R13 ;  /* 0x000000000c0c7223 */ /* 0x080fe2000000000d */
[----:B------:R-:W-:Y:S02]  /*28860*/  HADD2.F32 R18, -RZ, R9.H1_H1 ;  /* 0x30000009ff127230 */ /* 0x000fe40000004100 */
[-C--:B------:R-:W-:Y:S01]  /*28870*/  FFMA R105, R14, R0.reuse, R105 ;  /* 0x000000000e697223 */ /* 0x080fe20000000069 */
[----:B------:R-:W-:Y:S02]  /*28880*/  HADD2.F32 R20, -RZ, R11.H0_H0 ;  /* 0x2000000bff147230 */ /* 0x000fe40000004100 */
[----:B------:R-:W-:Y:S01]  /*28890*/  FFMA R13, R16, R0, R15 ;  /* 0x00000000100d7223 */ /* 0x000fe2000000000f */
[----:B------:R-:W-:-:S02]  /*288a0*/  HADD2.F32 R16, -RZ, R10.H0_H0 ;  /* 0x2000000aff107230 */ /* 0x000fc40000004100 */
[----:B------:R-:W-:Y:S01]  /*288b0*/  FFMA R14, R18, R0, R107 ;  /* 0x00000000120e7223 */ /* 0x000fe2000000006b */
[----:B------:R-:W-:Y:S01]  /*288c0*/  FMUL R15, R108, R2 ;  /* 0x000000026c0f7220 */ /* 0x000fe20000400000 */
[----:B------:R-:W-:Y:S02]  /*288d0*/  HADD2.F32 R18, -RZ, R10.H1_H1 ;  /* 0x3000000aff127230 */ /* 0x000fe40000004100 */
[-C--:B------:R-:W-:Y:S01]  /*288e0*/  FFMA R17, R20, R0.reuse, R17 ;  /* 0x0000000014117223 */ /* 0x080fe20000000011 */
[----:B------:R-:W-:Y:S02]  /*288f0*/  HADD2.F32 R26, -RZ, R11.H1_H1 ;  /* 0x3000000bff1a7230 */ /* 0x000fe40000004100 */
[-C--:B------:R-:W-:Y:S01]  /*28900*/  FFMA R15, R16, R0.reuse, R15 ;  /* 0x00000000100f7223 */ /* 0x080fe2000000000f */
[----:B-1----:R-:W-:Y:S02]  /*28910*/  HADD2.F32 R20, -RZ, R4.H0_H0 ;  /* 0x20000004ff147230 */ /* 0x002fe40000004100 */
[----:B------:R-:W-:Y:S01]  /*28920*/  FFMA R16, R18, R0, R109 ;  /* 0x0000000012107223 */ /* 0x000fe2000000006d */
[----:B------:R-:W-:-:S02]  /*28930*/  HADD2.F32 R28, -RZ, R5.H0_H0 ;  /* 0x20000005ff1c7230 */ /* 0x000fc40000004100 */
[-C--:B------:R-:W-:Y:S01]  /*28940*/  FFMA R18, R26, R0.reuse, R111 ;  /* 0x000000001a127223 */ /* 0x080fe2000000006f */
[----:B------:R-:W-:Y:S02]  /*28950*/  HADD2.F32 R26, -RZ, R4.H1_H1 ;  /* 0x30000004ff1a7230 */ /* 0x000fe40000004100 */
[-C--:B------:R-:W-:Y:S01]  /*28960*/  FFMA R19, R20, R0.reuse, R19 ;  /* 0x0000000014137223 */ /* 0x080fe20000000013 */
[----:B------:R-:W-:Y:S02]  /*28970*/  HADD2.F32 R30, -RZ, R5.H1_H1 ;  /* 0x30000005ff1e7230 */ /* 0x000fe40000004100 */
[-C--:B------:R-:W-:Y:S01]  /*28980*/  FFMA R21, R28, R0.reuse, R21 ;  /* 0x000000001c157223 */ /* 0x080fe20000000015 */
[----:B------:R-:W-:Y:S02]  /*28990*/  HADD2.F32 R28, -RZ, R6.H0_H0 ;  /* 0x20000006ff1c7230 */ /* 0x000fe40000004100 */
[----:B------:R-:W-:Y:S01]  /*289a0*/  FFMA R20, R26, R0, R113 ;  /* 0x000000001a147223 */ /* 0x000fe20000000071 */
[----:B------:R-:W-:-:S02]  /*289b0*/  HADD2.F32 R32, -RZ, R7.H0_H0 ;  /* 0x20000007ff207230 */ /* 0x000fc40000004100 */
[-C--:B------:R-:W-:Y:S01]  /*289c0*/  FFMA R26, R30, R0.reuse, R115 ;  /* 0x000000001e1a7223 */ /* 0x080fe20000000073 */
[----:B------:R-:W-:Y:S02]  /*289d0*/  HADD2.F32 R30, -RZ, R6.H1_H1 ;  /* 0x30000006ff1e7230 */ /* 0x000fe40000004100 */
[-C--:B------:R-:W-:Y:S01]  /*289e0*/  FFMA R23, R28, R0.reuse, R23 ;  /* 0x000000001c177223 */ /* 0x080fe20000000017 */
[----:B------:R-:W-:Y:S02]  /*289f0*/  HADD2.F32 R34, -RZ, R7.H1_H1 ;  /* 0x30000007ff227230 */ /* 0x000fe40000004100 */
[-C--:B------:R-:W-:Y:S01]  /*28a00*/  FFMA R25, R32, R0.reuse, R25 ;  /* 0x0000000020197223 */ /* 0x080fe20000000019 */
[----:B------:R-:W-:Y:S01]  /*28a10*/  F2FP.F16.F32.PACK_AB R13, R14, R13 ;  /* 0x0000000d0e0d723e */ /* 0x000fe200000000ff */
[-C--:B------:R-:W-:Y:S01]  /*28a20*/  FFMA R28, R30, R0.reuse, R117 ;  /* 0x000000001e1c7223 */ /* 0x080fe20000000075 */
[----:B------:R-:W-:Y:S01]  /*28a30*/  F2FP.F16.F32.PACK_AB R14, R16, R15 ;  /* 0x0000000f100e723e */ /* 0x000fe200000000ff */
[----:B------:R-:W-:Y:S01]  /*28a40*/  FFMA R30, R34, R0, R119 ;  /* 0x00000000221e7223 */ /* 0x000fe20000000077 */
[----:B------:R-:W-:-:S02]  /*28a50*/  F2FP.F16.F32.PACK_AB R12, R105, R12 ;  /* 0x0000000c690c723e */ /* 0x000fc400000000ff */
[----:B------:R-:W-:Y:S02]  /*28a60*/  F2FP.F16.F32.PACK_AB R15, R18, R17 ;  /* 0x00000011120f723e */ /* 0x000fe400000000ff */
[----:B------:R-:W-:Y:S02]  /*28a70*/  F2FP.F16.F32.PACK_AB R16, R20, R19 ;  /* 0x000000131410723e */ /* 0x000fe400000000ff */
[----:B------:R-:W-:Y:S01]  /*28a80*/  F2FP.F16.F32.PACK_AB R17, R26, R21 ;  /* 0x000000151a11723e */ /* 0x000fe200000000ff */
[----:B------:R1:W-:Y:S01]  /*28a90*/  STSM.16.MT88.4 [R3+0x33000], R12 ;  /* 0x0330000c03007844 */ /* 0x0003e20000004200 */
        /* <DEDUP_REMOVED lines=17> */
.L_x_181:
[----:B------:R-:W-:Y:S05]  /*28bb0*/  BSYNC B0 ;  /* 0x0000000000007941 */ /* 0x000fea0003800000 */
.L_x_180:
[----:B------:R-:W-:Y:S06]  /*28bc0*/  BAR.SYNC.DEFER_BLOCKING 0x1, 0x80 ;  /* 0x0042000000007b1d */ /* 0x000fec0000010000 */
[----:B------:R-:W-:Y:S05]  /*28bd0*/  @!P0 BRA `(.L_x_182) ;  /* 0x0000000000048947 */ /* 0x000fea0003800000 */
[----:B------:R-:W-:Y:S01]  /*28be0*/  BPT.TRAP 0x1 ;  /* 0x000000040000795c */ /* 0x000fe20000300000 */
.L_x_182:
[----:B------:R-:W-:Y:S01]  /*28bf0*/  SYNCS.ARRIVE.TRANS64.RED.A1T0 RZ, [UR6], RZ ;  /* 0x000000ffffff79a7 */ /* 0x000fe20008100406 */
[----:B------:R-:W-:Y:S05]  /*28c00*/  @!P0 BRA `(.L_x_183) ;  /* 0x0000000000048947 */ /* 0x000fea0003800000 */
[----:B------:R-:W-:Y:S01]  /*28c10*/  BPT.TRAP 0x1 ;  /* 0x000000040000795c */ /* 0x000fe20000300000 */
.L_x_183:
[----:B------:R-:W2:Y:S02]  /*28c20*/  SYNCS.PHASECHK.TRANS64.TRYWAIT P3, [UR47+0x344b0], R158 ;  /* 0x0344b09eff0075a7 */ /* 0x000ea4000806016f */
[----:B--2---:R-:W-:Y:S05]  /*28c30*/  @!P3 BRA `(.L_x_184) ;  /* 0x000000bc0094b947 */ /* 0x004fea0003800000 */
.L_x_562:
        /* <DEDUP_REMOVED lines=93> */
.L_x_186:
[----:B------:R-:W-:Y:S05]  /*29210*/  BSYNC B0 ;  /* 0x0000000000007941 */ /* 0x000fea0003800000 */
.L_x_185:
[----:B------:R-:W-:Y:S06]  /*29220*/  BAR.SYNC.DEFER_BLOCKING 0x1, 0x80 ;  /* 0x0042000000007b1d */ /* 0x000fec0000010000 */
[----:B------:R-:W-:Y:S05]  /*29230*/  @!P0 BRA `(.L_x_187) ;  /* 0x0000000000048947 */ /* 0x000fea0003800000 */
[----:B------:R-:W-:Y:S01]  /*29240*/  BPT.TRAP 0x1 ;  /* 0x000000040000795c */ /* 0x000fe20000300000 */
.L_x_187:
[----:B------:R-:W-:Y:S01]  /*29250*/  SYNCS.ARRIVE.TRANS64.RED.A1T0 RZ, [UR7], RZ ;  /* 0x000000ffffff79a7 */ /* 0x000fe20008100407 */
[----:B------:R-:W-:Y:S05]  /*29260*/  @!P0 BRA `(.L_x_188) ;  /* 0x0000000000048947 */ /* 0x000fea0003800000 */
[----:B------:R-:W-:Y:S01]  /*29270*/  BPT.TRAP 0x1 ;  /* 0x000000040000795c */ /* 0x000fe20000300000 */
.L_x_188:
[----:B------:R-:W2:Y:S02]  /*29280*/  SYNCS.PHASECHK.TRANS64.TRYWAIT P3, [UR47+0x344b8], R158 ;  /* 0x0344b89eff0075a7 */ /* 0x000ea4000806016f */
[----:B--2---:R-:W-:Y:S05]  /*29290*/  @!P3 BRA `(.L_x_189) ;  /* 0x000000b80014b947 */ /* 0x004fea0003800000 */
.L_x_563:
        /* <DEDUP_REMOVED lines=29> */
[----:B-----5:R-:W-:Y:S01]  /*29470*/  FMUL R19, R19, R2 ;  /* 0x0000000213137220 */ /* 0x020fe20000400000 */
[----:B------:R-:W-:-:S02]  /*29480*/  FFMA R17, R16, R0, R17 ;  /* 0x0000000010117223 */ /* 0x000fc40000000011 */
        /* <DEDUP_REMOVED lines=62> */
.L_x_191:
[----:B------:R-:W-:Y:S05]  /*29870*/  BSYNC B0 ;  /* 0x0000000000007941 */ /* 0x000fea0003800000 */
.L_x_190:
[----:B------:R-:W-:Y:S06]  /*29880*/  BAR.SYNC.DEFER_BLOCKING 0x1, 0x80 ;  /* 0x0042000000007b1d */ /* 0x000fec0000010000 */
[----:B------:R-:W-:Y:S05]  /*29890*/  @!P0 BRA `(.L_x_192) ;  /* 0x0000000000048947 */ /* 0x000fea0003800000 */
[----:B------:R-:W-:Y:S01]  /*298a0*/  BPT.TRAP 0x1 ;  /* 0x000000040000795c */ /* 0x000fe20000300000 */
.L_x_192:
[----:B------:R-:W-:Y:S01]  /*298b0*/  SYNCS.ARRIVE.TRANS64.RED.A1T0 RZ, [UR4], RZ ;  /* 0x000000ffffff79a7 */ /* 0x000fe20008100404 */
[----:B------:R-:W-:Y:S05]  /*298c0*/  @!P0 BRA `(.L_x_193) ;  /* 0x0000000000048947 */ /* 0x000fea0003800000 */
[----:B------:R-:W-:Y:S01]  /*298d0*/  BPT.TRAP 0x1 ;  /* 0x000000040000795c */ /* 0x000fe20000300000 */
.L_x_193:
[----:B------:R-:W2:Y:S02]  /*298e0*/  SYNCS.PHASECHK.TRANS64.TRYWAIT P3, [UR47+0x344c0], R158 ;  /* 0x0344c09eff0075a7 */ /* 0x000ea4000806016f */
[----:B--2---:R-:W-:Y:S05]  /*298f0*/  @!P3 BRA `(.L_x_194) ;  /* 0x000000b00094b947 */ /* 0x004fea0003800000 */
.L_x_564:
        /* <DEDUP_REMOVED lines=93> */
.L_x_196:
[----:B------:R-:W-:Y:S05]  /*29ed0*/  BSYNC B0 ;  /* 0x0000000000007941 */ /* 0x000fea0003800000 */
.L_x_195:
[----:B------:R-:W-:Y:S06]  /*29ee0*/  BAR.SYNC.DEFER_BLOCKING 0x1, 0x80 ;  /* 0x0042000000007b1d */ /* 0x000fec0000010000 */
[----:B------:R-:W-:Y:S05]  /*29ef0*/  @!P0 BRA `(.L_x_197) ;  /* 0x0000000000048947 */ /* 0x000fea0003800000 */
[----:B------:R-:W-:Y:S01]  /*29f00*/  BPT.TRAP 0x1 ;  /* 0x000000040000795c */ /* 0x000fe20000300000 */
.L_x_197:
[----:B------:R-:W-:Y:S01]  /*29f10*/  SYNCS.ARRIVE.TRANS64.RED.A1T0 RZ, [UR5], RZ ;  /* 0x000000ffffff79a7 */ /* 0x000fe20008100405 */
[----:B------:R-:W-:Y:S05]  /*29f20*/  @!P0 BRA `(.L_x_198) ;  /* 0x0000000000048947 */ /* 0x000fea0003800000 */
[----:B------:R-:W-:Y:S01]  /*29f30*/  BPT.TRAP 0x1 ;  /* 0x000000040000795c */ /* 0x000fe20000300000 */
.L_x_198:
[----:B------:R-:W2:Y:S02]  /*29f40*/  SYNCS.PHASECHK.TRANS64.TRYWAIT P3, [UR47+0x344c8], R158 ;  /* 0x0344c89eff0075a7 */ /* 0x000ea4000806016f */
[----:B--2---:R-:W-:Y:S05]  /*29f50*/  @!P3 BRA `(.L_x_199) ;  /* 0x000000ac0014b947 */ /* 0x004fea0003800000 */
.L_x_565:
        /* <DEDUP_REMOVED lines=77> */
.L_x_201:
[----:B------:R-:W-:Y:S05]  /*2a430*/  BSYNC B0 ;  /* 0x0000000000007941 */ /* 0x000fea0003800000 */
.L_x_200:
[----:B------:R-:W-:Y:S06]  /*2a440*/  BAR.SYNC.DEFER_BLOCKING 0x1, 0x80 ;  /* 0x0042000000007b1d */ /* 0x000fec0000010000 */
[----:B------:R-:W-:Y:S05]  /*2a450*/  @!P0 BRA `(.L_x_202) ;  /* 0x0000000000048947 */ /* 0x000fea0003800000 */
[----:B------:R-:W-:Y:S01]  /*2a460*/  BPT.TRAP 0x1 ;  /* 0x000000040000795c */ /* 0x000fe20000300000 */
.L_x_202:
[----:B------:R-:W-:Y:S01]  /*2a470*/  SYNCS.ARRIVE.TRANS64.RED.A1T0 RZ, [UR6], RZ ;  /* 0x000000ffffff79a7 */ /* 0x000fe20008100406 */
[----:B------:R-:W-:Y:S05]  /*2a480*/  @!P0 BRA `(.L_x_203) ;  /* 0x0000000000048947 */ /* 0x000fea0003800000 */
[----:B------:R-:W-:Y:S01]  /*2a490*/  BPT.TRAP 0x1 ;  /* 0x000000040000795c */ /* 0x000fe20000300000 */
.L_x_203:
[----:B------:R-:W2:Y:S02]  /*2a4a0*/  SYNCS.PHASECHK.TRANS64.TRYWAIT P3, [UR47+0x344b0], R24 ;  /* 0x0344b018ff0075a7 */ /* 0x000ea4000806016f */
[----:B--2---:R-:W-:Y:S05]  /*2a4b0*/  @!P3 BRA `(.L_x_204) ;  /* 0x000000a400d4b947 */ /* 0x004fea0003800000 */
.L_x_566:
        /* <DEDUP_REMOVED lines=17> */
[----:B------:R-:W-:Y:S04]  /*2a5d0*/  @P1 LDSM.16.MT88.4 R8, [R3+0x30000] ;  /* 0x030000000308183b */ /* 0x000fe80000004200 */
[----:B------:R-:W1:Y:S01]  /*2a5e0*/  @P1 LDSM.16.MT88.4 R4, [R3+0x30800] ;  /* 0x030800000304183b */ /* 0x000e620000004200 */
[----:B------:R-:W-:Y:S05]  /*2a5f0*/  WARPSYNC.ALL ;  /* 0x0000000000007948 */ /* 0x000fea0003800000 */
[----:B------:R-:W-:Y:S01]  /*2a600*/  BSSY B0, `(.L_x_205) ;  /* 0x0000049000007945 */ /* 0x000fe20003800000 */
[----:B-1----:R-:W-:-:S02]  /*2a610*/  HADD2.F32 R30, -RZ, R5.H0_H0 ;  /* 0x20000005ff1e7230 */ /* 0x002fc40000004100 */
[--C-:B------:R-:W-:Y:S02]  /*2a620*/  HADD2.F32 R32, -RZ, R7.reuse.H0_H0 ;  /* 0x20000007ff207230 */ /* 0x100fe40000004100 */
[----:B------:R-:W-:Y:S02]  /*2a630*/  HADD2.F32 R34, -RZ, R7.H1_H1 ;  /* 0x30000007ff227230 */ /* 0x000fe40000004100 */
[-C--:B--2---:R-:W-:Y:S01]  /*2a640*/  FMUL R13, R13, R2.reuse ;  /* 0x000000020d0d7220 */ /* 0x084fe20000400000 */
[-C--:B---3--:R-:W-:Y:S01]  /*2a650*/  FMUL R15, R15, R2.reuse ;  /* 0x000000020f0f7220 */ /* 0x088fe20000400000 */
[-C--:B----4-:R-:W-:Y:S01]  /*2a660*/  FMUL R17, R17, R2.reuse ;  /* 0x0000000211117220 */ /* 0x090fe20000400000 */
[-C--:B-----5:R-:W-:Y:S01]  /*2a670*/  FMUL R19, R19, R2.reuse ;  /* 0x0000000213137220 */ /* 0x0a0fe20000400000 */
[-C--:B------:R-:W-:Y:S01]  /*2a680*/  FMUL R21, R21, R2.reuse ;  /* 0x0000000215157220 */ /* 0x080fe20000400000 */
[-C--:B------:R-:W-:Y:S01]  /*2a690*/  FMUL R23, R23, R2.reuse ;  /* 0x0000000217177220 */ /* 0x080fe20000400000 */
[-C--:B------:R-:W-:Y:S01]  /*2a6a0*/  FMUL R25, R25, R2.reuse ;  /* 0x0000000219197220 */ /* 0x080fe20000400000 */
[-C--:B------:R-:W-:Y:S01]  /*2a6b0*/  FMUL R27, R27, R2.reuse ;  /* 0x000000021b1b7220 */ /* 0x080fe20000400000 */
[-C--:B------:R-:W-:Y:S01]  /*2a6c0*/  FMUL R29, R29, R2.reuse ;  /* 0x000000021d1d7220 */ /* 0x080fe20000400000 */
[----:B------:R-:W-:Y:S01]  /*2a6d0*/  FMUL R31, R28, R2 ;  /* 0x000000021c1f7220 */ /* 0x000fe20000400000 */
[----:B------:R-:W-:-:S02]  /*2a6e0*/  HADD2.F32 R28, -RZ, R4.H1_H1 ;  /* 0x30000004ff1c7230 */ /* 0x000fc40000004100 */
[-C--:B------:R-:W-:Y:S01]  /*2a6f0*/  FMUL R33, R26, R2.reuse ;  /* 0x000000021a217220 */ /* 0x080fe20000400000 */
[----:B------:R-:W-:Y:S02]  /*2a700*/  HADD2.F32 R26, -RZ, R4.H0_H0 ;  /* 0x20000004ff1a7230 */ /* 0x000fe40000004100 */
[----:B------:R-:W-:Y:S01]  /*2a710*/  FMUL R35, R12, R2 ;  /* 0x000000020c237220 */ /* 0x000fe20000400000 */
[----:B------:R-:W-:Y:S02]  /*2a720*/  HADD2.F32 R12, -RZ, R8.H0_H0 ;  /* 0x20000008ff0c7230 */ /* 0x000fe40000004100 */
[-C--:B------:R-:W-:Y:S01]  /*2a730*/  FFMA R33, R30, R0.reuse, R33 ;  /* 0x000000001e217223 */ /* 0x080fe20000000021 */
[----:B------:R-:W-:Y:S01]  /*2a740*/  FFMA R29, R26, R0, R29 ;  /* 0x000000001a1d7223 */ /* 0x000fe2000000001d */
[----:B------:R-:W-:Y:S01]  /*2a750*/  FMUL R37, R20, R2 ;  /* 0x0000000214257220 */ /* 0x000fe20000400000 */
[----:B------:R-:W-:Y:S02]  /*2a760*/  HADD2.F32 R20, -RZ, R10.H1_H1 ;  /* 0x3000000aff147230 */ /* 0x000fe40000004100 */
[----:B------:R-:W-:Y:S01]  /*2a770*/  FFMA R13, R12, R0, R13 ;  /* 0x000000000c0d7223 */ /* 0x000fe2000000000d */
[----:B------:R-:W-:-:S02]  /*2a780*/  HADD2.F32 R12, -RZ, R8.H1_H1 ;  /* 0x30000008ff0c7230 */ /* 0x000fc40000004100 */
[-C--:B------:R-:W-:Y:S01]  /*2a790*/  FMUL R39, R18, R2.reuse ;  /* 0x0000000212277220 */ /* 0x080fe20000400000 */
[----:B------:R-:W-:Y:S02]  /*2a7a0*/  HADD2.F32 R18, -RZ, R10.H0_H0 ;  /* 0x2000000aff127230 */ /* 0x000fe40000004100 */
[----:B------:R-:W-:Y:S02]  /*2a7b0*/  HADD2.F32 R30, -RZ, R6.H1_H1 ;  /* 0x30000006ff1e7230 */ /* 0x000fe40000004100 */
[----:B------:R-:W-:Y:S01]  /*2a7c0*/  FMUL R41, R16, R2 ;  /* 0x0000000210297220 */ /* 0x000fe20000400000 */
[----:B------:R-:W-:Y:S02]  /*2a7d0*/  HADD2.F32 R16, -RZ, R9.H1_H1 ;  /* 0x30000009ff107230 */ /* 0x000fe40000004100 */
[----:B------:R-:W-:Y:S01]  /*2a7e0*/  FFMA R21, R18, R0, R21 ;  /* 0x0000000012157223 */ /* 0x000fe20000000015 */
[----:B------:R-:W-:Y:S02]  /*2a7f0*/  HADD2.F32 R18, -RZ, R11.H0_H0 ;  /* 0x2000000bff127230 */ /* 0x000fe40000004100 */
[----:B------:R-:W-:Y:S01]  /*2a800*/  FMUL R43, R14, R2 ;  /* 0x000000020e2b7220 */ /* 0x000fe20000400000 */
[----:B------:R-:W-:-:S02]  /*2a810*/  HADD2.F32 R14, -RZ, R9.H0_H0 ;  /* 0x20000009ff0e7230 */ /* 0x000fc40000004100 */
[-C--:B------:R-:W-:Y:S01]  /*2a820*/  FFMA R12, R12, R0.reuse, R15 ;  /* 0x000000000c0c7223 */ /* 0x080fe2000000000f */
[----:B------:R-:W-:Y:S02]  /*2a830*/  HADD2.F32 R26, -RZ, R5.H1_H1 ;  /* 0x30000005ff1a7230 */ /* 0x000fe40000004100 */
[-C--:B------:R-:W-:Y:S01]  /*2a840*/  FFMA R25, R18, R0.reuse, R25 ;  /* 0x0000000012197223 */ /* 0x080fe20000000019 */
[-C--:B------:R-:W-:Y:S01]  /*2a850*/  FFMA R41, R32, R0.reuse, R41 ;  /* 0x0000000020297223 */ /* 0x080fe20000000029 */
[-C--:B------:R-:W-:Y:S01]  /*2a860*/  FFMA R17, R14, R0.reuse, R17 ;  /* 0x000000000e117223 */ /* 0x080fe20000000011 */
[-C--:B------:R-:W-:Y:S01]  /*2a870*/  FFMA R14, R16, R0.reuse, R19 ;  /* 0x00000000100e7223 */ /* 0x080fe20000000013 */
[-C--:B------:R-:W-:Y:S01]  /*2a880*/  FFMA R16, R20, R0.reuse, R23 ;  /* 0x0000000014107223 */ /* 0x080fe20000000017 */
[----:B------:R-:W-:Y:S02]  /*2a890*/  HADD2.F32 R20, -RZ, R11.H1_H1 ;  /* 0x3000000bff147230 */ /* 0x000fe40000004100 */
[----:B------:R-:W-:Y:S01]  /*2a8a0*/  FFMA R26, R26, R0, R35 ;  /* 0x000000001a1a7223 */ /* 0x000fe20000000023 */
[----:B------:R-:W-:-:S02]  /*2a8b0*/  F2FP.F16.F32.PACK_AB R12, R12, R13 ;  /* 0x0000000d0c0c723e */ /* 0x000fc400000000ff */
[----:B------:R-:W-:Y:S01]  /*2a8c0*/  F2FP.F16.F32.PACK_AB R13, R14, R17 ;  /* 0x000000110e0d723e */ /* 0x000fe200000000ff */
[-C--:B------:R-:W-:Y:S01]  /*2a8d0*/  FFMA R18, R20, R0.reuse, R27 ;  /* 0x0000000014127223 */ /* 0x080fe2000000001b */
[-C--:B------:R-:W-:Y:S01]  /*2a8e0*/  FFMA R20, R28, R0.reuse, R31 ;  /* 0x000000001c147223 */ /* 0x080fe2000000001f */
[----:B------:R-:W-:Y:S01]  /*2a8f0*/  HADD2.F32 R28, -RZ, R6.H0_H0 ;  /* 0x20000006ff1c7230 */ /* 0x000fe20000004100 */
[----:B------:R-:W-:Y:S02]  /*2a900*/  F2FP.F16.F32.PACK_AB R14, R16, R21 ;  /* 0x00000015100e723e */ /* 0x000fe400000000ff */
[----:B------:R-:W-:Y:S02]  /*2a910*/  F2FP.F16.F32.PACK_AB R15, R18, R25 ;  /* 0x00000019120f723e */ /* 0x000fe400000000ff */
[-C--:B------:R-:W-:Y:S01]  /*2a920*/  FFMA R37, R28, R0.reuse, R37 ;  /* 0x000000001c257223 */ /* 0x080fe20000000025 */
[-C--:B------:R-:W-:Y:S01]  /*2a930*/  FFMA R28, R30, R0.reuse, R39 ;  /* 0x000000001e1c7223 */ /* 0x080fe20000000027 */
[----:B------:R-:W-:Y:S01]  /*2a940*/  FFMA R30, R34, R0, R43 ;  /* 0x00000000221e7223 */ /* 0x000fe2000000002b */
[----:B------:R-:W-:Y:S01]  /*2a950*/  F2FP.F16.F32.PACK_AB R32, R20, R29 ;  /* 0x0000001d1420723e */ /* 0x000fe200000000ff */
[----:B------:R1:W-:Y:S01]  /*2a960*/  STSM.16.MT88.4 [R3+0x30000], R12 ;  /* 0x0300000c03007844 */ /* 0x0003e20000004200 */
        /* <DEDUP_REMOVED lines=18> */
.L_x_206:
[----:B------:R-:W-:Y:S05]  /*2aa90*/  BSYNC B0 ;  /* 0x0000000000007941 */ /* 0x000fea0003800000 */
.L_x_205:
[----:B------:R-:W-:Y:S06]  /*2aaa0*/  BAR.SYNC.DEFER_BLOCKING 0x1, 0x80 ;  /* 0x0042000000007b1d */ /* 0x000fec0000010000 */
[----:B------:R-:W-:Y:S05]  /*2aab0*/  @!P0 BRA `(.L_x_207) ;  /* 0x0000000000048947 */ /* 0x000fea0003800000 */
[----:B------:R-:W-:Y:S01]  /*2aac0*/  BPT.TRAP 0x1 ;  /* 0x000000040000795c */ /* 0x000fe20000300000 */
.L_x_207:
[----:B------:R-:W-:Y:S01]  /*2aad0*/  SYNCS.ARRIVE.TRANS64.RED.A1T0 RZ, [UR7], RZ ;  /* 0x000000ffffff79a7 */ /* 0x000fe20008100407 */
[----:B------:R-:W-:Y:S05]  /*2aae0*/  @!P0 BRA `(.L_x_208) ;  /* 0x0000000000048947 */ /* 0x000fea0003800000 */
[----:B------:R-:W-:Y:S01]  /*2aaf0*/  BPT.TRAP 0x1 ;  /* 0x000000040000795c */ /* 0x000fe20000300000 */
.L_x_208:
[----:B------:R-:W2:Y:S02]  /*2ab00*/  SYNCS.PHASECHK.TRANS64.TRYWAIT P3, [UR47+0x344b8], R24 ;  /* 0x0344b818ff0075a7 */ /* 0x000ea4000806016f */
[----:B--2---:R-:W-:Y:S05]  /*2ab10*/  @!P3 BRA `(.L_x_209) ;  /* 0x000000a00054b947 */ /* 0x004fea0003800000 */
.L_x_567:
        /* <DEDUP_REMOVED lines=93> */
.L_x_211:
[----:B------:R-:W-:Y:S05]  /*2b0f0*/  BSYNC B0 ;  /* 0x0000000000007941 */ /* 0x000fea0003800000 */
.L_x_210:
[----:B------:R-:W-:Y:S06]  /*2b100*/  BAR.SYNC.DEFER_BLOCKING 0x1, 0x80 ;  /* 0x0042000000007b1d */ /* 0x000fec0000010000 */
[----:B------:R-:W-:Y:S05]  /*2b110*/  @!P0 BRA `(.L_x_212) ;  /* 0x0000000000048947 */ /* 0x000fea0003800000 */
[----:B------:R-:W-:Y:S01]  /*2b120*/  BPT.TRAP 0x1 ;  /* 0x000000040000795c */ /* 0x000fe20000300000 */
.L_x_212:
[----:B------:R-:W-:Y:S01]  /*2b130*/  SYNCS.ARRIVE.TRANS64.RED.A1T0 RZ, [UR4], RZ ;  /* 0x000000ffffff79a7 */ /* 0x000fe20008100404 */
[----:B------:R-:W-:Y:S05]  /*2b140*/  @!P0 BRA `(.L_x_213) ;  /* 0x0000000000048947 */ /* 0x000fea0003800000 */
[----:B------:R-:W-:Y:S01]  /*2b150*/  BPT.TRAP 0x1 ;  /* 0x000000040000795c */ /* 0x000fe20000300000 */
.L_x_213:
[----:B------:R-:W2:Y:S02]  /*2b160*/  SYNCS.PHASECHK.TRANS64.TRYWAIT P3, [UR47+0x344c0], R24 ;  /* 0x0344c018ff0075a7 */ /* 0x000ea4000806016f */
[----:B--2---:R-:W-:Y:S05]  /*2b170*/  @!P3 BRA `(.L_x_214) ;  /* 0x0000009800d4b947 */ /* 0x004fea0003800000 */
.L_x_568:
        /* <DEDUP_REMOVED lines=93> */
.L_x_216:
[----:B------:R-:W-:Y:S05]  /*2b750*/  BSYNC B0 ;  /* 0x0000000000007941 */ /* 0x000fea0003800000 */
.L_x_215:
[----:B------:R-:W-:Y:S06]  /*2b760*/  BAR.SYNC.DEFER_BLOCKING 0x1, 0x80 ;  /* 0x0042000000007b1d */ /* 0x000fec0000010000 */
[----:B------:R-:W-:Y:S05]  /*2b770*/  @!P0 BRA `(.L_x_217) ;  /* 0x0000000000048947 */ /* 0x000fea0003800000 */
[----:B------:R-:W-:Y:S01]  /*2b780*/  BPT.TRAP 0x1 ;  /* 0x000000040000795c */ /* 0x000fe20000300000 */
.L_x_217:
[----:B------:R-:W-:Y:S01]  /*2b790*/  SYNCS.ARRIVE.TRANS64.RED.A1T0 RZ, [UR5], RZ ;  /* 0x000000ffffff79a7 */ /* 0x000fe20008100405 */
[----:B------:R-:W-:Y:S05]  /*2b7a0*/  @!P0 BRA `(.L_x_218) ;  /* 0x0000000000048947 */ /* 0x000fea0003800000 */
[----:B------:R-:W-:Y:S01]  /*2b7b0*/  BPT.TRAP 0x1 ;  /* 0x000000040000795c */ /* 0x000fe20000300000 */
.L_x_218:
[----:B------:R-:W2:Y:S02]  /*2b7c0*/  SYNCS.PHASECHK.TRANS64.TRYWAIT P3, [UR47+0x344c8], R24 ;  /* 0x0344c818ff0075a7 */ /* 0x000ea4000806016f */
[----:B--2---:R-:W-:Y:S05]  /*2b7d0*/  @!P3 BRA `(.L_x_219) ;  /* 0x000000940054b947 */ /* 0x004fea0003800000 */
.L_x_569:
        /* <DEDUP_REMOVED lines=41> */
[----:B------:R-:W-:Y:S02]  /*2ba70*/  HADD2.F32 R35, -RZ, R7.H0_H0 ;  /* 0x20000007ff237230 */ /* 0x000fe40000004100 */
[-C--:B------:R-:W-:Y:S01]  /*2ba80*/  FFMA R31, R31, R0.reuse, R148 ;  /* 0x000000001f1f7223 */ /* 0x080fe20000000094 */
[--C-:B------:R-:W-:Y:S02]  /*2ba90*/  HADD2.F32 R25, -RZ, R4.reuse.H0_H0 ;  /* 0x20000004ff197230 */ /* 0x100fe40000004100 */
[----:B------:R-:W-:Y:S01]  /*2baa0*/  FFMA R26, R33, R0, R26 ;  /* 0x00000000211a7223 */ /* 0x000fe2000000001a */
[----:B------:R-:W-:-:S02]  /*2bab0*/  HADD2.F32 R27, -RZ, R4.H1_H1 ;  /* 0x30000004ff1b7230 */ /* 0x000fc40000004100 */
        /* <DEDUP_REMOVED lines=31> */
.L_x_221:
[----:B------:R-:W-:Y:S05]  /*2bcb0*/  BSYNC B0 ;  /* 0x0000000000007941 */ /* 0x000fea0003800000 */
.L_x_220:
[----:B------:R-:W-:Y:S06]  /*2bcc0*/  BAR.SYNC.DEFER_BLOCKING 0x1, 0x80 ;  /* 0x0042000000007b1d */ /* 0x000fec0000010000 */
[----:B------:R-:W-:Y:S05]  /*2bcd0*/  @!P0 BRA `(.L_x_222) ;  /* 0x0000000000048947 */ /* 0x000fea0003800000 */
[----:B------:R-:W-:Y:S01]  /*2bce0*/  BPT.TRAP 0x1 ;  /* 0x000000040000795c */ /* 0x000fe20000300000 */
.L_x_222:
[----:B------:R-:W-:Y:S01]  /*2bcf0*/  UISETP.NE.AND UP0, UPT, UR52, 0x3, UPT ;  /* 0x000000033400788c */ /* 0x000fe2000bf05270 */
[----:B------:R-:W-:Y:S05]  /*2bd00*/  SYNCS.ARRIVE.TRANS64.RED.A1T0 RZ, [UR6], RZ ;  /* 0x000000ffffff79a7 */ /* 0x000fea0008100406 */
[----:B------:R-:W-:-:S13]  /*2bd10*/  PLOP3.LUT P1, PT, PT, PT, UP0, 0x80, 0x0 ;  /* 0x000000000000781c */ /* 0x000fda0003f2f008 */
[----:B------:R-:W-:Y:S05]  /*2bd20*/  @!P1 BRA `(.L_x_223) ;  /* 0x0000000000049947 */ /* 0x000fea0003800000 */
[----:B------:R-:W-:Y:S01]  /*2bd30*/  BPT.TRAP 0x1 ;  /* 0x000000040000795c */ /* 0x000fe20000300000 */
.L_x_223:
[----:B------:R-:W-:Y:S02]  /*2bd40*/  R2UR UR4, R22 ;  /* 0x00000000160472ca */ /* 0x000fe400000e0000 */
[----:B------:R-:W-:Y:S02]  /*2bd50*/  SHF.L.U32 R0, R152, 0x1f, RZ ;  /* 0x0000001f98007819 */ /* 0x000fe400000006ff */
[----:B------:R-:W-:-:S09]  /*2bd60*/  LEA R19, R22, UR47, 0x4 ;  /* 0x0000002f16137c11 */ /* 0x000fd2000f8e20ff */
[----:B------:R-:W-:-:S09]  /*2bd70*/  ULEA UR4, UR4, UR47, 0x3 ;  /* 0x0000002f04047291 */ /* 0x000fd2000f8e183f */
[----:B------:R-:W2:Y:S02]  /*2bd80*/  SYNCS.PHASECHK.TRANS64.TRYWAIT P2, [UR4+0x34400], R0 ;  /* 0x03440000ff0075a7 */ /* 0x000ea40008040144 */
[----:B--2---:R-:W-:Y:S05]  /*2bd90*/  @!P2 BRA `(.L_x_224) ;  /* 0x0000008c00fca947 */ /* 0x004fea0003800000 */
.L_x_570:
[----:B------:R-:W2:Y:S01]  /*2bda0*/  LDS.128 R16, [R19+0x34520] ;  /* 0x0345200013107984 */ /* 0x000ea20000000c00 */
        /* <DEDUP_REMOVED lines=8> */
.L_x_225:
[----:B------:R-:W-:Y:S01]  /*2be30*/  UIADD3 UR4, UR4, 0x34440, URZ ;  /* 0x0003444004047890 */ /* 0x000fe2000fffe03f */
[----:B--2---:R-:W-:Y:S02]  /*2be40*/  ISETP.NE.AND P3, PT, R19, RZ, PT ;  /* 0x000000ff1300720c */ /* 0x004fe40003f65270 */
[----:B------:R-:W-:Y:S01]  /*2be50*/  IADD3 R22, R22, 0x1, RZ ;  /* 0x0000000116167810 */ /* 0x000fe20007ffe0ff */
[----:B------:R-:W-:Y:S01]  /*2be60*/  UPRMT UR4, UR56, 0x654, UR4 ;  /* 0x0000065438047896 */ /* 0x000fe20008000004 */
[----:B------:R-:W-:Y:S02]  /*2be70*/  MOV R19, RZ ;  /* 0x000000ff00137202 */ /* 0x000fe40000000f00 */
[----:B------:R-:W-:-:S04]  /*2be80*/  ISETP.NE.AND P2, PT, R22, 0x8, PT ;  /* 0x000000081600780c */ /* 0x000fc80003f45270 */
[----:B-1----:R-:W-:Y:S02]  /*2be90*/  SEL R3, RZ, 0x1, P2 ;  /* 0x00000001ff037807 */ /* 0x002fe40001000000 */
[----:B---3--:R-:W-:Y:S01]  /*2bea0*/  SYNCS.ARRIVE.TRANS64.RED.A1T0 RZ, [UR4], RZ ;  /* 0x000000ffffff79a7 */ /* 0x008fe20008100404 */
[----:B------:R-:W-:Y:S02]  /*2beb0*/  SEL R22, R22, RZ, P2 ;  /* 0x000000ff16167207 */ /* 0x000fe40001000000 */
[----:B------:R-:W-:Y:S01]  /*2bec0*/  LOP3.LUT R152, R152, R3, RZ, 0x3c, !PT ;  /* 0x0000000398987212 */ /* 0x000fe200078e3cff */
[----:B------:R-:W-:Y:S06]  /*2bed0*/  @!P3 BRA `(.L_x_226) ;  /* 0x0000000000b4b947 */ /* 0x000fec0003800000 */
[----:B------:R-:W1:Y:S02]  /*2bee0*/  LDC.64 R2, c[0x0][0x290] ;  /* 0x0000a400ff027b82 */ /* 0x000e640000000a00 */
[----:B-1----:R-:W-:-:S06]  /*2bef0*/  IMAD.WIDE R2, R18, 0xc, R2 ;  /* 0x0000000c12027825 */ /* 0x002fcc00078e0202 */
[----:B------:R-:W2:Y:S02]  /*2bf00*/  LDG.E R2, desc[UR38][R2.64+0x8] ;  /* 0x0000082602027981 */ /* 0x000ea4000c1e1900 */
[----:B--2---:R-:W-:-:S13]  /*2bf10*/  R2UR UR4, R2 ;  /* 0x00000000020472ca */ /* 0x004fda00000e0000 */
[----:B------:R-:W-:-:S04]  /*2bf20*/  UIADD3 UR4, UR4, 0x7f, URZ ;  /* 0x0000007f04047890 */ /* 0x000fc8000fffe03f */
[----:B------:R-:W-:-:S04]  /*2bf30*/  USHF.R.S32.HI UR5, URZ, 0x1f, UR4 ;  /* 0x0000001f3f057899 */ /* 0x000fc80008011404 */
[----:B------:R-:W-:-:S04]  /*2bf40*/  ULEA.HI UR5, UR5, UR4, URZ, 0x7 ;  /* 0x0000000405057291 */ /* 0x000fc8000f8f383f */
[----:B------:R-:W-:-:S04]  /*2bf50*/  USHF.R.S32.HI UR5, URZ, 0x7, UR5 ;  /* 0x000000073f057899 */ /* 0x000fc80008011405 */
[----:B------:R-:W-:Y:S02]  /*2bf60*/  UIADD3 UR41, UR41, UR5, URZ ;  /* 0x0000000529297290 */ /* 0x000fe4000fffe03f */
[----:B------:R-:W-:Y:S02]  /*2bf70*/  UISETP.GE.U32.AND UP1, UPT, UR5, 0x3, UPT ;  /* 0x000000030500788c */ /* 0x000fe4000bf26070 */
[----:B------:R-:W-:-:S04]  /*2bf80*/  UISETP.GT.U32.AND UP0, UPT, UR41, 0x2, UPT ;  /* 0x000000022900788c */ /* 0x000fc8000bf04070 */
[----:B------:R-:W-:-:S04]  /*2bf90*/  UISETP.LT.U32.AND UP0, UPT, UR5, 0x3, UP0 ;  /* 0x000000030500788c */ /* 0x000fc80008701070 */
[----:B------:R-:W-:Y:S02]  /*2bfa0*/  USEL UR6, URZ, 0x1, !UP0 ;  /* 0x000000013f067887 */ /* 0x000fe4000c000000 */
[----:B------:R-:W-:Y:S02]  /*2bfb0*/  @UP1 UIMAD.WIDE.U32 UR4, UR41, -0x55555555, URZ ;  /* 0xaaaaaaab290418a5 */ /* 0x000fe4000f8e003f */
[----:B------:R-:W-:Y:S02]  /*2bfc0*/  ULOP3.LUT UR42, UR42, UR6, URZ, 0x3c, !UPT ;  /* 0x000000062a2a7292 */ /* 0x000fe4000f8e3c3f */
[----:B------:R-:W-:-:S04]  /*2bfd0*/  @UP1 USHF.R.U32.HI UR4, URZ, 0x1, UR5 ;  /* 0x000000013f041899 */ /* 0x000fc80008011605 */
[----:B------:R-:W-:Y:S01]  /*2bfe0*/  @UP1 ULOP3.LUT UR42, UR42, 0x1, UR4, 0x78, !UPT ;  /* 0x000000012a2a1892 */ /* 0x000fe2000f8e7804 */
[----:B------:R-:W-:Y:S11]  /*2bff0*/  @!P1 BRA `(.L_x_227) ;  /* 0x0000000000049947 */ /* 0x000ff60003800000 */
[----:B------:R-:W-:Y:S01]  /*2c000*/  BPT.TRAP 0x1 ;  /* 0x000000040000795c */ /* 0x000fe20000300000 */
.L_x_227:
[----:B------:R-:W-:Y:S02]  /*2c010*/  R2UR UR4, R22 ;  /* 0x00000000160472ca */ /* 0x000fe400000e0000 */
[----:B------:R-:W-:Y:S02]  /*2c020*/  SHF.L.U32 R2, R152, 0x1f, RZ ;  /* 0x0000001f98027819 */ /* 0x000fe400000006ff */
[----:B------:R-:W-:-:S09]  /*2c030*/  LEA R0, R22, UR47, 0x4 ;  /* 0x0000002f16007c11 */ /* 0x000fd2000f8e20ff */
[----:B------:R-:W-:-:S09]  /*2c040*/  ULEA UR4, UR4, UR47, 0x3 ;  /* 0x0000002f04047291 */ /* 0x000fd2000f8e183f */
[----:B------:R-:W1:Y:S02]  /*2c050*/  SYNCS.PHASECHK.TRANS64.TRYWAIT P2, [UR4+0x34400], R2 ;  /* 0x03440002ff0075a7 */ /* 0x000e640008040144 */
[----:B-1----:R-:W-:Y:S05]  /*2c060*/  @!P2 BRA `(.L_x_228) ;  /* 0x0000008c0060a947 */ /* 0x002fea0003800000 */
.L_x_571:
[----:B------:R2:W3:Y:S01]  /*2c070*/  LDS.128 R16, [R0+0x34520] ;  /* 0x0345200000107984 */ /* 0x0004e20000000c00 */
[----:B------:R-:W-:Y:S01]  /*2c080*/  @!PT LDS RZ, [RZ] ;  /* 0x00000000fffff984 */ /* 0x000fe20000000800 */
[----:B------:R-:W-:Y:S01]  /*2c090*/  @!PT LDS RZ, [RZ] ;  /* 0x00000000fffff984 */ /* 0x000fe20000000800 */
[----:B------:R-:W-:Y:S01]  /*2c0a0*/  @!PT LDS RZ, [RZ] ;  /* 0x00000000fffff984 */ /* 0x000fe20000000800 */
[----:B------:R-:W-:Y:S01]  /*2c0b0*/  @!PT LDS RZ, [RZ] ;  /* 0x00000000fffff984 */ /* 0x000fe20000000800 */
[----:B------:R4:W-:Y:S06]  /*2c0c0*/  MEMBAR.ALL.CTA ;  /* 0x0000000000007992 */ /* 0x0009ec0000008000 */
[----:B----4-:R-:W4:Y:S01]  /*2c0d0*/  FENCE.VIEW.ASYNC.S ;  /* 0x00000000000073c6 */ /* 0x010f220000000000 */
[----:B--2---:R-:W-:Y:S05]  /*2c0e0*/  @!P1 BRA `(.L_x_229) ;  /* 0x0000000000049947 */ /* 0x004fea0003800000 */
[----:B------:R-:W-:Y:S01]  /*2c0f0*/  BPT.TRAP 0x1 ;  /* 0x000000040000795c */ /* 0x000fe20000300000 */
.L_x_229:
[----:B------:R-:W-:Y:S01]  /*2c100*/  UIADD3 UR4, UR4, 0x34440, URZ ;  /* 0x0003444004047890 */ /* 0x000fe2000fffe03f */
[----:B------:R-:W-:-:S03]  /*2c110*/  VIADD R22, R22, 0x1 ;  /* 0x0000000116167836 */ /* 0x000fc60000000000 */
[----:B------:R-:W-:Y:S02]  /*2c120*/  UPRMT UR4, UR56, 0x654, UR4 ;  /* 0x0000065438047896 */ /* 0x000fe40008000004 */
[----:B------:R-:W-:-:S04]  /*2c130*/  ISETP.NE.AND P1, PT, R22, 0x8, PT ;  /* 0x000000081600780c */ /* 0x000fc80003f25270 */
[----:B-1----:R-:W-:Y:S02]  /*2c140*/  SEL R3, RZ, 0x1, P1 ;  /* 0x00000001ff037807 */ /* 0x002fe40000800000 */
[----:B------:R-:W-:Y:S01]  /*2c150*/  SEL R22, R22, RZ, P1 ;  /* 0x000000ff16167207 */ /* 0x000fe20000800000 */
[----:B----4-:R-:W-:Y:S01]  /*2c160*/  SYNCS.ARRIVE.TRANS64.RED.A1T0 RZ, [UR4], RZ ;  /* 0x000000ffffff79a7 */ /* 0x010fe20008100404 */
[----:B------:R-:W-:Y:S01]  /*2c170*/  UIMAD.WIDE.U32 UR4, UR41, -0x55555555, URZ ;  /* 0xaaaaaaab290478a5 */ /* 0x000fe2000f8e003f */
[----:B------:R-:W-:-:S03]  /*2c180*/  LOP3.LUT R152, R152, R3, RZ, 0x3c, !PT ;  /* 0x0000000398987212 */ /* 0x000fc600078e3cff */
[----:B------:R-:W-:-:S04]  /*2c190*/  USHF.R.U32.HI UR4, URZ, 0x1, UR5 ;  /* 0x000000013f047899 */ /* 0x000fc80008011605 */
[----:B------:R-:W-:-:S12]  /*2c1a0*/  UIMAD UR41, UR4, -0x3, UR41 ;  /* 0xfffffffd042978a4 */ /* 0x000fd8000f8e0229 */
.L_x_226:
[----:B---3--:R-:W-:Y:S02]  /*2c1b0*/  ISETP.NE.AND P1, PT, R19, RZ, PT ;  /* 0x000000ff1300720c */ /* 0x008fe40003f25270 */
[CC--:B------:R-:W-:Y:S02]  /*2c1c0*/  ISETP.NE.AND P2, PT, R155.reuse, R18.reuse, PT ;  /* 0x000000129b00720c */ /* 0x0c0fe40003f45270 */
[----:B------:R-:W-:-:S13]  /*2c1d0*/  ISETP.EQ.OR P3, PT, R155, R18, !P1 ;  /* 0x000000129b00720c */ /* 0x000fda0004f62670 */
[----:B------:R-:W-:Y:S05]  /*2c1e0*/  @P3 BRA `(.L_x_230) ;  /* 0x0000000000fc3947 */ /* 0x000fea0003800000 */
[----:B------:R-:W-:-:S13]  /*2c1f0*/  ISETP.NE.AND P3, PT, RZ, UR51, PT ;  /* 0x00000033ff007c0c */ /* 0x000fda000bf65270 */
[----:B------:R-:W-:Y:S05]  /*2c200*/  @P3 BRA `(.L_x_230) ;  /* 0x0000000000f43947 */ /* 0x000fea0003800000 */
[----:B------:R-:W1:Y:S01]  /*2c210*/  S2R R0, SR_LANEID ;  /* 0x0000000000007919 */ /* 0x000e620000000000 */
[----:B------:R-:W-:Y:S01]  /*2c220*/  ELECT P3, URZ, PT ;  /* 0x00000000003f782f */ /* 0x000fe20003860000 */
[----:B------:R-:W-:Y:S01]  /*2c230*/  BSSY B0, `(.L_x_231) ;  /* 0x000002f000007945 */ /* 0x000fe20003800000 */
[----:B-1----:R-:W-:-:S11]  /*2c240*/  SHF.L.U32 R15, R0, 0x2, RZ ;  /* 0x00000002000f7819 */ /* 0x002fd600000006ff */
[----:B------:R-:W-:Y:S05]  /*2c250*/  @!P3 BRA `(.L_x_232) ;  /* 0x0000000000b0b947 */ /* 0x000fea0003800000 */
[----:B------:R-:W-:Y:S01]  /*2c260*/  SHF.R.S32.HI R3, RZ, 0x1f, R18 ;  /* 0x0000001fff037819 */ /* 0x000fe20000011412 */
[----:B------:R-:W-:Y:S01]  /*2c270*/  ULDC.64 UR4, c[0x0][0x820] ;  /* 0x0002080000047ab9 */ /* 0x000fe20000000a00 */
[C---:B------:R-:W-:Y:S02]  /*2c280*/  SHF.L.U32 R0, R18.reuse, 0x3, RZ ;  /* 0x0000000312007819 */ /* 0x040fe400000006ff */
[----:B------:R-:W-:Y:S02]  /*2c290*/  SHF.L.U64.HI R8, R18, 0x3, R3 ;  /* 0x0000000312087819 */ /* 0x000fe40000010203 */
[----:B------:R-:W-:Y:S01]  /*2c2a0*/  IADD3 R4, P3, R0, UR4, RZ ;  /* 0x0000000400047c10 */ /* 0x000fe2000ff7e0ff */
[----:B------:R-:W1:Y:S03]  /*2c2b0*/  LDC.64 R2, c[0x0][0x290] ;  /* 0x0000a400ff027b82 */ /* 0x000e660000000a00 */
[----:B------:R-:W-:Y:S01]  /*2c2c0*/  IADD3.X R5, R8, UR5, RZ, P3, !PT ;  /* 0x0000000508057c10 */ /* 0x000fe20009ffe4ff */
[----:B------:R-:W-:-:S05]  /*2c2d0*/  ULDC.64 UR4, c[0x0][0x818] ;  /* 0x0002060000047ab9 */ /* 0x000fca0000000a00 */
[----:B------:R-:W2:Y:S01]  /*2c2e0*/  LDG.E.64 R4, desc[UR38][R4.64] ;  /* 0x0000002604047981 */ /* 0x000ea2000c1e1b00 */
[----:B-1----:R-:W-:Y:S01]  /*2c2f0*/  IMAD.WIDE R6, R18, 0xc, R2 ;  /* 0x0000000c12067825 */ /* 0x002fe200078e0202 */
[----:B------:R-:W-:Y:S02]  /*2c300*/  IADD3 R2, P3, R0, UR4, RZ ;  /* 0x0000000400027c10 */ /* 0x000fe4000ff7e0ff */
[----:B------:R-:W1:Y:S02]  /*2c310*/  LDS R0, [UR48+0x1c] ;  /* 0x00001c30ff007984 */ /* 0x000e640008000800 */
[----:B------:R-:W-:Y:S02]  /*2c320*/  IADD3.X R3, R8, UR5, RZ, P3, !PT ;  /* 0x0000000508037c10 */ /* 0x000fe40009ffe4ff */
[----:B------:R-:W3:Y:S04]  /*2c330*/  LDG.E R12, desc[UR38][R6.64] ;  /* 0x00000026060c7981 */ /* 0x000ee8000c1e1900 */
[----:B------:R4:W5:Y:S04]  /*2c340*/  LDG.E R13, desc[UR38][R6.64+0x4] ;  /* 0x00000426060d7981 */ /* 0x000968000c1e1900 */
[----:B------:R-:W5:Y:S01]  /*2c350*/  LDG.E.64 R2, desc[UR38][R2.64] ;  /* 0x0000002602027981 */ /* 0x000f62000c1e1b00 */
[----:B------:R-:W-:-:S03]  /*2c360*/  MOV R8, UR48 ;  /* 0x0000003000087c02 */ /* 0x000fc60008000f00 */
[----:B------:R-:W-:Y:S01]  /*2c370*/  STS [UR48+0x30], RZ ;  /* 0x000030ffff007988 */ /* 0x000fe20008000830 */
[----:B------:R-:W-:Y:S02]  /*2c380*/  SHF.R.U64 R8, R8, 0x4, RZ ;  /* 0x0000000408087819 */ /* 0x000fe400000012ff */
[----:B----4-:R-:W-:-:S03]  /*2c390*/  CS2R R6, SRZ ;  /* 0x0000000000067805 */ /* 0x010fc6000001ff00 */
[----:B------:R-:W-:Y:S04]  /*2c3a0*/  STS [UR48+0x10], R8 ;  /* 0x00001008ff007988 */ /* 0x000fe80008000830 */
[----:B------:R-:W-:Y:S01]  /*2c3b0*/  STS [UR48+0x14], R8 ;  /* 0x00001408ff007988 */ /* 0x000fe20008000830 */
[C---:B--2---:R-:W-:Y:S01]  /*2c3c0*/  SHF.L.U64.HI R11, R4.reuse, 0x1, R5 ;  /* 0x00000001040b7819 */ /* 0x044fe20000010205 */
[----:B------:R-:W-:-:S03]  /*2c3d0*/  IMAD.SHL.U32 R10, R4, 0x2, RZ ;  /* 0x00000002040a7824 */ /* 0x000fc600078e00ff */
[----:B------:R-:W-:Y:S02]  /*2c3e0*/  LOP3.LUT R11, R11, 0x1fffffff, RZ, 0xc0, !PT ;  /* 0x1fffffff0b0b7812 */ /* 0x000fe400078ec0ff */
[----:B------:R-:W-:Y:S02]  /*2c3f0*/  LOP3.LUT R10, R10, 0xfffffffe, RZ, 0xc0, !PT ;  /* 0xfffffffe0a0a7812 */ /* 0x000fe400078ec0ff */
[--C-:B------:R-:W-:Y:S02]  /*2c400*/  SHF.R.U32.HI R5, RZ, 0x4, R11.reuse ;  /* 0x00000004ff057819 */ /* 0x100fe4000001160b */
[----:B------:R-:W-:Y:S02]  /*2c410*/  SHF.R.U64 R10, R10, 0x4, R11 ;  /* 0x000000040a0a7819 */ /* 0x000fe4000000120b */
[----:B-1----:R-:W-:-:S03]  /*2c420*/  LOP3.LUT R0, R0, 0xf, R5, 0xb8, !PT ;  /* 0x0000000f00007812 */ /* 0x002fc600078eb805 */
[----:B------:R-:W-:Y:S04]  /*2c430*/  STS [UR48+0xc], R10 ;  /* 0x00000c0aff007988 */ /* 0x000fe80008000830 */
[----:B------:R-:W-:Y:S01]  /*2c440*/  STS [UR48+0x1c], R0 ;  /* 0x00001c00ff007988 */ /* 0x000fe20008000830 */
[----:B---3--:R-:W-:-:S03]  /*2c450*/  IADD3 R4, R12, -0x1, RZ ;  /* 0xffffffff0c047810 */ /* 0x008fc60007ffe0ff */
[----:B------:R-:W1:Y:S04]  /*2c460*/  LDS R5, [UR48+0x1c] ;  /* 0x00001c30ff057984 */ /* 0x000e680008000800 */
[----:B-----5:R-:W-:Y:S01]  /*2c470*/  STS.64 [UR48], R2 ;  /* 0x00000002ff007988 */ /* 0x020fe20008000a30 */
[----:B-1----:R-:W-:-:S05]  /*2c480*/  LOP3.LUT R5, R5, 0xf0, RZ, 0xb8, !PT ;  /* 0x000000f005057812 */ /* 0x002fca00078eb8ff */
[----:B------:R1:W-:Y:S04]  /*2c490*/  STS [UR48+0x1c], R5 ;  /* 0x00001c05ff007988 */ /* 0x0003e80008000830 */
[----:B------:R-:W2:Y:S01]  /*2c4a0*/  LDS R9, [UR48+0x1c] ;  /* 0x00001c30ff097984 */ /* 0x000ea20008000800 */
[----:B-1----:R-:W-:-:S05]  /*2c4b0*/  IADD3 R5, R13, -0x1, RZ ;  /* 0xffffffff0d057810 */ /* 0x002fca0007ffe0ff */
[----:B------:R-:W-:Y:S01]  /*2c4c0*/  STS.128 [UR48+0x20], R4 ;  /* 0x00002004ff007988 */ /* 0x000fe20008000c30 */
[----:B--2---:R-:W-:-:S05]  /*2c4d0*/  LOP3.LUT R9, R9, 0xf00, RZ, 0xb8, !PT ;  /* 0x00000f0009097812 */ /* 0x004fca00078eb8ff */
[----:B------:R-:W-:Y:S04]  /*2c4e0*/  STS.64 [UR48+0x18], R8 ;  /* 0x00001808ff007988 */ /* 0x000fe80008000a30 */
[----:B------:R-:W1:Y:S02]  /*2c4f0*/  LDS R14, [UR48+0x1c] ;  /* 0x00001c30ff0e7984 */ /* 0x000e640008000800 */
[----:B-1----:R-:W-:-:S05]  /*2c500*/  LOP3.LUT R0, R14, 0xf000, RZ, 0xb8, !PT ;  /* 0x0000f0000e007812 */ /* 0x002fca00078eb8ff */
[----:B------:R1:W-:Y:S02]  /*2c510*/  STS [UR48+0x1c], R0 ;  /* 0x00001c00ff007988 */ /* 0x0003e40008000830 */
.L_x_232:
[----:B------:R-:W-:Y:S05]  /*2c520*/  BSYNC B0 ;  /* 0x0000000000007941 */ /* 0x000fea0003800000 */
.L_x_231:
[----:B------:R-:W-:Y:S01]  /*2c530*/  NOP ;  /* 0x0000000000007918 */ /* 0x000fe20000000000 */
[----:B------:R2:W3:Y:S01]  /*2c540*/  LDS R5, [R15+UR48] ;  /* 0x000000300f057984 */ /* 0x0004e20008000800 */
[----:B------:R-:W-:Y:S02]  /*2c550*/  ELECT P3, URZ, PT ;  /* 0x00000000003f782f */ /* 0x000fe40003860000 */
[----:B------:R-:W-:Y:S01]  /*2c560*/  IADD3 R2, P4, R15, UR36, RZ ;  /* 0x000000240f027c10 */ /* 0x000fe2000ff9e0ff */
[----:B------:R-:W-:Y:S03]  /*2c570*/  BSSY B0, `(.L_x_233) ;  /* 0x0000005000007945 */ /* 0x000fe60003800000 */
[----:B------:R-:W-:-:S07]  /*2c580*/  IADD3.X R3, RZ, UR37, RZ, P4, !PT ;  /* 0x00000025ff037c10 */ /* 0x000fce000a7fe4ff */
[----:B--2---:R-:W-:Y:S05]  /*2c590*/  @!P3 BRA `(.L_x_234) ;  /* 0x000000000008b947 */ /* 0x004fea0003800000 */
[----:B------:R0:W-:Y:S01]  /*2c5a0*/  UTMACMDFLUSH ;  /* 0x00000000000079b7 */ /* 0x0001e20000000000 */
[----:B------:R-:W-:-:S04]  /*2c5b0*/  DEPBAR.LE SB0, 0x0 ;  /* 0x000080000000791a */ /* 0x000fc80000000000 */
.L_x_234:
[----:B------:R-:W-:Y:S05]  /*2c5c0*/  BSYNC B0 ;  /* 0x0000000000007941 */ /* 0x000fea0003800000 */
.L_x_233:
[----:B---3--:R2:W5:Y:S02]  /*2c5d0*/  ATOMG.E.EXCH.STRONG.GPU PT, RZ, [R2], R5 ;  /* 0x0000000502ff73a8 */ /* 0x00856400041ee100 */
.L_x_230:
[----:B------:R-:W-:-:S04]  /*2c5e0*/  DEPBAR.LE SB0, 0x0 ;  /* 0x000080000000791a */ /* 0x000fc80000000000 */
[----:B------:R-:W-:Y:S05]  /*2c5f0*/  @!P0 BRA `(.L_x_235) ;  /* 0x0000000000048947 */ /* 0x000fea0003800000 */
[----:B------:R-:W-:Y:S01]  /*2c600*/  BPT.TRAP 0x1 ;  /* 0x000000040000795c */ /* 0x000fe20000300000 */
.L_x_235:
[----:B-1----:R-:W-:Y:S01]  /*2c610*/  IMAD.U32 R0, RZ, RZ, UR53 ;  /* 0x00000035ff007e24 */ /* 0x002fe2000f8e00ff */
[----:B-----5:R-:W-:Y:S01]  /*2c620*/  SYNCS.ARRIVE.TRANS64.RED.A1T0 RZ, [UR7], RZ ;  /* 0x000000ffffff79a7 */ /* 0x020fe20008100407 */
[----:B------:R-:W-:Y:S02]  /*2c630*/  SEL R6, RZ, 0x1, !P2 ;  /* 0x00000001ff067807 */ /* 0x000fe40005000000 */
[----:B------:R-:W-:Y:S01]  /*2c640*/  LOP3.LUT R153, R153, 0x1, RZ, 0x3c, !PT ;  /* 0x0000000199997812 */ /* 0x000fe200078e3cff */
[----:B------:R1:W-:Y:S01]  /*2c650*/  SYNCS.ARRIVE.TRANS64.A1T0 RZ, [R0+UR49], RZ ;  /* 0x000000ff00ff79a7 */ /* 0x0003e20008100031 */
[----:B------:R-:W-:Y:S05]  /*2c660*/  @P1 BRA `(.L_x_236) ;  /* 0xfffffd7000f41947 */ /* 0x000fea000383ffff */
[----:B------:R-:W-:Y:S05]  /*2c670*/  EXIT ;  /* 0x000000000000794d */ /* 0x000fea0003800000 */
.L_x_23:
[----:B------:R-:W-:-:S08]  /*2c680*/  NOP ;  /* 0x0000000000007918 */ /* 0x000fd00000000000 */
[----:B----45:R-:W1:-:S00]  /*2c690*/  USETMAXREG.DEALLOC.CTAPOOL 0x28 ;  /* 0x00000028000079c8 */ /* 0x030e4000080e0500 */
[----:B------:R-:W-:-:S06]  /*2c6a0*/  UISETP.NE.AND UP1, UPT, UR51, 0x3, UPT ;  /* 0x000000033300788c */ /* 0x000fcc000bf25270 */
[----:B------:R-:W-:-:S13]  /*2c6b0*/  PLOP3.LUT P1, PT, PT, PT, UP1, 0x80, 0x0 ;  /* 0x000000000000781c */ /* 0x000fda0003f2f018 */
[----:B-1----:R-:W-:Y:S05]  /*2c6c0*/  @!P1 BRA `(.L_x_237) ;  /* 0x00000054004c9947 */ /* 0x002fea0003800000 */
[----:B------:R-:W-:-:S13]  /*2c6d0*/  ISETP.NE.AND P0, PT, RZ, UR51, PT ;  /* 0x00000033ff007c0c */ /* 0x000fda000bf05270 */
[----:B------:R-:W-:Y:S05]  /*2c6e0*/  @!P0 BRA `(.L_x_238) ;  /* 0x0000003800b08947 */ /* 0x000fea0003800000 */
[----:B------:R-:W-:-:S06]  /*2c6f0*/  UISETP.NE.AND UP0, UPT, UR51, 0x2, UPT ;  /* 0x000000023300788c */ /* 0x000fcc000bf05270 */
[----:B------:R-:W-:-:S13]  /*2c700*/  PLOP3.LUT P0, PT, PT, PT, UP0, 0x80, 0x0 ;  /* 0x000000000000781c */ /* 0x000fda0003f0f008 */
[----:B--2---:R-:W-:Y:S05]  /*2c710*/  @P0 EXIT ;  /* 0x000000000000094d */ /* 0x004fea0003800000 */
[----:B------:R-:W1:Y:S01]  /*2c720*/  S2UR UR4, SR_CTAID.Y ;  /* 0x00000000000479c3 */ /* 0x000e620000002600 */
[----:B------:R-:W-:Y:S01]  /*2c730*/  ELECT P0, URZ, PT ;  /* 0x00000000003f782f */ /* 0x000fe20003800000 */
[----:B------:R-:W-:Y:S01]  /*2c740*/  BSSY B0, `(.L_x_239) ;  /* 0x0000023000007945 */ /* 0x000fe20003800000 */
[----:B-1----:R-:W-:-:S11]  /*2c750*/  UIMAD UR4, UR4, UR60, UR57 ;  /* 0x0000003c040472a4 */ /* 0x002fd6000f8e0239 */
[----:B------:R-:W-:Y:S05]  /*2c760*/  @!P0 BRA `(.L_x_240) ;  /* 0x0000000000808947 */ /* 0x000fea0003800000 */
[----:B------:R-:W-:Y:S01]  /*2c770*/  STL.64 [R1+0x610], R18 ;  /* 0x0006101201007387 */ /* 0x000fe20000100a00 */
[----:B------:R-:W1:Y:S01]  /*2c780*/  LDC.64 R14, c[0x0][0x628] ;  /* 0x00018a00ff0e7b82 */ /* 0x000e620000000a00 */
[----:B------:R-:W-:Y:S02]  /*2c790*/  UMOV UR5, 0x400 ;  /* 0x0000040000057882 */ /* 0x000fe40000000000 */
[----:B------:R2:W-:Y:S01]  /*2c7a0*/  STL.64 [R1+0x608], R16 ;  /* 0x0006081001007387 */ /* 0x0005e20000100a00 */
[----:B------:R-:W-:-:S03]  /*2c7b0*/  ULEA UR5, UR58, UR5, 0x18 ;  /* 0x000000053a057291 */ /* 0x000fc6000f8ec03f */
[----:B------:R3:W-:Y:S01]  /*2c7c0*/  STL [R1+0x600], R13 ;  /* 0x0006000d01007387 */ /* 0x0007e20000100800 */
[----:B------:R-:W4:Y:S08]  /*2c7d0*/  LDC.64 R4, c[0x0][0x600] ;  /* 0x00018000ff047b82 */ /* 0x000f300000000a00 */
[----:B--2---:R-:W2:Y:S08]  /*2c7e0*/  LDC.64 R16, c[0x0][0x610] ;  /* 0x00018400ff107b82 */ /* 0x004eb00000000a00 */
[----:B------:R-:W2:Y:S08]  /*2c7f0*/  LDC.64 R18, c[0x0][0x618] ;  /* 0x00018600ff127b82 */ /* 0x000eb00000000a00 */
[----:B---3--:R-:W1:Y:S08]  /*2c800*/  LDC.64 R12, c[0x0][0x620] ;  /* 0x00018800ff0c7b82 */ /* 0x008e700000000a00 */
[----:B------:R-:W4:Y:S01]  /*2c810*/  LDC.64 R6, c[0x0][0x608] ;  /* 0x00018200ff067b82 */ /* 0x000f220000000a00 */
[----:B--2---:R2:W-:Y:S07]  /*2c820*/  STS.128 [UR5+0x34710], R16 ;  /* 0x03471010ff007988 */ /* 0x0045ee0008000c05 */
[----:B------:R-:W3:Y:S01]  /*2c830*/  LDC.64 R32, c[0x0][0x630] ;  /* 0x00018c00ff207b82 */ /* 0x000ee20000000a00 */
[----:B-1----:R1:W-:Y:S07]  /*2c840*/  STS.128 [UR5+0x34720], R12 ;  /* 0x0347200cff007988 */ /* 0x0023ee0008000c05 */
[----:B------:R-:W3:Y:S01]  /*2c850*/  LDC.64 R34, c[0x0][0x638] ;  /* 0x00018e00ff227b82 */ /* 0x000ee20000000a00 */
[----:B--2---:R2:W5:Y:S07]  /*2c860*/  LDL.LU.64 R18, [R1+0x610] ;  /* 0x0006100001127983 */ /* 0x00456e0000300a00 */
[----:B------:R-:W2:Y:S01]  /*2c870*/  LDC.64 R28, c[0x0][0x640] ;  /* 0x00019000ff1c7b82 */ /* 0x000ea20000000a00 */
[----:B------:R2:W5:Y:S04]  /*2c880*/  LDL.LU.64 R16, [R1+0x608] ;  /* 0x0006080001107983 */ /* 0x0005680000300a00 */
[----:B-1----:R1:W5:Y:S03]  /*2c890*/  LDL.LU R13, [R1+0x600] ;  /* 0x00060000010d7983 */ /* 0x0023660000300800 */
[----:B------:R-:W2:Y:S01]  /*2c8a0*/  LDC.64 R30, c[0x0][0x648] ;  /* 0x00019200ff1e7b82 */ /* 0x000ea20000000a00 */
[----:B----4-:R4:W-:Y:S07]  /*2c8b0*/  STS.128 [UR5+0x34700], R4 ;  /* 0x03470004ff007988 */ /* 0x0109ee0008000c05 */
[----:B------:R-:W1:Y:S08]  /*2c8c0*/  LDC.64 R24, c[0x0][0x650] ;  /* 0x00019400ff187b82 */ /* 0x000e700000000a00 */
[----:B------:R-:W1:Y:S08]  /*2c8d0*/  LDC.64 R26, c[0x0][0x658] ;  /* 0x00019600ff1a7b82 */ /* 0x000e700000000a00 */
[----:B------:R-:W1:Y:S08]  /*2c8e0*/  LDC.64 R8, c[0x0][0x660] ;  /* 0x00019800ff087b82 */ /* 0x000e700000000a00 */
[----:B------:R-:W1:Y:S08]  /*2c8f0*/  LDC.64 R10, c[0x0][0x668] ;  /* 0x00019a00ff0a7b82 */ /* 0x000e700000000a00 */
[----:B----4-:R-:W4:Y:S08]  /*2c900*/  LDC.64 R4, c[0x0][0x670] ;  /* 0x00019c00ff047b82 */ /* 0x010f300000000a00 */
[----:B------:R-:W4:Y:S01]  /*2c910*/  LDC.64 R6, c[0x0][0x678] ;  /* 0x00019e00ff067b82 */ /* 0x000f220000000a00 */
[----:B---3--:R3:W-:Y:S04]  /*2c920*/  STS.128 [UR5+0x34730], R32 ;  /* 0x03473020ff007988 */ /* 0x0087e80008000c05 */
[----:B--2---:R3:W-:Y:S04]  /*2c930*/  STS.128 [UR5+0x34740], R28 ;  /* 0x0347401cff007988 */ /* 0x0047e80008000c05 */
[----:B-1----:R3:W-:Y:S04]  /*2c940*/  STS.128 [UR5+0x34750], R24 ;  /* 0x03475018ff007988 */ /* 0x0027e80008000c05 */
[----:B------:R3:W-:Y:S04]  /*2c950*/  STS.128 [UR5+0x34760], R8 ;  /* 0x03476008ff007988 */ /* 0x0007e80008000c05 */
[----:B----4-:R3:W-:Y:S02]  /*2c960*/  STS.128 [UR5+0x34770], R4 ;  /* 0x03477004ff007988 */ /* 0x0107e40008000c05 */
.L_x_240:
[----:B------:R-:W-:Y:S05]  /*2c970*/  BSYNC B0 ;  /* 0x0000000000007941 */ /* 0x000fea0003800000 */
.L_x_239:
[----:B------:R-:W-:Y:S01]  /*2c980*/  ELECT P0, URZ, PT ;  /* 0x00000000003f782f */ /* 0x000fe20003800000 */
[----:B------:R-:W-:Y:S01]  /*2c990*/  NOP ;  /* 0x0000000000007918 */ /* 0x000fe20000000000 */
[----:B------:R-:W-:Y:S01]  /*2c9a0*/  ULDC UR5, c[0x0][0x884] ;  /* 0x0002210000057ab9 */ /* 0x000fe20000000800 */
[----:B------:R-:W-:Y:S01]  /*2c9b0*/  ULDC.64 UR10, c[0x0][0x800] ;  /* 0x00020000000a7ab9 */ /* 0x000fe20000000a00 */
[----:B------:R-:W-:Y:S01]  /*2c9c0*/  ULEA UR4, UR5, UR4, 0x1 ;  /* 0x0000000405047291 */ /* 0x000fe2000f8e083f */
[----:B------:R-:W-:Y:S03]  /*2c9d0*/  BSSY B0, `(.L_x_241) ;  /* 0x0000033000007945 */ /* 0x000fe60003800000 */
[----:B------:R-:W-:-:S05]  /*2c9e0*/  UIMAD.WIDE UR10, UR4, 0x80, UR10 ;  /* 0x00000080040a78a5 */ /* 0x000fca000f8e020a */
[----:B------:R-:W-:Y:S07]  /*2c9f0*/  @!P0 BRA `(.L_x_242) ;  /* 0x0000000000c08947 */ /* 0x000fee0003800000 */
[----:B------:R-:W-:Y:S01]  /*2ca00*/  ULDC.64 UR4, c[0x0][0x808] ;  /* 0x0002020000047ab9 */ /* 0x000fe20000000a00 */
[----:B------:R-:W-:Y:S01]  /*2ca10*/  ULDC.64 UR6, c[0x0][0x810] ;  /* 0x0002040000067ab9 */ /* 0x000fe20000000a00 */
[----:B------:R-:W-:Y:S02]  /*2ca20*/  ISETP.NE.U32.AND P0, PT, RZ, UR4, PT ;  /* 0x00000004ff007c0c */ /* 0x000fe4000bf05070 */
[----:B------:R-:W-:Y:S02]  /*2ca30*/  ISETP.NE.U32.AND P1, PT, RZ, UR6, PT ;  /* 0x00000006ff007c0c */ /* 0x000fe4000bf25070 */
[----:B------:R-:W-:Y:S02]  /*2ca40*/  ISETP.NE.AND.EX P0, PT, RZ, UR5, PT, P0 ;  /* 0x00000005ff007c0c */ /* 0x000fe4000bf05300 */
[----:B------:R-:W-:-:S11]  /*2ca50*/  ISETP.NE.AND.EX P1, PT, RZ, UR7, PT, P1 ;  /* 0x00000007ff007c0c */ /* 0x000fd6000bf25310 */
[----:B------:R-:W-:Y:S05]  /*2ca60*/  @!P0 BRA `(.L_x_243) ;  /* 0x0000000000188947 */ /* 0x000fea0003800000 */
[----:B------:R-:W1:Y:S02]  /*2ca70*/  LDC.64 R2, c[0x0][0x808] ;  /* 0x00020200ff027b82 */ /* 0x000e640000000a00 */
[----:B-1---5:R-:W-:-:S06]  /*2ca80*/  IMAD.WIDE R2, R18, 0x8, R2 ;  /* 0x0000000812027825 */ /* 0x022fcc00078e0202 */
[----:B------:R-:W2:Y:S01]  /*2ca90*/  LDG.E.64 R2, desc[UR38][R2.64] ;  /* 0x0000002602027981 */ /* 0x000ea2000c1e1b00 */
[----:B------:R-:W-:Y:S02]  /*2caa0*/  UMOV UR4, 0x400 ;  /* 0x0000040000047882 */ /* 0x000fe40000000000 */
[----:B------:R-:W-:-:S09]  /*2cab0*/  ULEA UR4, UR58, UR4, 0x18 ;  /* 0x000000043a047291 */ /* 0x000fd2000f8ec03f */
[----:B--2---:R1:W-:Y:S03]  /*2cac0*/  STS.64 [UR4+0x34700], R2 ;  /* 0x03470002ff007988 */ /* 0x0043e60008000a04 */
.L_x_243:
[----:B------:R-:W-:Y:S05]  /*2cad0*/  @!P1 BRA `(.L_x_242) ;  /* 0x0000000000889947 */ /* 0x000fea0003800000 */
[----:B-1----:R-:W1:Y:S02]  /*2cae0*/  LDC.64 R2, c[0x0][0x810] ;  /* 0x00020400ff027b82 */ /* 0x002e640000000a00 */
[----:B-1---5:R-:W-:-:S06]  /*2caf0*/  IMAD.WIDE R2, R18, 0x8, R2 ;  /* 0x0000000812027825 */ /* 0x022fcc00078e0202 */
[----:B------:R-:W2:Y:S01]  /*2cb00*/  LDG.E.64 R2, desc[UR38][R2.64] ;  /* 0x0000002602027981 */ /* 0x000ea2000c1e1b00 */
[----:B------:R-:W-:Y:S01]  /*2cb10*/  UMOV UR4, 0x400 ;  /* 0x0000040000047882 */ /* 0x000fe20000000000 */
[----:B---3--:R-:W-:Y:S01]  /*2cb20*/  IADD3 R4, R13, -0x1, RZ ;  /* 0xffffffff0d047810 */ /* 0x008fe20007ffe0ff */
[----:B------:R-:W-:-:S04]  /*2cb30*/  ULEA UR4, UR58, UR4, 0x18 ;  /* 0x000000043a047291 */ /* 0x000fc8000f8ec03f */
[----:B------:R-:W-:-:S05]  /*2cb40*/  UIADD3 UR5, UR4, 0x34700, URZ ;  /* 0x0003470004057890 */ /* 0x000fca000fffe03f */
[----:B------:R-:W1:Y:S01]  /*2cb50*/  LDS R0, [UR4+0x3471c] ;  /* 0x03471c04ff007984 */ /* 0x000e620008000800 */
[----:B------:R-:W-:-:S03]  /*2cb60*/  MOV R8, UR5 ;  /* 0x0000000500087c02 */ /* 0x000fc60008000f00 */
[----:B------:R-:W-:Y:S01]  /*2cb70*/  STS [UR4+0x34730], RZ ;  /* 0x034730ffff007988 */ /* 0x000fe20008000804 */
[----:B------:R-:W-:-:S05]  /*2cb80*/  SHF.R.U64 R8, R8, 0x4, RZ ;  /* 0x0000000408087819 */ /* 0x000fca00000012ff */
[----:B------:R-:W-:Y:S04]  /*2cb90*/  STS [UR4+0x34710], R8 ;  /* 0x03471008ff007988 */ /* 0x000fe80008000804 */
[----:B------:R-:W-:Y:S01]  /*2cba0*/  STS [UR4+0x34714], R8 ;  /* 0x03471408ff007988 */ /* 0x000fe20008000804 */
[C---:B--2---:R-:W-:Y:S02]  /*2cbb0*/  SHF.L.U64.HI R11, R2.reuse, 0x1, R3 ;  /* 0x00000001020b7819 */ /* 0x044fe40000010203 */
[----:B------:R-:W-:Y:S02]  /*2cbc0*/  SHF.L.U32 R2, R2, 0x1, RZ ;  /* 0x0000000102027819 */ /* 0x000fe400000006ff */
[----:B------:R-:W-:Y:S02]  /*2cbd0*/  LOP3.LUT R11, R11, 0x1fffffff, RZ, 0xc0, !PT ;  /* 0x1fffffff0b0b7812 */ /* 0x000fe400078ec0ff */
[----:B------:R-:W-:-:S02]  /*2cbe0*/  LOP3.LUT R2, R2, 0xfffffffe, RZ, 0xc0, !PT ;  /* 0xfffffffe02027812 */ /* 0x000fc400078ec0ff */
[--C-:B------:R-:W-:Y:S02]  /*2cbf0*/  SHF.R.U32.HI R5, RZ, 0x4, R11.reuse ;  /* 0x00000004ff057819 */ /* 0x100fe4000001160b */
[----:B------:R-:W-:Y:S02]  /*2cc00*/  SHF.R.U64 R2, R2, 0x4, R11 ;  /* 0x0000000402027819 */ /* 0x000fe4000000120b */
[----:B-1----:R-:W-:Y:S01]  /*2cc10*/  LOP3.LUT R0, R0, 0xf, R5, 0xb8, !PT ;  /* 0x0000000f00007812 */ /* 0x002fe200078eb805 */
[----:B------:R-:W-:Y:S02]  /*2cc20*/  VIADD R5, R19, 0xffffffff ;  /* 0xffffffff13057836 */ /* 0x000fe40000000000 */
[----:B------:R-:W-:Y:S04]  /*2cc30*/  STS [UR4+0x3470c], R2 ;  /* 0x03470c02ff007988 */ /* 0x000fe80008000804 */
[----:B------:R-:W-:Y:S04]  /*2cc40*/  STS [UR4+0x3471c], R0 ;  /* 0x03471c00ff007988 */ /* 0x000fe80008000804 */
[----:B------:R-:W1:Y:S02]  /*2cc50*/  LDS R6, [UR4+0x3471c] ;  /* 0x03471c04ff067984 */ /* 0x000e640008000800 */
[----:B-1----:R-:W-:-:S05]  /*2cc60*/  LOP3.LUT R6, R6, 0xf0, RZ, 0xb8, !PT ;  /* 0x000000f006067812 */ /* 0x002fca00078eb8ff */
[----:B------:R1:W-:Y:S04]  /*2cc70*/  STS [UR4+0x3471c], R6 ;  /* 0x03471c06ff007988 */ /* 0x0003e80008000804 */
[----:B------:R-:W2:Y:S01]  /*2cc80*/  LDS R9, [UR4+0x3471c] ;  /* 0x03471c04ff097984 */ /* 0x000ea20008000800 */
[----:B-1----:R-:W-:-:S05]  /*2cc90*/  CS2R R6, SRZ ;  /* 0x0000000000067805 */ /* 0x002fca000001ff00 */
[----:B------:R-:W-:Y:S01]  /*2cca0*/  STS.128 [UR4+0x34720], R4 ;  /* 0x03472004ff007988 */ /* 0x000fe20008000c04 */
[----:B--2---:R-:W-:-:S05]  /*2ccb0*/  LOP3.LUT R9, R9, 0xf00, RZ, 0xb8, !PT ;  /* 0x00000f0009097812 */ /* 0x004fca00078eb8ff */
[----:B------:R-:W-:Y:S04]  /*2ccc0*/  STS.64 [UR4+0x34718], R8 ;  /* 0x03471808ff007988 */ /* 0x000fe80008000a04 */
[----:B------:R-:W1:Y:S02]  /*2ccd0*/  LDS R3, [UR4+0x3471c] ;  /* 0x03471c04ff037984 */ /* 0x000e640008000800 */
[----:B-1----:R-:W-:-:S05]  /*2cce0*/  LOP3.LUT R0, R3, 0xf000, RZ, 0xb8, !PT ;  /* 0x0000f00003007812 */ /* 0x002fca00078eb8ff */
[----:B------:R2:W-:Y:S02]  /*2ccf0*/  STS [UR4+0x3471c], R0 ;  /* 0x03471c00ff007988 */ /* 0x0005e40008000804 */
.L_x_242:
[----:B------:R-:W-:Y:S05]  /*2cd00*/  BSYNC B0 ;  /* 0x0000000000007941 */ /* 0x000fea0003800000 */
.L_x_241:
[----:B--2---:R-:W2:Y:S01]  /*2cd10*/  S2R R0, SR_LANEID ;  /* 0x0000000000007919 */ /* 0x004ea20000000000 */
[----:B------:R-:W-:Y:S01]  /*2cd20*/  ELECT P0, URZ, PT ;  /* 0x00000000003f782f */ /* 0x000fe20003800000 */
[----:B------:R-:W-:Y:S01]  /*2cd30*/  NOP ;  /* 0x0000000000007918 */ /* 0x000fe20000000000 */
[----:B------:R-:W-:Y:S11]  /*2cd40*/  BSSY B0, `(.L_x_244) ;  /* 0x0000004000007945 */ /* 0x000ff60003800000 */
[----:B------:R-:W-:Y:S05]  /*2cd50*/  @!P0 BRA `(.L_x_245) ;  /* 0x0000000000088947 */ /* 0x000fea0003800000 */
[----:B------:R0:W-:Y:S01]  /*2cd60*/  UTMACMDFLUSH ;  /* 0x00000000000079b7 */ /* 0x0001e20000000000 */
[----:B------:R-:W-:-:S04]  /*2cd70*/  DEPBAR.LE SB0, 0x0 ;  /* 0x000080000000791a */ /* 0x000fc80000000000 */
.L_x_245:
[----:B------:R-:W-:Y:S05]  /*2cd80*/  BSYNC B0 ;  /* 0x0000000000007941 */ /* 0x000fea0003800000 */
.L_x_244:
[----:B------:R-:W-:Y:S01]  /*2cd90*/  UMOV UR4, 0x400 ;  /* 0x0000040000047882 */ /* 0x000fe20000000000 */
[----:B--23--:R-:W-:Y:S01]  /*2cda0*/  SHF.L.U32 R4, R0, 0x2, RZ ;  /* 0x0000000200047819 */ /* 0x00cfe200000006ff */
[----:B------:R-:W-:-:S03]  /*2cdb0*/  ULEA UR4, UR58, UR4, 0x18 ;  /* 0x000000043a047291 */ /* 0x000fc6000f8ec03f */
[----:B-1----:R-:W-:Y:S01]  /*2cdc0*/  IADD3 R2, P0, R4, UR10, RZ ;  /* 0x0000000a04027c10 */ /* 0x002fe2000ff1e0ff */
[----:B------:R-:W-:Y:S01]  /*2cdd0*/  UIADD3 UR5, UR4, 0x34700, URZ ;  /* 0x0003470004057890 */ /* 0x000fe2000fffe03f */
[----:B------:R-:W-:Y:S02]  /*2cde0*/  MOV R0, RZ ;  /* 0x000000ff00007202 */ /* 0x000fe40000000f00 */
[----:B------:R-:W-:-:S06]  /*2cdf0*/  IADD3.X R3, RZ, UR11, RZ, P0, !PT ;  /* 0x0000000bff037c10 */ /* 0x000fcc00087fe4ff */
[----:B------:R-:W1:Y:S01]  /*2ce00*/  LDS R5, [R4+UR5] ;  /* 0x0000000504057984 */ /* 0x000e620008000800 */
[----:B------:R-:W-:-:S03]  /*2ce10*/  SHF.L.U32 R0, R0, 0x1f, RZ ;  /* 0x0000001f00007819 */ /* 0x000fc600000006ff */
[----:B-1----:R1:W2:Y:S02]  /*2ce20*/  ATOMG.E.EXCH.STRONG.GPU PT, RZ, [R2], R5 ;  /* 0x0000000502ff73a8 */ /* 0x0022a400041ee100 */
[----:B--2---:R-:W2:Y:S01]  /*2ce30*/  SYNCS.PHASECHK.TRANS64.TRYWAIT P0, [UR4+0x344f8], R0 ;  /* 0x0344f800ff0075a7 */ /* 0x004ea20008000144 */
[----:B------:R-:W-:Y:S02]  /*2ce40*/  ULOP3.LUT UR36, UR59, 0x1, URZ, 0xfc, !UPT ;  /* 0x000000013b247892 */ /* 0x000fe4000f8efc3f */
[----:B------:R-:W-:Y:S01]  /*2ce50*/  ULOP3.LUT UR37, UR61, 0x2, URZ, 0xfc, !UPT ;  /* 0x000000023d257892 */ /* 0x000fe2000f8efc3f */
[----:B-12---:R-:W-:Y:S11]  /*2ce60*/  @!P0 BRA `(.L_x_246) ;  /* 0x0000007c00f88947 */ /* 0x006ff60003800000 */
.L_x_572:
[----:B------:R-:W-:Y:S01]  /*2ce70*/  IMAD.MOV.U32 R2, RZ, RZ, 0x1 ;  /* 0x00000001ff027424 */ /* 0x000fe200078e00ff */
[----:B-1----:R-:W-:Y:S01]  /*2ce80*/  MOV R0, RZ ;  /* 0x000000ff00007202 */ /* 0x002fe20000000f00 */
[----:B------:R-:W-:Y:S01]  /*2ce90*/  ULDC UR41, c[0x0][0x598] ;  /* 0x0001660000297ab9 */ /* 0x000fe20000000800 */
[----:B------:R-:W-:Y:S01]  /*2cea0*/  ULDC UR42, c[0x0][0x580] ;  /* 0x00016000002a7ab9 */ /* 0x000fe20000000800 */
[----:B------:R-:W-:Y:S01]  /*2ceb0*/  ULDC.64 UR34, c[0x0][0x590] ;  /* 0x0001640000227ab9 */ /* 0x000fe20000000a00 */
[----:B------:R-:W-:-:S05]  /*2cec0*/  ULDC.64 UR32, c[0x0][0x588] ;  /* 0x0001620000207ab9 */ /* 0x000fca0000000a00 */
.L_x_451:
[----:B------:R-:W-:-:S06]  /*2ced0*/  UISETP.NE.AND UP0, UPT, UR36, 0x3, UPT ;  /* 0x000000032400788c */ /* 0x000fcc000bf05270 */
[----:B------:R-:W-:-:S13]  /*2cee0*/  PLOP3.LUT P1, PT, PT, PT, UP0, 0x80, 0x0 ;  /* 0x000000000000781c */ /* 0x000fda0003f2f008 */
[----:B-----5:R-:W-:Y:S05]  /*2cef0*/  @!P1 BRA `(.L_x_247) ;  /* 0x0000000000049947 */ /* 0x020fea0003800000 */
[----:B------:R-:W-:Y:S01]  /*2cf00*/  BPT.TRAP 0x1 ;  /* 0x000000040000795c */ /* 0x000fe20000300000 */
.L_x_247:
[----:B------:R-:W-:Y:S02]  /*2cf10*/  R2UR UR6, R22 ;  /* 0x00000000160672ca */ /* 0x000fe400000e0000 */
[----:B------:R-:W-:Y:S02]  /*2cf20*/  SHF.L.U32 R3, R0, 0x1f, RZ ;  /* 0x0000001f00037819 */ /* 0x000fe400000006ff */
[----:B------:R-:W-:-:S09]  /*2cf30*/  LEA R4, R22, UR4, 0x4 ;  /* 0x0000000416047c11 */ /* 0x000fd2000f8e20ff */
[----:B------:R-:W-:-:S09]  /*2cf40*/  ULEA UR6, UR6, UR4, 0x3 ;  /* 0x0000000406067291 */ /* 0x000fd2000f8e183f */
[----:B------:R-:W1:Y:S02]  /*2cf50*/  SYNCS.PHASECHK.TRANS64.TRYWAIT P0, [UR6+0x34400], R3 ;  /* 0x03440003ff0075a7 */ /* 0x000e640008000146 */
[----:B-1----:R-:W-:Y:S05]  /*2cf60*/  @!P0 BRA `(.L_x_248) ;  /* 0x0000007c00d08947 */ /* 0x002fea0003800000 */
.L_x_573:
[----:B-1----:R-:W1:Y:S01]  /*2cf70*/  LDS.128 R4, [R4+0x34520] ;  /* 0x0345200004047984 */ /* 0x002e620000000c00 */
[----:B------:R-:W-:Y:S01]  /*2cf80*/  @!PT LDS RZ, [RZ] ;  /* 0x00000000fffff984 */ /* 0x000fe20000000800 */
[----:B------:R-:W-:Y:S01]  /*2cf90*/  @!PT LDS RZ, [RZ] ;  /* 0x00000000fffff984 */ /* 0x000fe20000000800 */
[----:B------:R-:W-:Y:S01]  /*2cfa0*/  @!PT LDS RZ, [RZ] ;  /* 0x00000000fffff984 */ /* 0x000fe20000000800 */
[----:B------:R-:W-:Y:S01]  /*2cfb0*/  @!PT LDS RZ, [RZ] ;  /* 0x00000000fffff984 */ /* 0x000fe20000000800 */
[----:B------:R2:W-:Y:S06]  /*2cfc0*/  MEMBAR.ALL.CTA ;  /* 0x0000000000007992 */ /* 0x0005ec0000008000 */
[----:B--2---:R-:W2:Y:S01]  /*2cfd0*/  FENCE.VIEW.ASYNC.S ;  /* 0x00000000000073c6 */ /* 0x004ea20000000000 */
[----:B------:R-:W-:Y:S05]  /*2cfe0*/  @!P1 BRA `(.L_x_249) ;  /* 0x0000000000049947 */ /* 0x000fea0003800000 */
[----:B------:R-:W-:Y:S01]  /*2cff0*/  BPT.TRAP 0x1 ;  /* 0x000000040000795c */ /* 0x000fe20000300000 */
.L_x_249:
[----:B------:R-:W-:Y:S01]  /*2d000*/  UIADD3 UR6, UR6, 0x34440, URZ ;  /* 0x0003444006067890 */ /* 0x000fe2000fffe03f */
[----:B-----5:R-:W-:Y:S02]  /*2d010*/  R2UR UR14, R16 ;  /* 0x00000000100e72ca */ /* 0x020fe400000e0000 */
[----:B------:R-:W-:Y:S01]  /*2d020*/  R2UR UR15, R17 ;  /* 0x00000000110f72ca */ /* 0x000fe200000e0000 */
[----:B------:R-:W-:Y:S01]  /*2d030*/  UPRMT UR6, UR58, 0x654, UR6 ;  /* 0x000006543a067896 */ /* 0x000fe20008000006 */
[----:B------:R-:W-:Y:S02]  /*2d040*/  LOP3.LUT P1, RZ, R2, 0xff, RZ, 0xc0, !PT ;  /* 0x000000ff02ff7812 */ /* 0x000fe4000782c0ff */
[----:B------:R-:W-:-:S04]  /*2d050*/  ISETP.NE.U32.AND P0, PT, RZ, UR34, PT ;  /* 0x00000022ff007c0c */ /* 0x000fc8000bf05070 */
[----:B------:R-:W-:Y:S02]  /*2d060*/  ISETP.NE.AND.EX P0, PT, RZ, UR35, PT, P0 ;  /* 0x00000023ff007c0c */ /* 0x000fe4000bf05300 */
[----:B--2---:R-:W-:Y:S01]  /*2d070*/  SYNCS.ARRIVE.TRANS64.RED.A1T0 RZ, [UR6], RZ ;  /* 0x000000ffffff79a7 */ /* 0x004fe20008100406 */
[----:B------:R-:W-:Y:S02]  /*2d080*/  USHF.L.U32 UR14, UR14, 0x8, URZ ;  /* 0x000000080e0e7899 */ /* 0x000fe4000800063f */
[----:B------:R-:W-:Y:S02]  /*2d090*/  USHF.L.U32 UR15, UR15, 0x8, URZ ;  /* 0x000000080f0f7899 */ /* 0x000fe4000800063f */
[----:B------:R-:W-:Y:S10]  /*2d0a0*/  @!P1 BRA `(.L_x_250) ;  /* 0x00000000000c9947 */ /* 0x000ff40003800000 */
[----:B------:R-:W-:-:S04]  /*2d0b0*/  DEPBAR {5,4,3,2,1,0} ;  /* 0x0000003f0000791a */ /* 0x000fc80000000000 */
[----:B------:R2:W-:Y:S02]  /*2d0c0*/  UTMACCTL.IV [UR10] ;  /* 0x000000000a0079b9 */ /* 0x0005e40008000000 */
[----:B--2---:R-:W-:Y:S01]  /*2d0d0*/  NOP ;  /* 0x0000000000007918 */ /* 0x004fe20000000000 */
.L_x_250:
[----:B------:R-:W-:Y:S05]  /*2d0e0*/  @!P0 BRA `(.L_x_251) ;  /* 0x0000000000188947 */ /* 0x000fea0003800000 */
[----:B------:R-:W2:Y:S02]  /*2d0f0*/  LDC.64 R2, c[0x0][0x590] ;  /* 0x00016400ff027b82 */ /* 0x000ea40000000a00 */
[----:B--2---:R-:W-:-:S06]  /*2d100*/  IMAD.WIDE R2, R18, 0x8, R2 ;  /* 0x0000000812027825 */ /* 0x004fcc00078e0202 */
[----:B------:R-:W2:Y:S04]  /*2d110*/  LDG.E.64 R2, desc[UR38][R2.64] ;  /* 0x0000002602027981 */ /* 0x000ea8000c1e1b00 */
[----:B--2---:R-:W2:Y:S02]  /*2d120*/  LD.E R8, desc[UR38][R2.64] ;  /* 0x0000002602087980 */ /* 0x004ea4000c101900 */
[----:B--2---:R-:W-:Y:S01]  /*2d130*/  FSETP.NEU.AND P0, PT, R8, RZ, PT ;  /* 0x000000ff0800720b */ /* 0x004fe20003f0d000 */
[----:B------:R-:W-:-:S12]  /*2d140*/  BRA `(.L_x_252) ;  /* 0x0000000000247947 */ /* 0x000fd80003800000 */
.L_x_251:
[----:B------:R-:W-:Y:S02]  /*2d150*/  ISETP.NE.U32.AND P1, PT, RZ, UR32, PT ;  /* 0x00000020ff007c0c */ /* 0x000fe4000bf25070 */
[----:B------:R-:W-:Y:S02]  /*2d160*/  FSETP.NEU.AND P0, PT, RZ, UR42, PT ;  /* 0x0000002aff007c0b */ /* 0x000fe4000bf0d000 */
[----:B------:R-:W-:-:S13]  /*2d170*/  ISETP.NE.AND.EX P1, PT, RZ, UR33, PT, P1 ;  /* 0x00000021ff007c0c */ /* 0x000fda000bf25310 */
[----:B------:R-:W-:Y:S05]  /*2d180*/  @!P1 BRA `(.L_x_252) ;  /* 0x0000000000149947 */ /* 0x000fea0003800000 */
[----:B------:R-:W2:Y:S01]  /*2d190*/  LDC.64 R2, c[0x0][0x588] ;  /* 0x00016200ff027b82 */ /* 0x000ea20000000a00 */
[----:B------:R-:W-:-:S04]  /*2d1a0*/  IMAD R9, R18, UR41, RZ ;  /* 0x0000002912097c24 */ /* 0x000fc8000f8e02ff */
[----:B--2---:R-:W-:-:S06]  /*2d1b0*/  IMAD.WIDE R2, R9, 0x4, R2 ;  /* 0x0000000409027825 */ /* 0x004fcc00078e0202 */
[----:B------:R-:W2:Y:S02]  /*2d1c0*/  LDG.E R2, desc[UR38][R2.64] ;  /* 0x0000002602027981 */ /* 0x000ea4000c1e1900 */
[----:B--2---:R-:W-:-:S13]  /*2d1d0*/  FSETP.NEU.AND P0, PT, R2, RZ, PT ;  /* 0x000000ff0200720b */ /* 0x004fda0003f0d000 */
.L_x_252:
[----:B------:R-:W-:Y:S01]  /*2d1e0*/  UISETP.NE.AND UP0, UPT, UR37, 0x3, UPT ;  /* 0x000000032500788c */ /* 0x000fe2000bf05270 */
[----:B------:R-:W-:-:S05]  /*2d1f0*/  ELECT P1, URZ, PT ;  /* 0x00000000003f782f */ /* 0x000fca0003820000 */
[----:B------:R-:W-:Y:S02]  /*2d200*/  PLOP3.LUT P2, PT, PT, PT, UP0, 0x80, 0x0 ;  /* 0x000000000000781c */ /* 0x000fe40003f4f008 */
[----:B------:R-:W-:-:S11]  /*2d210*/  PLOP3.LUT P0, PT, P0, P1, PT, 0x2a, 0x0 ;  /* 0x000000000000781c */ /* 0x000fd60000702572 */
[----:B------:R-:W-:Y:S05]  /*2d220*/  @!P2 BRA `(.L_x_253) ;  /* 0x000000000004a947 */ /* 0x000fea0003800000 */
[----:B------:R-:W-:Y:S01]  /*2d230*/  BPT.TRAP 0x1 ;  /* 0x000000040000795c */ /* 0x000fe20000300000 */
.L_x_253:
[----:B------:R-:W-:-:S04]  /*2d240*/  MOV R8, 0x1 ;  /* 0x0000000100087802 */ /* 0x000fc80000000f00 */
[----:B------:R-:W-:-:S04]  /*2d250*/  SHF.L.U32 R8, R8, 0x1f, RZ ;  /* 0x0000001f08087819 */ /* 0x000fc800000006ff */
[----:B------:R-:W2:Y:S02]  /*2d260*/  SYNCS.PHASECHK.TRANS64.TRYWAIT P1, [UR4+0x344d0], R8 ;  /* 0x0344d008ff0075a7 */ /* 0x000ea40008020144 */
[----:B--2---:R-:W-:Y:S05]  /*2d270*/  @!P1 BRA `(.L_x_254) ;  /* 0x0000007c00249947 */ /* 0x004fea0003800000 */
.L_x_574:
[----:B------:R-:W-:Y:S04]  /*2d280*/  BSSY B0, `(.L_x_255) ;  /* 0x000000b000007945 */ /* 0x000fe80003800000 */
[----:B------:R-:W-:Y:S05]  /*2d290*/  @P0 BRA `(.L_x_256) ;  /* 0x0000000000240947 */ /* 0x000fea0003800000 */
[----:B------:R-:W-:Y:S02]  /*2d2a0*/  UIADD3 UR12, UR4, 0x30000, URZ ;  /* 0x00030000040c7890 */ /* 0x000fe4000fffe03f */
[----:B------:R-:W-:Y:S01]  /*2d2b0*/  UIADD3 UR13, UR4, 0x344b0, URZ ;  /* 0x000344b0040d7890 */ /* 0x000fe2000fffe03f */
[----:B------:R-:W-:Y:S01]  /*2d2c0*/  UMOV UR6, 0x0 ;  /* 0x0000000000067882 */ /* 0x000fe20000000000 */
[----:B------:R-:W-:-:S07]  /*2d2d0*/  UMOV UR7, 0x10000000 ;  /* 0x1000000000077882 */ /* 0x000fce0000000000 */
[----:B------:R3:W-:Y:S02]  /*2d2e0*/  UTMALDG.2D [UR12], [UR10], desc[UR6] ;  /* 0x0000060c0a0075b4 */ /* 0x0007e40008009000 */
[----:B---3--:R-:W-:Y:S05]  /*2d2f0*/  @!P2 BRA `(.L_x_257) ;  /* 0x000000000004a947 */ /* 0x008fea0003800000 */
[----:B------:R-:W-:Y:S01]  /*2d300*/  BPT.TRAP 0x1 ;  /* 0x000000040000795c */ /* 0x000fe20000300000 */
.L_x_257:
[----:B------:R-:W3:Y:S02]  /*2d310*/  LDC R2, c[0x0][0x828] ;  /* 0x00020a00ff027b82 */ /* 0x000ee40000000800 */
[----:B---3--:R3:W-:Y:S02]  /*2d320*/  SYNCS.ARRIVE.TRANS64.RED.A0TR RZ, [UR4+0x344b0], R2 ;  /* 0x0344b002ffff79a7 */ /* 0x0087e40008300404 */
.L_x_256:
[----:B------:R-:W-:Y:S05]  /*2d330*/  BSYNC B0 ;  /* 0x0000000000007941 */ /* 0x000fea0003800000 */
.L_x_255:
[----:B------:R-:W-:Y:S05]  /*2d340*/  @!P2 BRA `(.L_x_258) ;  /* 0x000000000004a947 */ /* 0x000fea0003800000 */
[----:B------:R-:W-:Y:S01]  /*2d350*/  BPT.TRAP 0x1 ;  /* 0x000000040000795c */ /* 0x000fe20000300000 */
.L_x_258:
[----:B------:R-:W-:-:S04]  /*2d360*/  UIADD3 UR29, UR4, 0x344b0, URZ ;  /* 0x000344b0041d7890 */ /* 0x000fc8000fffe03f */
[----:B------:R-:W-:-:S09]  /*2d370*/  UPRMT UR6, UR58, 0x654, UR29 ;  /* 0x000006543a067896 */ /* 0x000fd2000800001d */
[----:B------:R-:W-:Y:S01]  /*2d380*/  SYNCS.ARRIVE.TRANS64.RED.A1T0 RZ, [UR6], RZ ;  /* 0x000000ffffff79a7 */ /* 0x000fe20008100406 */
[----:B------:R-:W-:Y:S05]  /*2d390*/  @!P2 BRA `(.L_x_259) ;  /* 0x000000000004a947 */ /* 0x000fea0003800000 */
[----:B------:R-:W-:Y:S01]  /*2d3a0*/  BPT.TRAP 0x1 ;  /* 0x000000040000795c */ /* 0x000fe20000300000 */
.L_x_259:
[----:B------:R-:W4:Y:S02]  /*2d3b0*/  SYNCS.PHASECHK.TRANS64.TRYWAIT P1, [UR4+0x344d8], R8 ;  /* 0x0344d808ff0075a7 */ /* 0x000f240008020144 */
[----:B----4-:R-:W-:Y:S05]  /*2d3c0*/  @!P1 BRA `(.L_x_260) ;  /* 0x0000007800e89947 */ /* 0x010fea0003800000 */
.L_x_575:
[----:B------:R-:W-:Y:S04]  /*2d3d0*/  BSSY B0, `(.L_x_261) ;  /* 0x000000d000007945 */ /* 0x000fe80003800000 */
[----:B------:R-:W-:Y:S05]  /*2d3e0*/  @P0 BRA `(.L_x_262) ;  /* 0x00000000002c0947 */ /* 0x000fea0003800000 */
[----:B------:R-:W-:Y:S02]  /*2d3f0*/  UIADD3 UR18, UR14, 0x40, URZ ;  /* 0x000000400e127890 */ /* 0x000fe4000fffe03f */
[----:B------:R-:W-:Y:S02]  /*2d400*/  UIADD3 UR16, UR4, 0x31000, URZ ;  /* 0x0003100004107890 */ /* 0x000fe4000fffe03f */
[----:B------:R-:W-:Y:S01]  /*2d410*/  UIADD3 UR17, UR4, 0x344b8, URZ ;  /* 0x000344b804117890 */ /* 0x000fe2000fffe03f */
[----:B------:R-:W-:Y:S01]  /*2d420*/  UMOV UR8, 0x0 ;  /* 0x0000000000087882 */ /* 0x000fe20000000000 */
[----:B------:R-:W-:Y:S01]  /*2d430*/  UMOV UR9, 0x10000000 ;  /* 0x1000000000097882 */ /* 0x000fe20000000000 */
[----:B------:R-:W-:-:S06]  /*2d440*/  UMOV UR19, UR15 ;  /* 0x0000000f00137c82 */ /* 0x000fcc0008000000 */
[----:B------:R4:W-:Y:S02]  /*2d450*/  UTMALDG.2D [UR16], [UR10], desc[UR8] ;  /* 0x000008100a0075b4 */ /* 0x0009e40008009000 */
[----:B----4-:R-:W-:Y:S05]  /*2d460*/  @!P2 BRA `(.L_x_263) ;  /* 0x000000000004a947 */ /* 0x010fea0003800000 */
[----:B------:R-:W-:Y:S01]  /*2d470*/  BPT.TRAP 0x1 ;  /* 0x000000040000795c */ /* 0x000fe20000300000 */
.L_x_263:
[----:B---3--:R-:W3:Y:S02]  /*2d480*/  LDC R2, c[0x0][0x828] ;  /* 0x00020a00ff027b82 */ /* 0x008ee40000000800 */
[----:B---3--:R4:W-:Y:S02]  /*2d490*/  SYNCS.ARRIVE.TRANS64.RED.A0TR RZ, [UR4+0x344b8], R2 ;  /* 0x0344b802ffff79a7 */ /* 0x0089e40008300404 */
.L_x_262:
[----:B------:R-:W-:Y:S05]  /*2d4a0*/  BSYNC B0 ;  /* 0x0000000000007941 */ /* 0x000fea0003800000 */
.L_x_261:
[----:B------:R-:W-:Y:S05]  /*2d4b0*/  @!P2 BRA `(.L_x_264) ;  /* 0x000000000004a947 */ /* 0x000fea0003800000 */
[----:B------:R-:W-:Y:S01]  /*2d4c0*/  BPT.TRAP 0x1 ;  /* 0x000000040000795c */ /* 0x000fe20000300000 */
.L_x_264:
[----:B------:R-:W-:-:S04]  /*2d4d0*/  UIADD3 UR17, UR4, 0x344b8, URZ ;  /* 0x000344b804117890 */ /* 0x000fc8000fffe03f */
[----:B------:R-:W-:-:S09]  /*2d4e0*/  UPRMT UR7, UR58, 0x654, UR17 ;  /* 0x000006543a077896 */ /* 0x000fd20008000011 */
[----:B------:R-:W-:Y:S01]  /*2d4f0*/  SYNCS.ARRIVE.TRANS64.RED.A1T0 RZ, [UR7], RZ ;  /* 0x000000ffffff79a7 */ /* 0x000fe20008100407 */
[----:B------:R-:W-:Y:S05]  /*2d500*/  @!P2 BRA `(.L_x_265) ;  /* 0x000000000004a947 */ /* 0x000fea0003800000 */
[----:B------:R-:W-:Y:S01]  /*2d510*/  BPT.TRAP 0x1 ;  /* 0x000000040000795c */ /* 0x000fe20000300000 */
.L_x_265:
[----:B------:R-:W5:Y:S02]  /*2d520*/  SYNCS.PHASECHK.TRANS64.TRYWAIT P1, [UR4+0x344e0], R8 ;  /* 0x0344e008ff0075a7 */ /* 0x000f640008020144 */
[----:B-----5:R-:W-:Y:S05]  /*2d530*/  @!P1 BRA `(.L_x_266) ;  /* 0x0000007800a49947 */ /* 0x020fea0003800000 */
.L_x_576:
        /* <DEDUP_REMOVED lines=9> */
[----:B-1----:R-:W-:Y:S05]  /*2d5d0*/  @!P2 BRA `(.L_x_269) ;  /* 0x000000000004a947 */ /* 0x002fea0003800000 */
[----:B------:R-:W-:Y:S01]  /*2d5e0*/  BPT.TRAP 0x1 ;  /* 0x000000040000795c */ /* 0x000fe20000300000 */
.L_x_269:
[----:B---34-:R-:W1:Y:S02]  /*2d5f0*/  LDC R2, c[0x0][0x828] ;  /* 0x00020a00ff027b82 */ /* 0x018e640000000800 */
[----:B-1----:R1:W-:Y:S02]  /*2d600*/  SYNCS.ARRIVE.TRANS64.RED.A0TR RZ, [UR4+0x344c0], R2 ;  /* 0x0344c002ffff79a7 */ /* 0x0023e40008300404 */
.L_x_268:
[----:B------:R-:W-:Y:S05]  /*2d610*/  BSYNC B0 ;  /* 0x0000000000007941 */ /* 0x000fea0003800000 */
.L_x_267:
[----:B------:R-:W-:Y:S05]  /*2d620*/  @!P2 BRA `(.L_x_270) ;  /* 0x000000000004a947 */ /* 0x000fea0003800000 */
[----:B------:R-:W-:Y:S01]  /*2d630*/  BPT.TRAP 0x1 ;  /* 0x000000040000795c */ /* 0x000fe20000300000 */
.L_x_270:
[----:B------:R-:W-:-:S04]  /*2d640*/  UIADD3 UR21, UR4, 0x344c0, URZ ;  /* 0x000344c004157890 */ /* 0x000fc8000fffe03f */
[----:B------:R-:W-:-:S09]  /*2d650*/  UPRMT UR8, UR58, 0x654, UR21 ;  /* 0x000006543a087896 */ /* 0x000fd20008000015 */
[----:B------:R-:W-:Y:S01]  /*2d660*/  SYNCS.ARRIVE.TRANS64.RED.A1T0 RZ, [UR8], RZ ;  /* 0x000000ffffff79a7 */ /* 0x000fe20008100408 */
[----:B------:R-:W-:Y:S05]  /*2d670*/  @!P2 BRA `(.L_x_271) ;  /* 0x000000000004a947 */ /* 0x000fea0003800000 */
[----:B------:R-:W-:Y:S01]  /*2d680*/  BPT.TRAP 0x1 ;  /* 0x000000040000795c */ /* 0x000fe20000300000 */
.L_x_271:
[----:B------:R-:W5:Y:S02]  /*2d690*/  SYNCS.PHASECHK.TRANS64.TRYWAIT P1, [UR4+0x344e8], R8 ;  /* 0x0344e808ff0075a7 */ /* 0x000f640008020144 */
[----:B-----5:R-:W-:Y:S05]  /*2d6a0*/  @!P1 BRA `(.L_x_272) ;  /* 0x0000007800609947 */ /* 0x020fea0003800000 */
.L_x_577:
        /* <DEDUP_REMOVED lines=11> */
.L_x_275:
[----:B---34-:R-:W1:Y:S02]  /*2d760*/  LDC R2, c[0x0][0x828] ;  /* 0x00020a00ff027b82 */ /* 0x018e640000000800 */
[----:B-1----:R1:W-:Y:S02]  /*2d770*/  SYNCS.ARRIVE.TRANS64.RED.A0TR RZ, [UR4+0x344c8], R2 ;  /* 0x0344c802ffff79a7 */ /* 0x0023e40008300404 */
.L_x_274:
[----:B------:R-:W-:Y:S05]  /*2d780*/  BSYNC B0 ;  /* 0x0000000000007941 */ /* 0x000fea0003800000 */
.L_x_273:
[----:B------:R-:W-:Y:S05]  /*2d790*/  @!P2 BRA `(.L_x_276) ;  /* 0x000000000004a947 */ /* 0x000fea0003800000 */
[----:B------:R-:W-:Y:S01]  /*2d7a0*/  BPT.TRAP 0x1 ;  /* 0x000000040000795c */ /* 0x000fe20000300000 */
.L_x_276:
[----:B------:R-:W-:Y:S02]  /*2d7b0*/  UIADD3 UR25, UR4, 0x344c8, URZ ;  /* 0x000344c804197890 */ /* 0x000fe4000fffe03f */
[----:B------:R-:W-:Y:S02]  /*2d7c0*/  UIADD3 UR31, UR15, 0x20, URZ ;  /* 0x000000200f1f7890 */ /* 0x000fe4000fffe03f */
[----:B------:R-:W-:-:S09]  /*2d7d0*/  UPRMT UR9, UR58, 0x654, UR25 ;  /* 0x000006543a097896 */ /* 0x000fd20008000019 */
[----:B------:R-:W-:Y:S01]  /*2d7e0*/  SYNCS.ARRIVE.TRANS64.RED.A1T0 RZ, [UR9], RZ ;  /* 0x000000ffffff79a7 */ /* 0x000fe20008100409 */
[----:B------:R-:W-:Y:S05]  /*2d7f0*/  @!P2 BRA `(.L_x_277) ;  /* 0x000000000004a947 */ /* 0x000fea0003800000 */
[----:B------:R-:W-:Y:S01]  /*2d800*/  BPT.TRAP 0x1 ;  /* 0x000000040000795c */ /* 0x000fe20000300000 */
.L_x_277:
[----:B-1-34-:R-:W-:-:S04]  /*2d810*/  SHF.L.U32 R2, RZ, 0x1f, RZ ;  /* 0x0000001fff027819 */ /* 0x01afc800000006ff */
[----:B------:R-:W1:Y:S02]  /*2d820*/  SYNCS.PHASECHK.TRANS64.TRYWAIT P1, [UR4+0x344d0], R2 ;  /* 0x0344d002ff0075a7 */ /* 0x000e640008020144 */
[----:B-1----:R-:W-:Y:S05]  /*2d830*/  @!P1 BRA `(.L_x_278) ;  /* 0x0000007800149947 */ /* 0x002fea0003800000 */
.L_x_578:
[----:B------:R-:W-:Y:S04]  /*2d840*/  BSSY B0, `(.L_x_279) ;  /* 0x000000b000007945 */ /* 0x000fe80003800000 */
[----:B------:R-:W-:Y:S05]  /*2d850*/  @P0 BRA `(.L_x_280) ;  /* 0x0000000000240947 */ /* 0x000fea0003800000 */
[----:B------:R-:W-:Y:S01]  /*2d860*/  UIADD3 UR28, UR4, 0x30000, URZ ;  /* 0x00030000041c7890 */ /* 0x000fe2000fffe03f */
[----:B------:R-:W-:Y:S01]  /*2d870*/  UMOV UR12, 0x0 ;  /* 0x00000000000c7882 */ /* 0x000fe20000000000 */
[----:B------:R-:W-:Y:S01]  /*2d880*/  UMOV UR13, 0x10000000 ;  /* 0x10000000000d7882 */ /* 0x000fe20000000000 */
[----:B------:R-:W-:-:S06]  /*2d890*/  UMOV UR30, UR14 ;  /* 0x0000000e001e7c82 */ /* 0x000fcc0008000000 */
[----:B------:R3:W-:Y:S02]  /*2d8a0*/  UTMALDG.2D [UR28], [UR10], desc[UR12] ;  /* 0x00000c1c0a0075b4 */ /* 0x0007e40008009000 */
[----:B---3--:R-:W-:Y:S05]  /*2d8b0*/  @!P2 BRA `(.L_x_281) ;  /* 0x000000000004a947 */ /* 0x008fea0003800000 */
[----:B------:R-:W-:Y:S01]  /*2d8c0*/  BPT.TRAP 0x1 ;  /* 0x000000040000795c */ /* 0x000fe20000300000 */
.L_x_281:
[----:B-12---:R-:W1:Y:S02]  /*2d8d0*/  LDC R3, c[0x0][0x828] ;  /* 0x00020a00ff037b82 */ /* 0x006e640000000800 */
[----:B-1----:R3:W-:Y:S02]  /*2d8e0*/  SYNCS.ARRIVE.TRANS64.RED.A0TR RZ, [UR4+0x344b0], R3 ;  /* 0x0344b003ffff79a7 */ /* 0x0027e40008300404 */
.L_x_280:
[----:B------:R-:W-:Y:S05]  /*2d8f0*/  BSYNC B0 ;  /* 0x0000000000007941 */ /* 0x000fea0003800000 */
.L_x_279:
[----:B------:R-:W-:Y:S05]  /*2d900*/  @!P2 BRA `(.L_x_282) ;  /* 0x000000000004a947 */ /* 0x000fea0003800000 */
[----:B------:R-:W-:Y:S01]  /*2d910*/  BPT.TRAP 0x1 ;  /* 0x000000040000795c */ /* 0x000fe20000300000 */
.L_x_282:
[----:B------:R-:W-:Y:S01]  /*2d920*/  SYNCS.ARRIVE.TRANS64.RED.A1T0 RZ, [UR6], RZ ;  /* 0x000000ffffff79a7 */ /* 0x000fe20008100406 */
[----:B------:R-:W-:Y:S05]  /*2d930*/  @!P2 BRA `(.L_x_283) ;  /* 0x000000000004a947 */ /* 0x000fea0003800000 */
[----:B------:R-:W-:Y:S01]  /*2d940*/  BPT.TRAP 0x1 ;  /* 0x000000040000795c */ /* 0x000fe20000300000 */
.L_x_283:
[----:B------:R-:W4:Y:S02]  /*2d950*/  SYNCS.PHASECHK.TRANS64.TRYWAIT P1, [UR4+0x344d8], R2 ;  /* 0x0344d802ff0075a7 */ /* 0x000f240008020144 */
[----:B----4-:R-:W-:Y:S05]  /*2d960*/  @!P1 BRA `(.L_x_284) ;  /* 0x0000007400e09947 */ /* 0x010fea0003800000 */
.L_x_579:
[----:B------:R-:W-:Y:S04]  /*2d970*/  BSSY B0, `(.L_x_285) ;  /* 0x000000c000007945 */ /* 0x000fe80003800000 */
[----:B------:R-:W-:Y:S05]  /*2d980*/  @P0 BRA `(.L_x_286) ;  /* 0x0000000000280947 */ /* 0x000fea0003800000 */
        /* <DEDUP_REMOVED lines=8> */
.L_x_287:
[----:B-123--:R-:W1:Y:S02]  /*2da10*/  LDC R3, c[0x0][0x828] ;  /* 0x00020a00ff037b82 */ /* 0x00ee640000000800 */
[----:B-1----:R4:W-:Y:S02]  /*2da20*/  SYNCS.ARRIVE.TRANS64.RED.A0TR RZ, [UR4+0x344b8], R3 ;  /* 0x0344b803ffff79a7 */ /* 0x0029e40008300404 */
.L_x_286:
[----:B------:R-:W-:Y:S05]  /*2da30*/  BSYNC B0 ;  /* 0x0000000000007941 */ /* 0x000fea0003800000 */
.L_x_285:
[----:B------:R-:W-:Y:S05]  /*2da40*/  @!P2 BRA `(.L_x_288) ;  /* 0x000000000004a947 */ /* 0x000fea0003800000 */
[----:B------:R-:W-:Y:S01]  /*2da50*/  BPT.TRAP 0x1 ;  /* 0x000000040000795c */ /* 0x000fe20000300000 */
.L_x_288:
[----:B------:R-:W-:Y:S01]  /*2da60*/  SYNCS.ARRIVE.TRANS64.RED.A1T0 RZ, [UR7], RZ ;  /* 0x000000ffffff79a7 */ /* 0x000fe20008100407 */
[----:B------:R-:W-:Y:S05]  /*2da70*/  @!P2 BRA `(.L_x_289) ;  /* 0x000000000004a947 */ /* 0x000fea0003800000 */
[----:B------:R-:W-:Y:S01]  /*2da80*/  BPT.TRAP 0x1 ;  /* 0x000000040000795c */ /* 0x000fe20000300000 */
.L_x_289:
[----:B------:R-:W5:Y:S02]  /*2da90*/  SYNCS.PHASECHK.TRANS64.TRYWAIT P1, [UR4+0x344e0], R2 ;  /* 0x0344e002ff0075a7 */ /* 0x000f640008020144 */
[----:B-----5:R-:W-:Y:S05]  /*2daa0*/  @!P1 BRA `(.L_x_290) ;  /* 0x0000007400a89947 */ /* 0x020fea0003800000 */
.L_x_580:
        /* <DEDUP_REMOVED lines=10> */
.L_x_293:
[----:B--234-:R-:W1:Y:S02]  /*2db50*/  LDC R3, c[0x0][0x828] ;  /* 0x00020a00ff037b82 */ /* 0x01ce640000000800 */
[----:B-1----:R1:W-:Y:S02]  /*2db60*/  SYNCS.ARRIVE.TRANS64.RED.A0TR RZ, [UR4+0x344c0], R3 ;  /* 0x0344c003ffff79a7 */ /* 0x0023e40008300404 */
.L_x_292:
[----:B------:R-:W-:Y:S05]  /*2db70*/  BSYNC B0 ;  /* 0x0000000000007941 */ /* 0x000fea0003800000 */
.L_x_291:
[----:B------:R-:W-:Y:S05]  /*2db80*/  @!P2 BRA `(.L_x_294) ;  /* 0x000000000004a947 */ /* 0x000fea0003800000 */
[----:B------:R-:W-:Y:S01]  /*2db90*/  BPT.TRAP 0x1 ;  /* 0x000000040000795c */ /* 0x000fe20000300000 */
.L_x_294:
[----:B------:R-:W-:Y:S01]  /*2dba0*/  SYNCS.ARRIVE.TRANS64.RED.A1T0 RZ, [UR8], RZ ;  /* 0x000000ffffff79a7 */ /* 0x000fe20008100408 */
[----:B------:R-:W-:Y:S05]  /*2dbb0*/  @!P2 BRA `(.L_x_295) ;  /* 0x000000000004a947 */ /* 0x000fea0003800000 */
[----:B------:R-:W-:Y:S01]  /*2dbc0*/  BPT.TRAP 0x1 ;  /* 0x000000040000795c */ /* 0x000fe20000300000 */
.L_x_295:
[----:B------:R-:W5:Y:S02]  /*2dbd0*/  SYNCS.PHASECHK.TRANS64.TRYWAIT P1, [UR4+0x344e8], R2 ;  /* 0x0344e802ff0075a7 */ /* 0x000f640008020144 */
[----:B-----5:R-:W-:Y:S05]  /*2dbe0*/  @!P1 BRA `(.L_x_296) ;  /* 0x0000007400709947 */ /* 0x020fea0003800000 */
.L_x_581:
        /* <DEDUP_REMOVED lines=10> */
.L_x_299:
[----:B--234-:R-:W1:Y:S02]  /*2dc90*/  LDC R3, c[0x0][0x828] ;  /* 0x00020a00ff037b82 */ /* 0x01ce640000000800 */
[----:B-1----:R1:W-:Y:S02]  /*2dca0*/  SYNCS.ARRIVE.TRANS64.RED.A0TR RZ, [UR4+0x344c8], R3 ;  /* 0x0344c803ffff79a7 */ /* 0x0023e40008300404 */
.L_x_298:
[----:B------:R-:W-:Y:S05]  /*2dcb0*/  BSYNC B0 ;  /* 0x0000000000007941 */ /* 0x000fea0003800000 */
.L_x_297:
[----:B------:R-:W-:Y:S05]  /*2dcc0*/  @!P2 BRA `(.L_x_300) ;  /* 0x000000000004a947 */ /* 0x000fea0003800000 */
[----:B------:R-:W-:Y:S01]  /*2dcd0*/  BPT.TRAP 0x1 ;  /* 0x000000040000795c */ /* 0x000fe20000300000 */
.L_x_300:
[----:B------:R-:W-:Y:S01]  /*2dce0*/  SYNCS.ARRIVE.TRANS64.RED.A1T0 RZ, [UR9], RZ ;  /* 0x000000ffffff79a7 */ /* 0x000fe20008100409 */
[----:B------:R-:W-:Y:S01]  /*2dcf0*/  UIADD3 UR31, UR15, 0x40, URZ ;  /* 0x000000400f1f7890 */ /* 0x000fe2000fffe03f */
[----:B------:R-:W-:Y:S11]  /*2dd00*/  @!P2 BRA `(.L_x_301) ;  /* 0x000000000004a947 */ /* 0x000ff60003800000 */
[----:B------:R-:W-:Y:S01]  /*2dd10*/  BPT.TRAP 0x1 ;  /* 0x000000040000795c */ /* 0x000fe20000300000 */
.L_x_301:
[----:B------:R-:W5:Y:S02]  /*2dd20*/  SYNCS.PHASECHK.TRANS64.TRYWAIT P1, [UR4+0x344d0], R8 ;  /* 0x0344d008ff0075a7 */ /* 0x000f640008020144 */
[----:B-----5:R-:W-:Y:S05]  /*2dd30*/  @!P1 BRA `(.L_x_302) ;  /* 0x0000007400349947 */ /* 0x020fea0003800000 */
.L_x_582:
[----:B------:R-:W-:Y:S04]  /*2dd40*/  BSSY B0, `(.L_x_303) ;  /* 0x000000b000007945 */ /* 0x000fe80003800000 */
[----:B------:R-:W-:Y:S05]  /*2dd50*/  @P0 BRA `(.L_x_304) ;  /* 0x0000000000240947 */ /* 0x000fea0003800000 */
[----:B------:R-:W-:Y:S01]  /*2dd60*/  UIADD3 UR28, UR4, 0x30000, URZ ;  /* 0x00030000041c7890 */ /* 0x000fe2000fffe03f */
[----:B------:R-:W-:Y:S01]  /*2dd70*/  UMOV UR12, 0x0 ;  /* 0x00000000000c7882 */ /* 0x000fe20000000000 */
[----:B------:R-:W-:Y:S01]  /*2dd80*/  UMOV UR13, 0x10000000 ;  /* 0x10000000000d7882 */ /* 0x000fe20000000000 */
[----:B------:R-:W-:-:S06]  /*2dd90*/  UMOV UR30, UR14 ;  /* 0x0000000e001e7c82 */ /* 0x000fcc0008000000 */
[----:B------:R1:W-:Y:S02]  /*2dda0*/  UTMALDG.2D [UR28], [UR10], desc[UR12] ;  /* 0x00000c1c0a0075b4 */ /* 0x0003e40008009000 */
[----:B-1----:R-:W-:Y:S05]  /*2ddb0*/  @!P2 BRA `(.L_x_305) ;  /* 0x000000000004a947 */ /* 0x002fea0003800000 */
[----:B------:R-:W-:Y:S01]  /*2ddc0*/  BPT.TRAP 0x1 ;  /* 0x000000040000795c */ /* 0x000fe20000300000 */
.L_x_305:
[----:B--234-:R-:W1:Y:S02]  /*2ddd0*/  LDC R3, c[0x0][0x828] ;  /* 0x00020a00ff037b82 */ /* 0x01ce640000000800 */
[----:B-1----:R1:W-:Y:S02]  /*2dde0*/  SYNCS.ARRIVE.TRANS64.RED.A0TR RZ, [UR4+0x344b0], R3 ;  /* 0x0344b003ffff79a7 */ /* 0x0023e40008300404 */
.L_x_304:
[----:B------:R-:W-:Y:S05]  /*2ddf0*/  BSYNC B0 ;  /* 0x0000000000007941 */ /* 0x000fea0003800000 */
.L_x_303:
[----:B------:R-:W-:Y:S05]  /*2de00*/  @!P2 BRA `(.L_x_306) ;  /* 0x000000000004a947 */ /* 0x000fea0003800000 */
[----:B------:R-:W-:Y:S01]  /*2de10*/  BPT.TRAP 0x1 ;  /* 0x000000040000795c */ /* 0x000fe20000300000 */
.L_x_306:
[----:B------:R-:W-:Y:S01]  /*2de20*/  SYNCS.ARRIVE.TRANS64.RED.A1T0 RZ, [UR6], RZ ;  /* 0x000000ffffff79a7 */ /* 0x000fe20008100406 */
[----:B------:R-:W-:Y:S05]  /*2de30*/  @!P2 BRA `(.L_x_307) ;  /* 0x000000000004a947 */ /* 0x000fea0003800000 */
[----:B------:R-:W-:Y:S01]  /*2de40*/  BPT.TRAP 0x1 ;  /* 0x000000040000795c */ /* 0x000fe20000300000 */
.L_x_307:
[----:B------:R-:W5:Y:S02]  /*2de50*/  SYNCS.PHASECHK.TRANS64.TRYWAIT P1, [UR4+0x344d8], R8 ;  /* 0x0344d808ff0075a7 */ /* 0x000f640008020144 */
[----:B-----5:R-:W-:Y:S05]  /*2de60*/  @!P1 BRA `(.L_x_308) ;  /* 0x0000007400009947 */ /* 0x020fea0003800000 */
.L_x_583:
        /* <DEDUP_REMOVED lines=10> */
.L_x_311:
[----:B--234-:R-:W1:Y:S02]  /*2df10*/  LDC R3, c[0x0][0x828] ;  /* 0x00020a00ff037b82 */ /* 0x01ce640000000800 */
[----:B-1----:R1:W-:Y:S02]  /*2df20*/  SYNCS.ARRIVE.TRANS64.RED.A0TR RZ, [UR4+0x344b8], R3 ;  /* 0x0344b803ffff79a7 */ /* 0x0023e40008300404 */
.L_x_310:
[----:B------:R-:W-:Y:S05]  /*2df30*/  BSYNC B0 ;  /* 0x0000000000007941 */ /* 0x000fea0003800000 */
.L_x_309:
[----:B------:R-:W-:Y:S05]  /*2df40*/  @!P2 BRA `(.L_x_312) ;  /* 0x000000000004a947 */ /* 0x000fea0003800000 */
[----:B------:R-:W-:Y:S01]  /*2df50*/  BPT.TRAP 0x1 ;  /* 0x000000040000795c */ /* 0x000fe20000300000 */
.L_x_312:
[----:B------:R-:W-:Y:S01]  /*2df60*/  SYNCS.ARRIVE.TRANS64.RED.A1T0 RZ, [UR7], RZ ;  /* 0x000000ffffff79a7 */ /* 0x000fe20008100407 */
[----:B------:R-:W-:Y:S05]  /*2df70*/  @!P2 BRA `(.L_x_313) ;  /* 0x000000000004a947 */ /* 0x000fea0003800000 */
[----:B------:R-:W-:Y:S01]  /*2df80*/  BPT.TRAP 0x1 ;  /* 0x000000040000795c */ /* 0x000fe20000300000 */
.L_x_313:
[----:B------:R-:W5:Y:S02]  /*2df90*/  SYNCS.PHASECHK.TRANS64.TRYWAIT P1, [UR4+0x344e0], R8 ;  /* 0x0344e008ff0075a7 */ /* 0x000f640008020144 */
[----:B-----5:R-:W-:Y:S05]  /*2dfa0*/  @!P1 BRA `(.L_x_314) ;  /* 0x0000007000c89947 */ /* 0x020fea0003800000 */
.L_x_584:
        /* <DEDUP_REMOVED lines=10> */
.L_x_317:
[----:B--234-:R-:W1:Y:S02]  /*2e050*/  LDC R3, c[0x0][0x828] ;  /* 0x00020a00ff037b82 */ /* 0x01ce640000000800 */
[----:B-1----:R1:W-:Y:S02]  /*2e060*/  SYNCS.ARRIVE.TRANS64.RED.A0TR RZ, [UR4+0x344c0], R3 ;  /* 0x0344c003ffff79a7 */ /* 0x0023e40008300404 */
.L_x_316:
[----:B------:R-:W-:Y:S05]  /*2e070*/  BSYNC B0 ;  /* 0x0000000000007941 */ /* 0x000fea0003800000 */
.L_x_315:
[----:B------:R-:W-:Y:S05]  /*2e080*/  @!P2 BRA `(.L_x_318) ;  /* 0x000000000004a947 */ /* 0x000fea0003800000 */
[----:B------:R-:W-:Y:S01]  /*2e090*/  BPT.TRAP 0x1 ;  /* 0x000000040000795c */ /* 0x000fe20000300000 */
.L_x_318:
[----:B------:R-:W-:Y:S01]  /*2e0a0*/  SYNCS.ARRIVE.TRANS64.RED.A1T0 RZ, [UR8], RZ ;  /* 0x000000ffffff79a7 */ /* 0x000fe20008100408 */
[----:B------:R-:W-:Y:S05]  /*2e0b0*/  @!P2 BRA `(.L_x_319) ;  /* 0x000000000004a947 */ /* 0x000fea0003800000 */
[----:B------:R-:W-:Y:S01]  /*2e0c0*/  BPT.TRAP 0x1 ;  /* 0x000000040000795c */ /* 0x000fe20000300000 */
.L_x_319:
[----:B------:R-:W5:Y:S02]  /*2e0d0*/  SYNCS.PHASECHK.TRANS64.TRYWAIT P1, [UR4+0x344e8], R8 ;  /* 0x0344e808ff0075a7 */ /* 0x000f640008020144 */
[----:B-----5:R-:W-:Y:S05]  /*2e0e0*/  @!P1 BRA `(.L_x_320) ;  /* 0x0000007000909947 */ /* 0x020fea0003800000 */
.L_x_585:
        /* <DEDUP_REMOVED lines=10> */
.L_x_323:
[----:B--234-:R-:W1:Y:S02]  /*2e190*/  LDC R3, c[0x0][0x828] ;  /* 0x00020a00ff037b82 */ /* 0x01ce640000000800 */
[----:B-1----:R1:W-:Y:S02]  /*2e1a0*/  SYNCS.ARRIVE.TRANS64.RED.A0TR RZ, [UR4+0x344c8], R3 ;  /* 0x0344c803ffff79a7 */ /* 0x0023e40008300404 */
.L_x_322:
[----:B------:R-:W-:Y:S05]  /*2e1b0*/  BSYNC B0 ;  /* 0x0000000000007941 */ /* 0x000fea0003800000 */
.L_x_321:
[----:B------:R-:W-:Y:S05]  /*2e1c0*/  @!P2 BRA `(.L_x_324) ;  /* 0x000000000004a947 */ /* 0x000fea0003800000 */
[----:B------:R-:W-:Y:S01]  /*2e1d0*/  BPT.TRAP 0x1 ;  /* 0x000000040000795c */ /* 0x000fe20000300000 */
.L_x_324:
[----:B------:R-:W-:Y:S01]  /*2e1e0*/  SYNCS.ARRIVE.TRANS64.RED.A1T0 RZ, [UR9], RZ ;  /* 0x000000ffffff79a7 */ /* 0x000fe20008100409 */
[----:B------:R-:W-:Y:S01]  /*2e1f0*/  UIADD3 UR31, UR15, 0x60, URZ ;  /* 0x000000600f1f7890 */ /* 0x000fe2000fffe03f */
[----:B------:R-:W-:Y:S11]  /*2e200*/  @!P2 BRA `(.L_x_325) ;  /* 0x000000000004a947 */ /* 0x000ff60003800000 */
[----:B------:R-:W-:Y:S01]  /*2e210*/  BPT.TRAP 0x1 ;  /* 0x000000040000795c */ /* 0x000fe20000300000 */
.L_x_325:
[----:B------:R-:W5:Y:S02]  /*2e220*/  SYNCS.PHASECHK.TRANS64.TRYWAIT P1, [UR4+0x344d0], R2 ;  /* 0x0344d002ff0075a7 */ /* 0x000f640008020144 */
[----:B-----5:R-:W-:Y:S05]  /*2e230*/  @!P1 BRA `(.L_x_326) ;  /* 0x0000007000549947 */ /* 0x020fea0003800000 */
.L_x_586:
        /* <DEDUP_REMOVED lines=9> */
.L_x_329:
[----:B--234-:R-:W1:Y:S02]  /*2e2d0*/  LDC R3, c[0x0][0x828] ;  /* 0x00020a00ff037b82 */ /* 0x01ce640000000800 */
[----:B-1----:R1:W-:Y:S02]  /*2e2e0*/  SYNCS.ARRIVE.TRANS64.RED.A0TR RZ, [UR4+0x344b0], R3 ;  /* 0x0344b003ffff79a7 */ /* 0x0023e40008300404 */
.L_x_328:
[----:B------:R-:W-:Y:S05]  /*2e2f0*/  BSYNC B0 ;  /* 0x0000000000007941 */ /* 0x000fea0003800000 */
.L_x_327:
[----:B------:R-:W-:Y:S05]  /*2e300*/  @!P2 BRA `(.L_x_330) ;  /* 0x000000000004a947 */ /* 0x000fea0003800000 */
[----:B------:R-:W-:Y:S01]  /*2e310*/  BPT.TRAP 0x1 ;  /* 0x000000040000795c */ /* 0x000fe20000300000 */
.L_x_330:
[----:B------:R-:W-:Y:S01]  /*2e320*/  SYNCS.ARRIVE.TRANS64.RED.A1T0 RZ, [UR6], RZ ;  /* 0x000000ffffff79a7 */ /* 0x000fe20008100406 */
[----:B------:R-:W-:Y:S05]  /*2e330*/  @!P2 BRA `(.L_x_331) ;  /* 0x000000000004a947 */ /* 0x000fea0003800000 */
[----:B------:R-:W-:Y:S01]  /*2e340*/  BPT.TRAP 0x1 ;  /* 0x000000040000795c */ /* 0x000fe20000300000 */
.L_x_331:
[----:B------:R-:W5:Y:S02]  /*2e350*/  SYNCS.PHASECHK.TRANS64.TRYWAIT P1, [UR4+0x344d8], R2 ;  /* 0x0344d802ff0075a7 */ /* 0x000f640008020144 */
[----:B-----5:R-:W-:Y:S05]  /*2e360*/  @!P1 BRA `(.L_x_332) ;  /* 0x0000007000209947 */ /* 0x020fea0003800000 */
.L_x_587:
        /* <DEDUP_REMOVED lines=10> */
.L_x_335:
[----:B--234-:R-:W1:Y:S02]  /*2e410*/  LDC R3, c[0x0][0x828] ;  /* 0x00020a00ff037b82 */ /* 0x01ce640000000800 */
[----:B-1----:R1:W-:Y:S02]  /*2e420*/  SYNCS.ARRIVE.TRANS64.RED.A0TR RZ, [UR4+0x344b8], R3 ;  /* 0x0344b803ffff79a7 */ /* 0x0023e40008300404 */
.L_x_334:
[----:B------:R-:W-:Y:S05]  /*2e430*/  BSYNC B0 ;  /* 0x0000000000007941 */ /* 0x000fea0003800000 */
.L_x_333:
[----:B------:R-:W-:Y:S05]  /*2e440*/  @!P2 BRA `(.L_x_336) ;  /* 0x000000000004a947 */ /* 0x000fea0003800000 */
[----:B------:R-:W-:Y:S01]  /*2e450*/  BPT.TRAP 0x1 ;  /* 0x000000040000795c */ /* 0x000fe20000300000 */
.L_x_336:
[----:B------:R-:W-:Y:S01]  /*2e460*/  SYNCS.ARRIVE.TRANS64.RED.A1T0 RZ, [UR7], RZ ;  /* 0x000000ffffff79a7 */ /* 0x000fe20008100407 */
[----:B------:R-:W-:Y:S05]  /*2e470*/  @!P2 BRA `(.L_x_337) ;  /* 0x000000000004a947 */ /* 0x000fea0003800000 */
[----:B------:R-:W-:Y:S01]  /*2e480*/  BPT.TRAP 0x1 ;  /* 0x000000040000795c */ /* 0x000fe20000300000 */
.L_x_337:
[----:B------:R-:W5:Y:S02]  /*2e490*/  SYNCS.PHASECHK.TRANS64.TRYWAIT P1, [UR4+0x344e0], R2 ;  /* 0x0344e002ff0075a7 */ /* 0x000f640008020144 */
[----:B-----5:R-:W-:Y:S05]  /*2e4a0*/  @!P1 BRA `(.L_x_338) ;  /* 0x0000006c00e89947 */ /* 0x020fea0003800000 */
.L_x_588:
        /* <DEDUP_REMOVED lines=10> */
.L_x_341:
[----:B--234-:R-:W1:Y:S02]  /*2e550*/  LDC R3, c[0x0][0x828] ;  /* 0x00020a00ff037b82 */ /* 0x01ce640000000800 */
[----:B-1----:R1:W-:Y:S02]  /*2e560*/  SYNCS.ARRIVE.TRANS64.RED.A0TR RZ, [UR4+0x344c0], R3 ;  /* 0x0344c003ffff79a7 */ /* 0x0023e40008300404 */
.L_x_340:
[----:B------:R-:W-:Y:S05]  /*2e570*/  BSYNC B0 ;  /* 0x0000000000007941 */ /* 0x000fea0003800000 */
.L_x_339:
[----:B------:R-:W-:Y:S05]  /*2e580*/  @!P2 BRA `(.L_x_342) ;  /* 0x000000000004a947 */ /* 0x000fea0003800000 */
[----:B------:R-:W-:Y:S01]  /*2e590*/  BPT.TRAP 0x1 ;  /* 0x000000040000795c */ /* 0x000fe20000300000 */
.L_x_342:
[----:B------:R-:W-:Y:S01]  /*2e5a0*/  SYNCS.ARRIVE.TRANS64.RED.A1T0 RZ, [UR8], RZ ;  /* 0x000000ffffff79a7 */ /* 0x000fe20008100408 */
[----:B------:R-:W-:Y:S05]  /*2e5b0*/  @!P2 BRA `(.L_x_343) ;  /* 0x000000000004a947 */ /* 0x000fea0003800000 */
[----:B------:R-:W-:Y:S01]  /*2e5c0*/  BPT.TRAP 0x1 ;  /* 0x000000040000795c */ /* 0x000fe20000300000 */
.L_x_343:
[----:B------:R-:W5:Y:S02]  /*2e5d0*/  SYNCS.PHASECHK.TRANS64.TRYWAIT P1, [UR4+0x344e8], R2 ;  /* 0x0344e802ff0075a7 */ /* 0x000f640008020144 */
[----:B-----5:R-:W-:Y:S05]  /*2e5e0*/  @!P1 BRA `(.L_x_344) ;  /* 0x0000006c00b09947 */ /* 0x020fea0003800000 */
.L_x_589:
        /* <DEDUP_REMOVED lines=10> */
.L_x_347:
[----:B--234-:R-:W1:Y:S02]  /*2e690*/  LDC R3, c[0x0][0x828] ;  /* 0x00020a00ff037b82 */ /* 0x01ce640000000800 */
[----:B-1----:R1:W-:Y:S02]  /*2e6a0*/  SYNCS.ARRIVE.TRANS64.RED.A0TR RZ, [UR4+0x344c8], R3 ;  /* 0x0344c803ffff79a7 */ /* 0x0023e40008300404 */
.L_x_346:
[----:B------:R-:W-:Y:S05]  /*2e6b0*/  BSYNC B0 ;  /* 0x0000000000007941 */ /* 0x000fea0003800000 */
.L_x_345:
[----:B------:R-:W-:Y:S05]  /*2e6c0*/  @!P2 BRA `(.L_x_348) ;  /* 0x000000000004a947 */ /* 0x000fea0003800000 */
[----:B------:R-:W-:Y:S01]  /*2e6d0*/  BPT.TRAP 0x1 ;  /* 0x000000040000795c */ /* 0x000fe20000300000 */
.L_x_348:
[----:B------:R-:W-:Y:S01]  /*2e6e0*/  SYNCS.ARRIVE.TRANS64.RED.A1T0 RZ, [UR9], RZ ;  /* 0x000000ffffff79a7 */ /* 0x000fe20008100409 */
[----:B------:R-:W-:Y:S01]  /*2e6f0*/  UIADD3 UR31, UR15, 0x80, URZ ;  /* 0x000000800f1f7890 */ /* 0x000fe2000fffe03f */
[----:B------:R-:W-:Y:S11]  /*2e700*/  @!P2 BRA `(.L_x_349) ;  /* 0x000000000004a947 */ /* 0x000ff60003800000 */
[----:B------:R-:W-:Y:S01]  /*2e710*/  BPT.TRAP 0x1 ;  /* 0x000000040000795c */ /* 0x000fe20000300000 */
.L_x_349:
[----:B------:R-:W5:Y:S02]  /*2e720*/  SYNCS.PHASECHK.TRANS64.TRYWAIT P1, [UR4+0x344d0], R8 ;  /* 0x0344d008ff0075a7 */ /* 0x000f640008020144 */
[----:B-----5:R-:W-:Y:S05]  /*2e730*/  @!P1 BRA `(.L_x_350) ;  /* 0x0000006c00749947 */ /* 0x020fea0003800000 */
.L_x_590:
        /* <DEDUP_REMOVED lines=9> */
.L_x_353:
[----:B--234-:R-:W1:Y:S02]  /*2e7d0*/  LDC R3, c[0x0][0x828] ;  /* 0x00020a00ff037b82 */ /* 0x01ce640000000800 */
[----:B-1----:R1:W-:Y:S02]  /*2e7e0*/  SYNCS.ARRIVE.TRANS64.RED.A0TR RZ, [UR4+0x344b0], R3 ;  /* 0x0344b003ffff79a7 */ /* 0x0023e40008300404 */
.L_x_352:
[----:B------:R-:W-:Y:S05]  /*2e7f0*/  BSYNC B0 ;  /* 0x0000000000007941 */ /* 0x000fea0003800000 */
.L_x_351:
[----:B------:R-:W-:Y:S05]  /*2e800*/  @!P2 BRA `(.L_x_354) ;  /* 0x000000000004a947 */ /* 0x000fea0003800000 */
[----:B------:R-:W-:Y:S01]  /*2e810*/  BPT.TRAP 0x1 ;  /* 0x000000040000795c */ /* 0x000fe20000300000 */
.L_x_354:
[----:B------:R-:W-:Y:S01]  /*2e820*/  SYNCS.ARRIVE.TRANS64.RED.A1T0 RZ, [UR6], RZ ;  /* 0x000000ffffff79a7 */ /* 0x000fe20008100406 */
[----:B------:R-:W-:Y:S05]  /*2e830*/  @!P2 BRA `(.L_x_355) ;  /* 0x000000000004a947 */ /* 0x000fea0003800000 */
[----:B------:R-:W-:Y:S01]  /*2e840*/  BPT.TRAP 0x1 ;  /* 0x000000040000795c */ /* 0x000fe20000300000 */
.L_x_355:
[----:B------:R-:W5:Y:S02]  /*2e850*/  SYNCS.PHASECHK.TRANS64.TRYWAIT P1, [UR4+0x344d8], R8 ;  /* 0x0344d808ff0075a7 */ /* 0x000f640008020144 */
[----:B-----5:R-:W-:Y:S05]  /*2e860*/  @!P1 BRA `(.L_x_356) ;  /* 0x0000006c00409947 */ /* 0x020fea0003800000 */
.L_x_591:
        /* <DEDUP_REMOVED lines=10> */
.L_x_359:
[----:B--234-:R-:W1:Y:S02]  /*2e910*/  LDC R3, c[0x0][0x828] ;  /* 0x00020a00ff037b82 */ /* 0x01ce640000000800 */
[----:B-1----:R1:W-:Y:S02]  /*2e920*/  SYNCS.ARRIVE.TRANS64.RED.A0TR RZ, [UR4+0x344b8], R3 ;  /* 0x0344b803ffff79a7 */ /* 0x0023e40008300404 */
.L_x_358:
[----:B------:R-:W-:Y:S05]  /*2e930*/  BSYNC B0 ;  /* 0x0000000000007941 */ /* 0x000fea0003800000 */
.L_x_357:
[----:B------:R-:W-:Y:S05]  /*2e940*/  @!P2 BRA `(.L_x_360) ;  /* 0x000000000004a947 */ /* 0x000fea0003800000 */
[----:B------:R-:W-:Y:S01]  /*2e950*/  BPT.TRAP 0x1 ;  /* 0x000000040000795c */ /* 0x000fe20000300000 */
.L_x_360:
[----:B------:R-:W-:Y:S01]  /*2e960*/  SYNCS.ARRIVE.TRANS64.RED.A1T0 RZ, [UR7], RZ ;  /* 0x000000ffffff79a7 */ /* 0x000fe20008100407 */
[----:B------:R-:W-:Y:S05]  /*2e970*/  @!P2 BRA `(.L_x_361) ;  /* 0x000000000004a947 */ /* 0x000fea0003800000 */
[----:B------:R-:W-:Y:S01]  /*2e980*/  BPT.TRAP 0x1 ;  /* 0x000000040000795c */ /* 0x000fe20000300000 */
.L_x_361:
[----:B------:R-:W5:Y:S02]  /*2e990*/  SYNCS.PHASECHK.TRANS64.TRYWAIT P1, [UR4+0x344e0], R8 ;  /* 0x0344e008ff0075a7 */ /* 0x000f640008020144 */
[----:B-----5:R-:W-:Y:S05]  /*2e9a0*/  @!P1 BRA `(.L_x_362) ;  /* 0x0000006c00089947 */ /* 0x020fea0003800000 */
.L_x_592:
        /* <DEDUP_REMOVED lines=10> */
.L_x_365:
[----:B--234-:R-:W1:Y:S02]  /*2ea50*/  LDC R3, c[0x0][0x828] ;  /* 0x00020a00ff037b82 */ /* 0x01ce640000000800 */
[----:B-1----:R1:W-:Y:S02]  /*2ea60*/  SYNCS.ARRIVE.TRANS64.RED.A0TR RZ, [UR4+0x344c0], R3 ;  /* 0x0344c003ffff79a7 */ /* 0x0023e40008300404 */
.L_x_364:
[----:B------:R-:W-:Y:S05]  /*2ea70*/  BSYNC B0 ;  /* 0x0000000000007941 */ /* 0x000fea0003800000 */
.L_x_363:
[----:B------:R-:W-:Y:S05]  /*2ea80*/  @!P2 BRA `(.L_x_366) ;  /* 0x000000000004a947 */ /* 0x000fea0003800000 */
[----:B------:R-:W-:Y:S01]  /*2ea90*/  BPT.TRAP 0x1 ;  /* 0x000000040000795c */ /* 0x000fe20000300000 */
.L_x_366:
[----:B------:R-:W-:Y:S01]  /*2eaa0*/  SYNCS.ARRIVE.TRANS64.RED.A1T0 RZ, [UR8], RZ ;  /* 0x000000ffffff79a7 */ /* 0x000fe20008100408 */
[----:B------:R-:W-:Y:S05]  /*2eab0*/  @!P2 BRA `(.L_x_367) ;  /* 0x000000000004a947 */ /* 0x000fea0003800000 */
[----:B------:R-:W-:Y:S01]  /*2eac0*/  BPT.TRAP 0x1 ;  /* 0x000000040000795c */ /* 0x000fe20000300000 */
.L_x_367:
[----:B------:R-:W5:Y:S02]  /*2ead0*/  SYNCS.PHASECHK.TRANS64.TRYWAIT P1, [UR4+0x344e8], R8 ;  /* 0x0344e808ff0075a7 */ /* 0x000f640008020144 */
[----:B-----5:R-:W-:Y:S05]  /*2eae0*/  @!P1 BRA `(.L_x_368) ;  /* 0x0000006800d09947 */ /* 0x020fea0003800000 */
.L_x_593:
        /* <DEDUP_REMOVED lines=10> */
.L_x_371:
[----:B--234-:R-:W1:Y:S02]  /*2eb90*/  LDC R3, c[0x0][0x828] ;  /* 0x00020a00ff037b82 */ /* 0x01ce640000000800 */
[----:B-1----:R1:W-:Y:S02]  /*2eba0*/  SYNCS.ARRIVE.TRANS64.RED.A0TR RZ, [UR4+0x344c8], R3 ;  /* 0x0344c803ffff79a7 */ /* 0x0023e40008300404 */
.L_x_370:
[----:B------:R-:W-:Y:S05]  /*2ebb0*/  BSYNC B0 ;  /* 0x0000000000007941 */ /* 0x000fea0003800000 */
.L_x_369:
[----:B------:R-:W-:Y:S05]  /*2ebc0*/  @!P2 BRA `(.L_x_372) ;  /* 0x000000000004a947 */ /* 0x000fea0003800000 */
[----:B------:R-:W-:Y:S01]  /*2ebd0*/  BPT.TRAP 0x1 ;  /* 0x000000040000795c */ /* 0x000fe20000300000 */
.L_x_372:
[----:B------:R-:W-:Y:S01]  /*2ebe0*/  SYNCS.ARRIVE.TRANS64.RED.A1T0 RZ, [UR9], RZ ;  /* 0x000000ffffff79a7 */ /* 0x000fe20008100409 */
[----:B------:R-:W-:Y:S01]  /*2ebf0*/  UIADD3 UR31, UR15, 0xa0, URZ ;  /* 0x000000a00f1f7890 */ /* 0x000fe2000fffe03f */
[----:B------:R-:W-:Y:S11]  /*2ec00*/  @!P2 BRA `(.L_x_373) ;  /* 0x000000000004a947 */ /* 0x000ff60003800000 */
[----:B------:R-:W-:Y:S01]  /*2ec10*/  BPT.TRAP 0x1 ;  /* 0x000000040000795c */ /* 0x000fe20000300000 */
.L_x_373:
[----:B------:R-:W5:Y:S02]  /*2ec20*/  SYNCS.PHASECHK.TRANS64.TRYWAIT P1, [UR4+0x344d0], R2 ;  /* 0x0344d002ff0075a7 */ /* 0x000f640008020144 */
[----:B-----5:R-:W-:Y:S05]  /*2ec30*/  @!P1 BRA `(.L_x_374) ;  /* 0x0000006800949947 */ /* 0x020fea0003800000 */
.L_x_594:
        /* <DEDUP_REMOVED lines=9> */
.L_x_377:
[----:B--234-:R-:W1:Y:S02]  /*2ecd0*/  LDC R3, c[0x0][0x828] ;  /* 0x00020a00ff037b82 */ /* 0x01ce640000000800 */
[----:B-1----:R1:W-:Y:S02]  /*2ece0*/  SYNCS.ARRIVE.TRANS64.RED.A0TR RZ, [UR4+0x344b0], R3 ;  /* 0x0344b003ffff79a7 */ /* 0x0023e40008300404 */
.L_x_376:
[----:B------:R-:W-:Y:S05]  /*2ecf0*/  BSYNC B0 ;  /* 0x0000000000007941 */ /* 0x000fea0003800000 */
.L_x_375:
[----:B------:R-:W-:Y:S05]  /*2ed00*/  @!P2 BRA `(.L_x_378) ;  /* 0x000000000004a947 */ /* 0x000fea0003800000 */
[----:B------:R-:W-:Y:S01]  /*2ed10*/  BPT.TRAP 0x1 ;  /* 0x000000040000795c */ /* 0x000fe20000300000 */
.L_x_378:
[----:B------:R-:W-:Y:S01]  /*2ed20*/  SYNCS.ARRIVE.TRANS64.RED.A1T0 RZ, [UR6], RZ ;  /* 0x000000ffffff79a7 */ /* 0x000fe20008100406 */
[----:B------:R-:W-:Y:S05]  /*2ed30*/  @!P2 BRA `(.L_x_379) ;  /* 0x000000000004a947 */ /* 0x000fea0003800000 */
[----:B------:R-:W-:Y:S01]  /*2ed40*/  BPT.TRAP 0x1 ;  /* 0x000000040000795c */ /* 0x000fe20000300000 */
.L_x_379:
[----:B------:R-:W5:Y:S02]  /*2ed50*/  SYNCS.PHASECHK.TRANS64.TRYWAIT P1, [UR4+0x344d8], R2 ;  /* 0x0344d802ff0075a7 */ /* 0x000f640008020144 */
[----:B-----5:R-:W-:Y:S05]  /*2ed60*/  @!P1 BRA `(.L_x_380) ;  /* 0x0000006800609947 */ /* 0x020fea0003800000 */
.L_x_595:
        /* <DEDUP_REMOVED lines=10> */
.L_x_383:
[----:B--234-:R-:W1:Y:S02]  /*2ee10*/  LDC R3, c[0x0][0x828] ;  /* 0x00020a00ff037b82 */ /* 0x01ce640000000800 */
[----:B-1----:R1:W-:Y:S02]  /*2ee20*/  SYNCS.ARRIVE.TRANS64.RED.A0TR RZ, [UR4+0x344b8], R3 ;  /* 0x0344b803ffff79a7 */ /* 0x0023e40008300404 */
.L_x_382:
[----:B------:R-:W-:Y:S05]  /*2ee30*/  BSYNC B0 ;  /* 0x0000000000007941 */ /* 0x000fea0003800000 */
.L_x_381:
[----:B------:R-:W-:Y:S05]  /*2ee40*/  @!P2 BRA `(.L_x_384) ;  /* 0x000000000004a947 */ /* 0x000fea0003800000 */
[----:B------:R-:W-:Y:S01]  /*2ee50*/  BPT.TRAP 0x1 ;  /* 0x000000040000795c */ /* 0x000fe20000300000 */
.L_x_384:
[----:B------:R-:W-:Y:S01]  /*2ee60*/  SYNCS.ARRIVE.TRANS64.RED.A1T0 RZ, [UR7], RZ ;  /* 0x000000ffffff79a7 */ /* 0x000fe20008100407 */
[----:B------:R-:W-:Y:S05]  /*2ee70*/  @!P2 BRA `(.L_x_385) ;  /* 0x000000000004a947 */ /* 0x000fea0003800000 */
[----:B------:R-:W-:Y:S01]  /*2ee80*/  BPT.TRAP 0x1 ;  /* 0x000000040000795c */ /* 0x000fe20000300000 */
.L_x_385:
[----:B------:R-:W5:Y:S02]  /*2ee90*/  SYNCS.PHASECHK.TRANS64.TRYWAIT P1, [UR4+0x344e0], R2 ;  /* 0x0344e002ff0075a7 */ /* 0x000f640008020144 */
[----:B-----5:R-:W-:Y:S05]  /*2eea0*/  @!P1 BRA `(.L_x_386) ;  /* 0x0000006800289947 */ /* 0x020fea0003800000 */
.L_x_596:
        /* <DEDUP_REMOVED lines=10> */
.L_x_389:
[----:B--234-:R-:W1:Y:S02]  /*2ef50*/  LDC R3, c[0x0][0x828] ;  /* 0x00020a00ff037b82 */ /* 0x01ce640000000800 */
[----:B-1----:R1:W-:Y:S02]  /*2ef60*/  SYNCS.ARRIVE.TRANS64.RED.A0TR RZ, [UR4+0x344c0], R3 ;  /* 0x0344c003ffff79a7 */ /* 0x0023e40008300404 */
.L_x_388:
[----:B------:R-:W-:Y:S05]  /*2ef70*/  BSYNC B0 ;  /* 0x0000000000007941 */ /* 0x000fea0003800000 */
.L_x_387:
[----:B------:R-:W-:Y:S05]  /*2ef80*/  @!P2 BRA `(.L_x_390) ;  /* 0x000000000004a947 */ /* 0x000fea0003800000 */
[----:B------:R-:W-:Y:S01]  /*2ef90*/  BPT.TRAP 0x1 ;  /* 0x000000040000795c */ /* 0x000fe20000300000 */
.L_x_390:
[----:B------:R-:W-:Y:S01]  /*2efa0*/  SYNCS.ARRIVE.TRANS64.RED.A1T0 RZ, [UR8], RZ ;  /* 0x000000ffffff79a7 */ /* 0x000fe20008100408 */
[----:B------:R-:W-:Y:S05]  /*2efb0*/  @!P2 BRA `(.L_x_391) ;  /* 0x000000000004a947 */ /* 0x000fea0003800000 */
[----:B------:R-:W-:Y:S01]  /*2efc0*/  BPT.TRAP 0x1 ;  /* 0x000000040000795c */ /* 0x000fe20000300000 */
.L_x_391:
[----:B------:R-:W5:Y:S02]  /*2efd0*/  SYNCS.PHASECHK.TRANS64.TRYWAIT P1, [UR4+0x344e8], R2 ;  /* 0x0344e802ff0075a7 */ /* 0x000f640008020144 */
[----:B-----5:R-:W-:Y:S05]  /*2efe0*/  @!P1 BRA `(.L_x_392) ;  /* 0x0000006400f09947 */ /* 0x020fea0003800000 */
.L_x_597:
        /* <DEDUP_REMOVED lines=10> */
.L_x_395:
[----:B--234-:R-:W1:Y:S02]  /*2f090*/  LDC R3, c[0x0][0x828] ;  /* 0x00020a00ff037b82 */ /* 0x01ce640000000800 */
[----:B-1----:R1:W-:Y:S02]  /*2f0a0*/  SYNCS.ARRIVE.TRANS64.RED.A0TR RZ, [UR4+0x344c8], R3 ;  /* 0x0344c803ffff79a7 */ /* 0x0023e40008300404 */
.L_x_394:
[----:B------:R-:W-:Y:S05]  /*2f0b0*/  BSYNC B0 ;  /* 0x0000000000007941 */ /* 0x000fea0003800000 */
.L_x_393:
[----:B------:R-:W-:Y:S05]  /*2f0c0*/  @!P2 BRA `(.L_x_396) ;  /* 0x000000000004a947 */ /* 0x000fea0003800000 */
[----:B------:R-:W-:Y:S01]  /*2f0d0*/  BPT.TRAP 0x1 ;  /* 0x000000040000795c */ /* 0x000fe20000300000 */
.L_x_396:
[----:B------:R-:W-:Y:S01]  /*2f0e0*/  SYNCS.ARRIVE.TRANS64.RED.A1T0 RZ, [UR9], RZ ;  /* 0x000000ffffff79a7 */ /* 0x000fe20008100409 */
[----:B------:R-:W-:Y:S01]  /*2f0f0*/  UIADD3 UR31, UR15, 0xc0, URZ ;  /* 0x000000c00f1f7890 */ /* 0x000fe2000fffe03f */
[----:B------:R-:W-:Y:S11]  /*2f100*/  @!P2 BRA `(.L_x_397) ;  /* 0x000000000004a947 */ /* 0x000ff60003800000 */
[----:B------:R-:W-:Y:S01]  /*2f110*/  BPT.TRAP 0x1 ;  /* 0x000000040000795c */ /* 0x000fe20000300000 */
.L_x_397:
[----:B------:R-:W5:Y:S02]  /*2f120*/  SYNCS.PHASECHK.TRANS64.TRYWAIT P1, [UR4+0x344d0], R8 ;  /* 0x0344d008ff0075a7 */ /* 0x000f640008020144 */
[----:B-----5:R-:W-:Y:S05]  /*2f130*/  @!P1 BRA `(.L_x_398) ;  /* 0x0000006400b49947 */ /* 0x020fea0003800000 */
.L_x_598:
        /* <DEDUP_REMOVED lines=9> */
.L_x_401:
[----:B--234-:R-:W1:Y:S02]  /*2f1d0*/  LDC R3, c[0x0][0x828] ;  /* 0x00020a00ff037b82 */ /* 0x01ce640000000800 */
[----:B-1----:R1:W-:Y:S02]  /*2f1e0*/  SYNCS.ARRIVE.TRANS64.RED.A0TR RZ, [UR4+0x344b0], R3 ;  /* 0x0344b003ffff79a7 */ /* 0x0023e40008300404 */
.L_x_400:
[----:B------:R-:W-:Y:S05]  /*2f1f0*/  BSYNC B0 ;  /* 0x0000000000007941 */ /* 0x000fea0003800000 */
.L_x_399:
[----:B------:R-:W-:Y:S05]  /*2f200*/  @!P2 BRA `(.L_x_402) ;  /* 0x000000000004a947 */ /* 0x000fea0003800000 */
[----:B------:R-:W-:Y:S01]  /*2f210*/  BPT.TRAP 0x1 ;  /* 0x000000040000795c */ /* 0x000fe20000300000 */
.L_x_402:
[----:B------:R-:W-:Y:S01]  /*2f220*/  SYNCS.ARRIVE.TRANS64.RED.A1T0 RZ, [UR6], RZ ;  /* 0x000000ffffff79a7 */ /* 0x000fe20008100406 */
[----:B------:R-:W-:Y:S05]  /*2f230*/  @!P2 BRA `(.L_x_403) ;  /* 0x000000000004a947 */ /* 0x000fea0003800000 */
[----:B------:R-:W-:Y:S01]  /*2f240*/  BPT.TRAP 0x1 ;  /* 0x000000040000795c */ /* 0x000fe20000300000 */
.L_x_403:
[----:B------:R-:W5:Y:S02]  /*2f250*/  SYNCS.PHASECHK.TRANS64.TRYWAIT P1, [UR4+0x344d8], R8 ;  /* 0x0344d808ff0075a7 */ /* 0x000f640008020144 */
[----:B-----5:R-:W-:Y:S05]  /*2f260*/  @!P1 BRA `(.L_x_404) ;  /* 0x0000006400809947 */ /* 0x020fea0003800000 */
.L_x_599:
        /* <DEDUP_REMOVED lines=10> */
.L_x_407:
[----:B--234-:R-:W1:Y:S02]  /*2f310*/  LDC R3, c[0x0][0x828] ;  /* 0x00020a00ff037b82 */ /* 0x01ce640000000800 */
[----:B-1----:R1:W-:Y:S02]  /*2f320*/  SYNCS.ARRIVE.TRANS64.RED.A0TR RZ, [UR4+0x344b8], R3 ;  /* 0x0344b803ffff79a7 */ /* 0x0023e40008300404 */
.L_x_406:
[----:B------:R-:W-:Y:S05]  /*2f330*/  BSYNC B0 ;  /* 0x0000000000007941 */ /* 0x000fea0003800000 */
.L_x_405:
[----:B------:R-:W-:Y:S05]  /*2f340*/  @!P2 BRA `(.L_x_408) ;  /* 0x000000000004a947 */ /* 0x000fea0003800000 */
[----:B------:R-:W-:Y:S01]  /*2f350*/  BPT.TRAP 0x1 ;  /* 0x000000040000795c */ /* 0x000fe20000300000 */
.L_x_408:
[----:B------:R-:W-:Y:S01]  /*2f360*/  SYNCS.ARRIVE.TRANS64.RED.A1T0 RZ, [UR7], RZ ;  /* 0x000000ffffff79a7 */ /* 0x000fe20008100407 */
[----:B------:R-:W-:Y:S05]  /*2f370*/  @!P2 BRA `(.L_x_409) ;  /* 0x000000000004a947 */ /* 0x000fea0003800000 */
[----:B------:R-:W-:Y:S01]  /*2f380*/  BPT.TRAP 0x1 ;  /* 0x000000040000795c */ /* 0x000fe20000300000 */
.L_x_409:
[----:B------:R-:W5:Y:S02]  /*2f390*/  SYNCS.PHASECHK.TRANS64.TRYWAIT P1, [UR4+0x344e0], R8 ;  /* 0x0344e008ff0075a7 */ /* 0x000f640008020144 */
[----:B-----5:R-:W-:Y:S05]  /*2f3a0*/  @!P1 BRA `(.L_x_410) ;  /* 0x0000006400489947 */ /* 0x020fea0003800000 */
.L_x_600:
        /* <DEDUP_REMOVED lines=10> */
.L_x_413:
[----:B--234-:R-:W1:Y:S02]  /*2f450*/  LDC R3, c[0x0][0x828] ;  /* 0x00020a00ff037b82 */ /* 0x01ce640000000800 */
[----:B-1----:R1:W-:Y:S02]  /*2f460*/  SYNCS.ARRIVE.TRANS64.RED.A0TR RZ, [UR4+0x344c0], R3 ;  /* 0x0344c003ffff79a7 */ /* 0x0023e40008300404 */
.L_x_412:
[----:B------:R-:W-:Y:S05]  /*2f470*/  BSYNC B0 ;  /* 0x0000000000007941 */ /* 0x000fea0003800000 */
.L_x_411:
[----:B------:R-:W-:Y:S05]  /*2f480*/  @!P2 BRA `(.L_x_414) ;  /* 0x000000000004a947 */ /* 0x000fea0003800000 */
[----:B------:R-:W-:Y:S01]  /*2f490*/  BPT.TRAP 0x1 ;  /* 0x000000040000795c */ /* 0x000fe20000300000 */
.L_x_414:
[----:B------:R-:W-:Y:S01]  /*2f4a0*/  SYNCS.ARRIVE.TRANS64.RED.A1T0 RZ, [UR8], RZ ;  /* 0x000000ffffff79a7 */ /* 0x000fe20008100408 */
[----:B------:R-:W-:Y:S05]  /*2f4b0*/  @!P2 BRA `(.L_x_415) ;  /* 0x000000000004a947 */ /* 0x000fea0003800000 */
[----:B------:R-:W-:Y:S01]  /*2f4c0*/  BPT.TRAP 0x1 ;  /* 0x000000040000795c */ /* 0x000fe20000300000 */
.L_x_415:
[----:B------:R-:W5:Y:S02]  /*2f4d0*/  SYNCS.PHASECHK.TRANS64.TRYWAIT P1, [UR4+0x344e8], R8 ;  /* 0x0344e808ff0075a7 */ /* 0x000f640008020144 */
[----:B-----5:R-:W-:Y:S05]  /*2f4e0*/  @!P1 BRA `(.L_x_416) ;  /* 0x0000006400109947 */ /* 0x020fea0003800000 */
.L_x_601:
        /* <DEDUP_REMOVED lines=10> */
.L_x_419:
[----:B--234-:R-:W1:Y:S02]  /*2f590*/  LDC R3, c[0x0][0x828] ;  /* 0x00020a00ff037b82 */ /* 0x01ce640000000800 */
[----:B-1----:R1:W-:Y:S02]  /*2f5a0*/  SYNCS.ARRIVE.TRANS64.RED.A0TR RZ, [UR4+0x344c8], R3 ;  /* 0x0344c803ffff79a7 */ /* 0x0023e40008300404 */
.L_x_418:
[----:B------:R-:W-:Y:S05]  /*2f5b0*/  BSYNC B0 ;  /* 0x0000000000007941 */ /* 0x000fea0003800000 */
.L_x_417:
[----:B------:R-:W-:Y:S05]  /*2f5c0*/  @!P2 BRA `(.L_x_420) ;  /* 0x000000000004a947 */ /* 0x000fea0003800000 */
[----:B------:R-:W-:Y:S01]  /*2f5d0*/  BPT.TRAP 0x1 ;  /* 0x000000040000795c */ /* 0x000fe20000300000 */
.L_x_420:
[----:B------:R-:W-:Y:S01]  /*2f5e0*/  SYNCS.ARRIVE.TRANS64.RED.A1T0 RZ, [UR9], RZ ;  /* 0x000000ffffff79a7 */ /* 0x000fe20008100409 */
[----:B------:R-:W-:Y:S01]  /*2f5f0*/  UIADD3 UR15, UR15, 0xe0, URZ ;  /* 0x000000e00f0f7890 */ /* 0x000fe2000fffe03f */
[----:B------:R-:W-:Y:S11]  /*2f600*/  @!P2 BRA `(.L_x_421) ;  /* 0x000000000004a947 */ /* 0x000ff60003800000 */
[----:B------:R-:W-:Y:S01]  /*2f610*/  BPT.TRAP 0x1 ;  /* 0x000000040000795c */ /* 0x000fe20000300000 */
.L_x_421:
[----:B------:R-:W5:Y:S02]  /*2f620*/  SYNCS.PHASECHK.TRANS64.TRYWAIT P1, [UR4+0x344d0], R2 ;  /* 0x0344d002ff0075a7 */ /* 0x000f640008020144 */
[----:B-----5:R-:W-:Y:S05]  /*2f630*/  @!P1 BRA `(.L_x_422) ;  /* 0x0000006000d49947 */ /* 0x020fea0003800000 */
.L_x_602:
        /* <DEDUP_REMOVED lines=9> */
.L_x_425:
[----:B--234-:R-:W1:Y:S02]  /*2f6d0*/  LDC R3, c[0x0][0x828] ;  /* 0x00020a00ff037b82 */ /* 0x01ce640000000800 */
[----:B-1----:R1:W-:Y:S02]  /*2f6e0*/  SYNCS.ARRIVE.TRANS64.RED.A0TR RZ, [UR4+0x344b0], R3 ;  /* 0x0344b003ffff79a7 */ /* 0x0023e40008300404 */
.L_x_424:
[----:B------:R-:W-:Y:S05]  /*2f6f0*/  BSYNC B0 ;  /* 0x0000000000007941 */ /* 0x000fea0003800000 */
.L_x_423:
[----:B------:R-:W-:Y:S05]  /*2f700*/  @!P2 BRA `(.L_x_426) ;  /* 0x000000000004a947 */ /* 0x000fea0003800000 */
[----:B------:R-:W-:Y:S01]  /*2f710*/  BPT.TRAP 0x1 ;  /* 0x000000040000795c */ /* 0x000fe20000300000 */
.L_x_426:
[----:B------:R-:W-:Y:S01]  /*2f720*/  SYNCS.ARRIVE.TRANS64.RED.A1T0 RZ, [UR6], RZ ;  /* 0x000000ffffff79a7 */ /* 0x000fe20008100406 */
[----:B------:R-:W-:Y:S05]  /*2f730*/  @!P2 BRA `(.L_x_427) ;  /* 0x000000000004a947 */ /* 0x000fea0003800000 */
[----:B------:R-:W-:Y:S01]  /*2f740*/  BPT.TRAP 0x1 ;  /* 0x000000040000795c */ /* 0x000fe20000300000 */
.L_x_427:
[----:B------:R-:W5:Y:S02]  /*2f750*/  SYNCS.PHASECHK.TRANS64.TRYWAIT P1, [UR4+0x344d8], R2 ;  /* 0x0344d802ff0075a7 */ /* 0x000f640008020144 */
[----:B-----5:R-:W-:Y:S05]  /*2f760*/  @!P1 BRA `(.L_x_428) ;  /* 0x0000006000a09947 */ /* 0x020fea0003800000 */
.L_x_603:
        /* <DEDUP_REMOVED lines=10> */
.L_x_431:
[----:B--234-:R-:W1:Y:S02]  /*2f810*/  LDC R3, c[0x0][0x828] ;  /* 0x00020a00ff037b82 */ /* 0x01ce640000000800 */
[----:B-1----:R1:W-:Y:S02]  /*2f820*/  SYNCS.ARRIVE.TRANS64.RED.A0TR RZ, [UR4+0x344b8], R3 ;  /* 0x0344b803ffff79a7 */ /* 0x0023e40008300404 */
.L_x_430:
[----:B------:R-:W-:Y:S05]  /*2f830*/  BSYNC B0 ;  /* 0x0000000000007941 */ /* 0x000fea0003800000 */
.L_x_429:
[----:B------:R-:W-:Y:S05]  /*2f840*/  @!P2 BRA `(.L_x_432) ;  /* 0x000000000004a947 */ /* 0x000fea0003800000 */
[----:B------:R-:W-:Y:S01]  /*2f850*/  BPT.TRAP 0x1 ;  /* 0x000000040000795c */ /* 0x000fe20000300000 */
.L_x_432:
[----:B------:R-:W-:Y:S01]  /*2f860*/  SYNCS.ARRIVE.TRANS64.RED.A1T0 RZ, [UR7], RZ ;  /* 0x000000ffffff79a7 */ /* 0x000fe20008100407 */
[----:B------:R-:W-:Y:S05]  /*2f870*/  @!P2 BRA `(.L_x_433) ;  /* 0x000000000004a947 */ /* 0x000fea0003800000 */
[----:B------:R-:W-:Y:S01]  /*2f880*/  BPT.TRAP 0x1 ;  /* 0x000000040000795c */ /* 0x000fe20000300000 */
.L_x_433:
[----:B------:R-:W5:Y:S02]  /*2f890*/  SYNCS.PHASECHK.TRANS64.TRYWAIT P1, [UR4+0x344e0], R2 ;  /* 0x0344e002ff0075a7 */ /* 0x000f640008020144 */
[----:B-----5:R-:W-:Y:S05]  /*2f8a0*/  @!P1 BRA `(.L_x_434) ;  /* 0x0000006000689947 */ /* 0x020fea0003800000 */
.L_x_604:
[----:B------:R-:W-:Y:S04]  /*2f8b0*/  BSSY B0, `(.L_x_435) ;  /* 0x000000d000007945 */ /* 0x000fe80003800000 */
[----:B------:R-:W-:Y:S05]  /*2f8c0*/  @P0 BRA `(.L_x_436) ;  /* 0x00000000002c0947 */ /* 0x000fea0003800000 */
[----:B------:R-:W-:Y:S02]  /*2f8d0*/  UIADD3 UR18, UR14, 0x80, URZ ;  /* 0x000000800e127890 */ /* 0x000fe4000fffe03f */
[----:B------:R-:W-:Y:S01]  /*2f8e0*/  UIADD3 UR16, UR4, 0x32000, URZ ;  /* 0x0003200004107890 */ /* 0x000fe2000fffe03f */
[----:B------:R-:W-:Y:S01]  /*2f8f0*/  UMOV UR6, 0x0 ;  /* 0x0000000000067882 */ /* 0x000fe20000000000 */
[----:B------:R-:W-:Y:S01]  /*2f900*/  UMOV UR7, 0x10000000 ;  /* 0x1000000000077882 */ /* 0x000fe20000000000 */
[----:B------:R-:W-:Y:S01]  /*2f910*/  UMOV UR17, UR21 ;  /* 0x0000001500117c82 */ /* 0x000fe20008000000 */
[----:B------:R-:W-:-:S05]  /*2f920*/  UMOV UR19, UR15 ;  /* 0x0000000f00137c82 */ /* 0x000fca0008000000 */
[----:B------:R1:W-:Y:S02]  /*2f930*/  UTMALDG.2D [UR16], [UR10], desc[UR6] ;  /* 0x000006100a0075b4 */ /* 0x0003e40008009000 */
[----:B-1----:R-:W-:Y:S05]  /*2f940*/  @!P2 BRA `(.L_x_437) ;  /* 0x000000000004a947 */ /* 0x002fea0003800000 */
[----:B------:R-:W-:Y:S01]  /*2f950*/  BPT.TRAP 0x1 ;  /* 0x000000040000795c */ /* 0x000fe20000300000 */
.L_x_437:
[----:B--234-:R-:W1:Y:S02]  /*2f960*/  LDC R3, c[0x0][0x828] ;  /* 0x00020a00ff037b82 */ /* 0x01ce640000000800 */
[----:B-1----:R1:W-:Y:S02]  /*2f970*/  SYNCS.ARRIVE.TRANS64.RED.A0TR RZ, [UR4+0x344c0], R3 ;  /* 0x0344c003ffff79a7 */ /* 0x0023e40008300404 */
.L_x_436:
[----:B------:R-:W-:Y:S05]  /*2f980*/  BSYNC B0 ;  /* 0x0000000000007941 */ /* 0x000fea0003800000 */
.L_x_435:
[----:B------:R-:W-:Y:S05]  /*2f990*/  @!P2 BRA `(.L_x_438) ;  /* 0x000000000004a947 */ /* 0x000fea0003800000 */
[----:B------:R-:W-:Y:S01]  /*2f9a0*/  BPT.TRAP 0x1 ;  /* 0x000000040000795c */ /* 0x000fe20000300000 */
.L_x_438:
[----:B------:R-:W-:Y:S01]  /*2f9b0*/  SYNCS.ARRIVE.TRANS64.RED.A1T0 RZ, [UR8], RZ ;  /* 0x000000ffffff79a7 */ /* 0x000fe20008100408 */
[----:B------:R-:W-:Y:S05]  /*2f9c0*/  @!P2 BRA `(.L_x_439) ;  /* 0x000000000004a947 */ /* 0x000fea0003800000 */
[----:B------:R-:W-:Y:S01]  /*2f9d0*/  BPT.TRAP 0x1 ;  /* 0x000000040000795c */ /* 0x000fe20000300000 */
.L_x_439:
[----:B------:R-:W5:Y:S02]  /*2f9e0*/  SYNCS.PHASECHK.TRANS64.TRYWAIT P1, [UR4+0x344e8], R2 ;  /* 0x0344e802ff0075a7 */ /* 0x000f640008020144 */
[----:B-----5:R-:W-:Y:S05]  /*2f9f0*/  @!P1 BRA `(.L_x_440) ;  /* 0x00000060002c9947 */ /* 0x020fea0003800000 */
.L_x_605:
        /* <DEDUP_REMOVED lines=11> */
.L_x_443:
[----:B------:R-:W1:Y:S02]  /*2fab0*/  LDC R2, c[0x0][0x828] ;  /* 0x00020a00ff027b82 */ /* 0x000e640000000800 */
[----:B-1----:R1:W-:Y:S02]  /*2fac0*/  SYNCS.ARRIVE.TRANS64.RED.A0TR RZ, [UR4+0x344c8], R2 ;  /* 0x0344c802ffff79a7 */ /* 0x0023e40008300404 */
.L_x_442:
[----:B------:R-:W-:Y:S05]  /*2fad0*/  BSYNC B0 ;  /* 0x0000000000007941 */ /* 0x000fea0003800000 */
.L_x_441:
[----:B------:R-:W-:Y:S05]  /*2fae0*/  @!P2 BRA `(.L_x_444) ;  /* 0x000000000004a947 */ /* 0x000fea0003800000 */
[----:B------:R-:W-:Y:S01]  /*2faf0*/  BPT.TRAP 0x1 ;  /* 0x000000040000795c */ /* 0x000fe20000300000 */
.L_x_444:
[----:B------:R-:W-:Y:S01]  /*2fb00*/  ISETP.NE.AND P0, PT, R7, RZ, PT ;  /* 0x000000ff0700720c */ /* 0x000fe20003f05270 */
[----:B------:R-:W-:Y:S01]  /*2fb10*/  SYNCS.ARRIVE.TRANS64.RED.A1T0 RZ, [UR9], RZ ;  /* 0x000000ffffff79a7 */ /* 0x000fe20008100409 */
[CC--:B------:R-:W-:Y:S02]  /*2fb20*/  ISETP.NE.AND P3, PT, R18.reuse, R6.reuse, PT ;  /* 0x000000061200720c */ /* 0x0c0fe40003f65270 */
[----:B------:R-:W-:-:S13]  /*2fb30*/  ISETP.EQ.OR P0, PT, R18, R6, !P0 ;  /* 0x000000061200720c */ /* 0x000fda0004702670 */
[----:B------:R-:W-:Y:S05]  /*2fb40*/  @P0 BRA `(.L_x_445) ;  /* 0x0000000400040947 */ /* 0x000fea0003800000 */
[----:B------:R-:W-:Y:S01]  /*2fb50*/  ELECT P0, URZ, PT ;  /* 0x00000000003f782f */ /* 0x000fe20003800000 */
[----:B------:R-:W-:-:S12]  /*2fb60*/  BSSY B0, `(.L_x_446) ;  /* 0x0000032000007945 */ /* 0x000fd80003800000 */
[----:B------:R-:W-:Y:S05]  /*2fb70*/  @!P0 BRA `(.L_x_447) ;  /* 0x0000000000c08947 */ /* 0x000fea0003800000 */
[----:B-1234-:R-:W1:Y:S08]  /*2fb80*/  LDC.64 R2, c[0x0][0x290] ;  /* 0x0000a400ff027b82 */ /* 0x01ee700000000a00 */
[----:B------:R-:W2:Y:S08]  /*2fb90*/  LDC.64 R10, c[0x0][0x808] ;  /* 0x00020200ff0a7b82 */ /* 0x000eb00000000a00 */
[----:B------:R-:W3:Y:S01]  /*2fba0*/  LDC.64 R14, c[0x0][0x810] ;  /* 0x00020400ff0e7b82 */ /* 0x000ee20000000a00 */
[----:B-1----:R-:W-:-:S05]  /*2fbb0*/  IMAD.WIDE R2, R6, 0xc, R2 ;  /* 0x0000000c06027825 */ /* 0x002fca00078e0202 */
[----:B------:R1:W5:Y:S04]  /*2fbc0*/  LDG.E R12, desc[UR38][R2.64] ;  /* 0x00000026020c7981 */ /* 0x000368000c1e1900 */
[----:B------:R1:W5:Y:S01]  /*2fbd0*/  LDG.E R13, desc[UR38][R2.64+0x4] ;  /* 0x00000426020d7981 */ /* 0x000362000c1e1900 */
[----:B--2---:R-:W-:Y:S02]  /*2fbe0*/  ISETP.NE.U32.AND P0, PT, R10, RZ, PT ;  /* 0x000000ff0a00720c */ /* 0x004fe40003f05070 */
[----:B------:R-:W-:Y:S02]  /*2fbf0*/  SHF.R.S32.HI R9, RZ, 0x1f, R6 ;  /* 0x0000001fff097819 */ /* 0x000fe40000011406 */
[----:B------:R-:W-:Y:S02]  /*2fc00*/  ISETP.NE.AND.EX P0, PT, R11, RZ, PT, P0 ;  /* 0x000000ff0b00720c */ /* 0x000fe40003f05300 */
[----:B---3--:R-:W-:-:S04]  /*2fc10*/  ISETP.NE.U32.AND P1, PT, R14, RZ, PT ;  /* 0x000000ff0e00720c */ /* 0x008fc80003f25070 */
[----:B------:R-:W-:-:S07]  /*2fc20*/  ISETP.NE.AND.EX P1, PT, R15, RZ, PT, P1 ;  /* 0x000000ff0f00720c */ /* 0x000fce0003f25310 */
[----:B-1----:R-:W-:Y:S06]  /*2fc30*/  @!P0 BRA `(.L_x_448) ;  /* 0x0000000000108947 */ /* 0x002fec0003800000 */
[----:B------:R-:W-:-:S04]  /*2fc40*/  LEA R2, P0, R6, R10, 0x3 ;  /* 0x0000000a06027211 */ /* 0x000fc800078018ff */
[----:B------:R-:W-:-:S06]  /*2fc50*/  LEA.HI.X R3, R6, R11, R9, 0x3, P0 ;  /* 0x0000000b06037211 */ /* 0x000fcc00000f1c09 */
[----:B------:R-:W2:Y:S04]  /*2fc60*/  LDG.E.64 R2, desc[UR38][R2.64] ;  /* 0x0000002602027981 */ /* 0x000ea8000c1e1b00 */
[----:B--2---:R1:W-:Y:S02]  /*2fc70*/  STS.64 [UR5], R2 ;  /* 0x00000002ff007988 */ /* 0x0043e40008000a05 */
.L_x_448:
[----:B------:R-:W-:Y:S05]  /*2fc80*/  @!P1 BRA `(.L_x_447) ;  /* 0x00000000007c9947 */ /* 0x000fea0003800000 */
[----:B-1----:R-:W-:-:S04]  /*2fc90*/  LEA R2, P0, R6, R14, 0x3 ;  /* 0x0000000e06027211 */ /* 0x002fc800078018ff */
[----:B------:R-:W-:Y:S02]  /*2fca0*/  LEA.HI.X R3, R6, R15, R9, 0x3, P0 ;  /* 0x0000000f06037211 */ /* 0x000fe400000f1c09 */
[----:B------:R-:W1:Y:S04]  /*2fcb0*/  LDS R9, [UR5+0x1c] ;  /* 0x00001c05ff097984 */ /* 0x000e680008000800 */
[----:B------:R-:W2:Y:S01]  /*2fcc0*/  LDG.E.64 R2, desc[UR38][R2.64] ;  /* 0x0000002602027981 */ /* 0x000ea2000c1e1b00 */
[----:B------:R-:W-:Y:S02]  /*2fcd0*/  MOV R18, UR5 ;  /* 0x0000000500127c02 */ /* 0x000fe40008000f00 */
[----:B------:R-:W-:Y:S02]  /*2fce0*/  CS2R R14, SRZ ;  /* 0x00000000000e7805 */ /* 0x000fe4000001ff00 */
[----:B-----5:R-:W-:Y:S01]  /*2fcf0*/  IADD3 R12, R12, -0x1, RZ ;  /* 0xffffffff0c0c7810 */ /* 0x020fe20007ffe0ff */
[----:B------:R-:W-:Y:S01]  /*2fd00*/  STS [UR5+0x30], RZ ;  /* 0x000030ffff007988 */ /* 0x000fe20008000805 */
[----:B------:R-:W-:-:S02]  /*2fd10*/  SHF.R.U64 R18, R18, 0x4, RZ ;  /* 0x0000000412127819 */ /* 0x000fc400000012ff */
[----:B------:R-:W-:-:S03]  /*2fd20*/  IADD3 R13, R13, -0x1, RZ ;  /* 0xffffffff0d0d7810 */ /* 0x000fc60007ffe0ff */
[----:B------:R-:W-:Y:S04]  /*2fd30*/  STS [UR5+0x10], R18 ;  /* 0x00001012ff007988 */ /* 0x000fe80008000805 */
[----:B------:R-:W-:Y:S04]  /*2fd40*/  STS.128 [UR5+0x20], R12 ;  /* 0x0000200cff007988 */ /* 0x000fe80008000c05 */
        /* <DEDUP_REMOVED lines=9> */
[----:B------:R-:W-:Y:S04]  /*2fde0*/  STS [UR5+0x1c], R9 ;  /* 0x00001c09ff007988 */ /* 0x000fe80008000805 */
[----:B------:R-:W1:Y:S02]  /*2fdf0*/  LDS R10, [UR5+0x1c] ;  /* 0x00001c05ff0a7984 */ /* 0x000e640008000800 */
[----:B-1----:R-:W-:-:S05]  /*2fe00*/  LOP3.LUT R10, R10, 0xf0, RZ, 0xb8, !PT ;  /* 0x000000f00a0a7812 */ /* 0x002fca00078eb8ff */
[----:B------:R-:W-:Y:S04]  /*2fe10*/  STS [UR5+0x1c], R10 ;  /* 0x00001c0aff007988 */ /* 0x000fe80008000805 */
[----:B------:R-:W1:Y:S02]  /*2fe20*/  LDS R11, [UR5+0x1c] ;  /* 0x00001c05ff0b7984 */ /* 0x000e640008000800 */
[----:B-1----:R-:W-:-:S05]  /*2fe30*/  LOP3.LUT R19, R11, 0xf00, RZ, 0xb8, !PT ;  /* 0x00000f000b137812 */ /* 0x002fca00078eb8ff */
[----:B------:R-:W-:Y:S04]  /*2fe40*/  STS.64 [UR5+0x18], R18 ;  /* 0x00001812ff007988 */ /* 0x000fe80008000a05 */
[----:B------:R-:W1:Y:S02]  /*2fe50*/  LDS R11, [UR5+0x1c] ;  /* 0x00001c05ff0b7984 */ /* 0x000e640008000800 */
[----:B-1----:R-:W-:-:S05]  /*2fe60*/  LOP3.LUT R2, R11, 0xf000, RZ, 0xb8, !PT ;  /* 0x0000f0000b027812 */ /* 0x002fca00078eb8ff */
[----:B------:R1:W-:Y:S02]  /*2fe70*/  STS [UR5+0x1c], R2 ;  /* 0x00001c02ff007988 */ /* 0x0003e40008000805 */
.L_x_447:
[----:B------:R-:W-:Y:S05]  /*2fe80*/  BSYNC B0 ;  /* 0x0000000000007941 */ /* 0x000fea0003800000 */
.L_x_446:
[----:B-1----:R-:W1:Y:S01]  /*2fe90*/  S2R R2, SR_LANEID ;  /* 0x0000000000027919 */ /* 0x002e620000000000 */
[----:B------:R-:W-:Y:S01]  /*2fea0*/  NOP ;  /* 0x0000000000007918 */ /* 0x000fe20000000000 */
[----:B------:R-:W-:Y:S01]  /*2feb0*/  ELECT P0, URZ, PT ;  /* 0x00000000003f782f */ /* 0x000fe20003800000 */
[----:B------:R-:W-:Y:S01]  /*2fec0*/  BSSY B0, `(.L_x_449) ;  /* 0x0000008000007945 */ /* 0x000fe20003800000 */
[----:B-1----:R-:W-:-:S04]  /*2fed0*/  SHF.L.U32 R10, R2, 0x2, RZ ;  /* 0x00000002020a7819 */ /* 0x002fc800000006ff */
[----:B------:R-:W-:Y:S01]  /*2fee0*/  IADD3 R2, P1, R10, UR10, RZ ;  /* 0x0000000a0a027c10 */ /* 0x000fe2000ff3e0ff */
[----:B------:R1:W1:Y:S04]  /*2fef0*/  LDS R9, [R10+UR5] ;  /* 0x000000050a097984 */ /* 0x0002680008000800 */
[----:B--234-:R-:W-:Y:S02]  /*2ff00*/  IMAD.X R3, RZ, RZ, UR11, P1 ;  /* 0x0000000bff037e24 */ /* 0x01cfe400088e06ff */
[----:B------:R-:W-:Y:S06]  /*2ff10*/  @!P0 BRA `(.L_x_450) ;  /* 0x0000000000088947 */ /* 0x000fec0003800000 */
[----:B------:R0:W-:Y:S01]  /*2ff20*/  UTMACMDFLUSH ;  /* 0x00000000000079b7 */ /* 0x0001e20000000000 */
[----:B------:R-:W-:-:S04]  /*2ff30*/  DEPBAR.LE SB0, 0x0 ;  /* 0x000080000000791a */ /* 0x000fc80000000000 */
.L_x_450:
[----:B------:R-:W-:Y:S05]  /*2ff40*/  BSYNC B0 ;  /* 0x0000000000007941 */ /* 0x000fea0003800000 */
.L_x_449:
[----:B-1----:R1:W5:Y:S02]  /*2ff50*/  ATOMG.E.EXCH.STRONG.GPU PT, RZ, [R2], R9 ;  /* 0x0000000902ff73a8 */ /* 0x00236400041ee100 */
.L_x_445:
[----:B------:R-:W-:Y:S01]  /*2ff60*/  ISETP.NE.AND P1, PT, R7, RZ, PT ;  /* 0x000000ff0700720c */ /* 0x000fe20003f25270 */
[----:B------:R-:W-:Y:S01]  /*2ff70*/  IMAD.MOV.U32 R18, RZ, RZ, R6 ;  /* 0x000000ffff127224 */ /* 0x000fe200078e0006 */
[----:B------:R-:W-:Y:S02]  /*2ff80*/  IADD3 R22, R22, 0x1, RZ ;  /* 0x0000000116167810 */ /* 0x000fe40007ffe0ff */
[----:B-1----:R-:W-:Y:S02]  /*2ff90*/  SEL R2, RZ, 0x1, !P3 ;  /* 0x00000001ff027807 */ /* 0x002fe40005800000 */
[----:B------:R-:W-:Y:S02]  /*2ffa0*/  ISETP.NE.AND P0, PT, R22, 0x8, PT ;  /* 0x000000081600780c */ /* 0x000fe40003f05270 */
[----:B------:R-:W-:Y:S02]  /*2ffb0*/  MOV R16, R4 ;  /* 0x0000000400107202 */ /* 0x000fe40000000f00 */
[----:B--234-:R-:W-:-:S02]  /*2ffc0*/  SEL R3, RZ, 0x1, P0 ;  /* 0x00000001ff037807 */ /* 0x01cfc40000000000 */
[----:B------:R-:W-:Y:S02]  /*2ffd0*/  MOV R17, R5 ;  /* 0x0000000500117202 */ /* 0x000fe40000000f00 */
[----:B------:R-:W-:Y:S02]  /*2ffe0*/  LOP3.LUT R0, R0, R3, RZ, 0x3c, !PT ;  /* 0x0000000300007212 */ /* 0x000fe400078e3cff */
[----:B------:R-:W-:Y:S01]  /*2fff0*/  SEL R22, R22, RZ, P0 ;  /* 0x000000ff16167207 */ /* 0x000fe20000000000 */
[----:B------:R-:W-:Y:S06]  /*30000*/  @P1 BRA `(.L_x_451) ;  /* 0xffffffcc00b01947 */ /* 0x000fec000383ffff */
[----:B-----5:R-:W-:Y:S01]  /*30010*/  ELECT P0, URZ, PT ;  /* 0x00000000003f782f */ /* 0x020fe20003800000 */
[----:B------:R-:W-:-:S12]  /*30020*/  BSSY B0, `(.L_x_452) ;  /* 0x0000017000007945 */ /* 0x000fd80003800000 */
[----:B------:R-:W-:Y:S05]  /*30030*/  @!P0 BRA `(.L_x_453) ;  /* 0x0000000000548947 */ /* 0x000fea0003800000 */
[----:B------:R-:W-:Y:S05]  /*30040*/  @!P2 BRA `(.L_x_454) ;  /* 0x000000000004a947 */ /* 0x000fea0003800000 */
[----:B------:R-:W-:Y:S01]  /*30050*/  BPT.TRAP 0x1 ;  /* 0x000000040000795c */ /* 0x000fe20000300000 */
.L_x_454:
[----:B------:R-:W1:Y:S02]  /*30060*/  SYNCS.PHASECHK.TRANS64.TRYWAIT P0, [UR4+0x344d0], R8 ;  /* 0x0344d008ff0075a7 */ /* 0x000e640008000144 */
[----:B-1----:R-:W-:Y:S05]  /*30070*/  @!P0 BRA `(.L_x_455) ;  /* 0x0000005800a48947 */ /* 0x002fea0003800000 */
.L_x_606:
[----:B------:R-:W-:Y:S05]  /*30080*/  @!P2 BRA `(.L_x_456) ;  /* 0x000000000004a947 */ /* 0x000fea0003800000 */
[----:B------:R-:W-:Y:S01]  /*30090*/  BPT.TRAP 0x1 ;  /* 0x000000040000795c */ /* 0x000fe20000300000 */
.L_x_456:
[----:B------:R-:W2:Y:S02]  /*300a0*/  SYNCS.PHASECHK.TRANS64.TRYWAIT P0, [UR4+0x344d8], R8 ;  /* 0x0344d808ff0075a7 */ /* 0x000ea40008000144 */
[----:B--2---:R-:W-:Y:S05]  /*300b0*/  @!P0 BRA `(.L_x_457) ;  /* 0x0000005800ac8947 */ /* 0x004fea0003800000 */
.L_x_607:
[----:B------:R-:W-:Y:S05]  /*300c0*/  @!P2 BRA `(.L_x_458) ;  /* 0x000000000004a947 */ /* 0x000fea0003800000 */
[----:B------:R-:W-:Y:S01]  /*300d0*/  BPT.TRAP 0x1 ;  /* 0x000000040000795c */ /* 0x000fe20000300000 */
.L_x_458:
[----:B------:R-:W2:Y:S02]  /*300e0*/  SYNCS.PHASECHK.TRANS64.TRYWAIT P0, [UR4+0x344e0], R8 ;  /* 0x0344e008ff0075a7 */ /* 0x000ea40008000144 */
[----:B--2---:R-:W-:Y:S05]  /*300f0*/  @!P0 BRA `(.L_x_459) ;  /* 0x0000005800b48947 */ /* 0x004fea0003800000 */
.L_x_608:
[----:B------:R-:W-:Y:S05]  /*30100*/  @!P2 BRA `(.L_x_460) ;  /* 0x000000000004a947 */ /* 0x000fea0003800000 */
[----:B------:R-:W-:Y:S01]  /*30110*/  BPT.TRAP 0x1 ;  /* 0x000000040000795c */ /* 0x000fe20000300000 */
.L_x_460:
[----:B------:R-:W-:-:S04]  /*30120*/  MOV R0, 0x1 ;  /* 0x0000000100007802 */ /* 0x000fc80000000f00 */
[----:B------:R-:W-:-:S07]  /*30130*/  SHF.L.U32 R0, R0, 0x1f, RZ ;  /* 0x0000001f00007819 */ /* 0x000fce00000006ff */
.L_x_461:
[----:B-1----:R-:W-:-:S04]  /*30140*/  MOV R3, UR4 ;  /* 0x0000000400037c02 */ /* 0x002fc80008000f00 */
[----:B------:R1:W2:Y:S03]  /*30150*/  SYNCS.PHASECHK.TRANS64.TRYWAIT P0, [R3+URZ+0x344e8], R0 ;  /* 0x0344e800030075a7 */ /* 0x0002a6000800017f */
[----:B--2---:R-:W-:Y:S05]  /*30160*/  @!P0 NANOSLEEP.SYNCS 0x989680 ;  /* 0x009896800000895d */ /* 0x004fea0003900000 */
[----:B------:R-:W2:Y:S02]  /*30170*/  @!P0 SYNCS.PHASECHK.TRANS64 P0, [R3+URZ+0x344e8], R0 ;  /* 0x0344e800030085a7 */ /* 0x000ea4000800007f */
[----:B--2---:R-:W-:Y:S05]  /*30180*/  @!P0 BRA `(.L_x_461) ;  /* 0xfffffffc00ec8947 */ /* 0x004fea000383ffff */
.L_x_453:
[----:B------:R-:W-:Y:S05]  /*30190*/  BSYNC B0 ;  /* 0x0000000000007941 */ /* 0x000fea0003800000 */
.L_x_452:
[----:B------:R-:W-:Y:S05]  /*301a0*/  EXIT ;  /* 0x000000000000794d */ /* 0x000fea0003800000 */
.L_x_238:
[----:B------:R-:W1:Y:S01]  /*301b0*/  S2UR UR4, SR_CTAID.Y ;  /* 0x00000000000479c3 */ /* 0x000e620000002600 */
[----:B------:R-:W3:Y:S01]  /*301c0*/  S2R R0, SR_LANEID ;  /* 0x0000000000007919 */ /* 0x000ee20000000000 */
[----:B------:R-:W-:Y:S01]  /*301d0*/  ELECT P0, URZ, PT ;  /* 0x00000000003f782f */ /* 0x000fe20003800000 */
[----:B------:R-:W-:Y:S01]  /*301e0*/  BSSY B0, `(.L_x_462) ;  /* 0x000003b000007945 */ /* 0x000fe20003800000 */
[----:B------:R-:W-:Y:S01]  /*301f0*/  ULDC.64 UR8, c[0x0][0x508] ;  /* 0x0001420000087ab9 */ /* 0x000fe20000000a00 */
[----:B-1----:R-:W-:-:S04]  /*30200*/  UIMAD UR4, UR4, UR60, UR57 ;  /* 0x0000003c040472a4 */ /* 0x002fc8000f8e0239 */
[----:B------:R-:W-:-:S06]  /*30210*/  UIMAD.WIDE UR8, UR4, 0x80, UR8 ;  /* 0x00000080040878a5 */ /* 0x000fcc000f8e0208 */
[----:B------:R-:W-:Y:S06]  /*30220*/  @!P0 BRA `(.L_x_463) ;  /* 0x0000000000d88947 */ /* 0x000fec0003800000 */
[----:B------:R1:W-:Y:S01]  /*30230*/  STL [R1+0x604], R13 ;  /* 0x0006040d01007387 */ /* 0x0003e20000100800 */
[----:B------:R-:W4:Y:S01]  /*30240*/  LDC.64 R14, c[0x0][0x358] ;  /* 0x0000d600ff0e7b82 */ /* 0x000f220000000a00 */
[----:B------:R-:W-:Y:S02]  /*30250*/  UMOV UR4, 0x400 ;  /* 0x0000040000047882 */ /* 0x000fe40000000000 */
[----:B------:R3:W-:Y:S01]  /*30260*/  STL [R1+0x600], R11 ;  /* 0x0006000b01007387 */ /* 0x0007e20000100800 */
[----:B--2---:R-:W-:-:S04]  /*30270*/  ULEA UR4, UR58, UR4, 0x18 ;  /* 0x000000043a047291 */ /* 0x004fc8000f8ec03f */
[----:B------:R-:W2:Y:S08]  /*30280*/  LDC.64 R8, c[0x0][0x340] ;  /* 0x0000d000ff087b82 */ /* 0x000eb00000000a00 */
[----:B-1----:R-:W4:Y:S08]  /*30290*/  LDC.64 R12, c[0x0][0x350] ;  /* 0x0000d400ff0c7b82 */ /* 0x002f300000000a00 */
[----:B---3--:R-:W2:Y:S08]  /*302a0*/  LDC.64 R10, c[0x0][0x348] ;  /* 0x0000d200ff0a7b82 */ /* 0x008eb00000000a00 */
[----:B------:R-:W1:Y:S01]  /*302b0*/  LDC.64 R32, c[0x0][0x300] ;  /* 0x0000c000ff207b82 */ /* 0x000e620000000a00 */
[----:B----4-:R3:W-:Y:S07]  /*302c0*/  STS.128 [UR4+0x34650], R12 ;  /* 0x0346500cff007988 */ /* 0x0107ee0008000c04 */
[----:B------:R-:W1:Y:S01]  /*302d0*/  LDC.64 R34, c[0x0][0x308] ;  /* 0x0000c200ff227b82 */ /* 0x000e620000000a00 */
[----:B--2---:R2:W-:Y:S07]  /*302e0*/  STS.128 [UR4+0x34640], R8 ;  /* 0x03464008ff007988 */ /* 0x0045ee0008000c04 */
[----:B------:R-:W4:Y:S08]  /*302f0*/  LDC.64 R28, c[0x0][0x310] ;  /* 0x0000c400ff1c7b82 */ /* 0x000f300000000a00 */
[----:B---3--:R-:W3:Y:S08]  /*30300*/  LDC.64 R12, c[0x0][0x420] ;  /* 0x00010800ff0c7b82 */ /* 0x008ef00000000a00 */
[----:B------:R-:W3:Y:S01]  /*30310*/  LDC.64 R14, c[0x0][0x428] ;  /* 0x00010a00ff0e7b82 */ /* 0x000ee20000000a00 */
[----:B-1----:R-:W-:Y:S07]  /*30320*/  STS.128 [UR4+0x34600], R32 ;  /* 0x03460020ff007988 */ /* 0x002fee0008000c04 */
[----:B--2---:R-:W1:Y:S08]  /*30330*/  LDC.64 R8, c[0x0][0x430] ;  /* 0x00010c00ff087b82 */ /* 0x004e700000000a00 */
[----:B------:R-:W1:Y:S01]  /*30340*/  LDC.64 R10, c[0x0][0x438] ;  /* 0x00010e00ff0a7b82 */ /* 0x000e620000000a00 */
[----:B---3--:R2:W-:Y:S07]  /*30350*/  STS.128 [UR4+0x346a0], R12 ;  /* 0x0346a00cff007988 */ /* 0x0085ee0008000c04 */
[----:B------:R-:W4:Y:S08]  /*30360*/  LDC.64 R30, c[0x0][0x318] ;  /* 0x0000c600ff1e7b82 */ /* 0x000f300000000a00 */
[----:B------:R-:W3:Y:S01]  /*30370*/  LDC.64 R24, c[0x0][0x320] ;  /* 0x0000c800ff187b82 */ /* 0x000ee20000000a00 */
[----:B--2---:R2:W5:Y:S07]  /*30380*/  LDL.LU R13, [R1+0x604] ;  /* 0x00060400010d7983 */ /* 0x00456e0000300800 */
[----:B------:R-:W3:Y:S01]  /*30390*/  LDC.64 R26, c[0x0][0x328] ;  /* 0x0000ca00ff1a7b82 */ /* 0x000ee20000000a00 */
[----:B-1----:R1:W-:Y:S07]  /*303a0*/  STS.128 [UR4+0x346b0], R8 ;  /* 0x0346b008ff007988 */ /* 0x0023ee0008000c04 */
[----:B------:R-:W2:Y:S01]  /*303b0*/  LDC.64 R4, c[0x0][0x330] ;  /* 0x0000cc00ff047b82 */ /* 0x000ea20000000a00 */
[----:B----4-:R4:W-:Y:S04]  /*303c0*/  STS.128 [UR4+0x34610], R28 ;  /* 0x0346101cff007988 */ /* 0x0109e80008000c04 */
[----:B-1----:R1:W5:Y:S03]  /*303d0*/  LDL.LU R11, [R1+0x600] ;  /* 0x00060000010b7983 */ /* 0x0023660000300800 */
[----:B------:R-:W2:Y:S01]  /*303e0*/  LDC.64 R6, c[0x0][0x338] ;  /* 0x0000ce00ff067b82 */ /* 0x000ea20000000a00 */
[----:B---3--:R3:W-:Y:S07]  /*303f0*/  STS.128 [UR4+0x34620], R24 ;  /* 0x03462018ff007988 */ /* 0x0087ee0008000c04 */
[----:B------:R-:W1:Y:S08]  /*30400*/  LDC.64 R32, c[0x0][0x360] ;  /* 0x0000d800ff207b82 */ /* 0x000e700000000a00 */
[----:B------:R-:W1:Y:S01]  /*30410*/  LDC.64 R34, c[0x0][0x368] ;  /* 0x0000da00ff227b82 */ /* 0x000e620000000a00 */
[----:B--2---:R2:W-:Y:S07]  /*30420*/  STS.128 [UR4+0x34630], R4 ;  /* 0x03463004ff007988 */ /* 0x0045ee0008000c04 */
[----:B----4-:R-:W4:Y:S08]  /*30430*/  LDC.64 R28, c[0x0][0x370] ;  /* 0x0000dc00ff1c7b82 */ /* 0x010f300000000a00 */
[----:B------:R-:W4:Y:S08]  /*30440*/  LDC.64 R30, c[0x0][0x378] ;  /* 0x0000de00ff1e7b82 */ /* 0x000f300000000a00 */
[----:B---3--:R-:W3:Y:S01]  /*30450*/  LDC.64 R24, c[0x0][0x400] ;  /* 0x00010000ff187b82 */ /* 0x008ee20000000a00 */
[----:B-1----:R1:W-:Y:S07]  /*30460*/  STS.128 [UR4+0x34660], R32 ;  /* 0x03466020ff007988 */ /* 0x0023ee0008000c04 */
[----:B------:R-:W3:Y:S08]  /*30470*/  LDC.64 R26, c[0x0][0x408] ;  /* 0x00010200ff1a7b82 */ /* 0x000ef00000000a00 */
[----:B--2---:R-:W2:Y:S01]  /*30480*/  LDC.64 R4, c[0x0][0x410] ;  /* 0x00010400ff047b82 */ /* 0x004ea20000000a00 */
[----:B----4-:R4:W-:Y:S07]  /*30490*/  STS.128 [UR4+0x34670], R28 ;  /* 0x0346701cff007988 */ /* 0x0109ee0008000c04 */
[----:B------:R-:W2:Y:S01]  /*304a0*/  LDC.64 R6, c[0x0][0x418] ;  /* 0x00010600ff067b82 */ /* 0x000ea20000000a00 */
[----:B---3--:R3:W-:Y:S07]  /*304b0*/  STS.128 [UR4+0x34680], R24 ;  /* 0x03468018ff007988 */ /* 0x0087ee0008000c04 */
[----:B-1----:R-:W1:Y:S08]  /*304c0*/  LDC.64 R32, c[0x0][0x440] ;  /* 0x00011000ff207b82 */ /* 0x002e700000000a00 */
[----:B------:R-:W1:Y:S01]  /*304d0*/  LDC.64 R34, c[0x0][0x448] ;  /* 0x00011200ff227b82 */ /* 0x000e620000000a00 */
[----:B--2---:R2:W-:Y:S07]  /*304e0*/  STS.128 [UR4+0x34690], R4 ;  /* 0x03469004ff007988 */ /* 0x0045ee0008000c04 */
[----:B----4-:R-:W4:Y:S08]  /*304f0*/  LDC.64 R28, c[0x0][0x450] ;  /* 0x00011400ff1c7b82 */ /* 0x010f300000000a00 */
[----:B------:R-:W4:Y:S08]  /*30500*/  LDC.64 R30, c[0x0][0x458] ;  /* 0x00011600ff1e7b82 */ /* 0x000f300000000a00 */
[----:B---3--:R-:W3:Y:S08]  /*30510*/  LDC.64 R24, c[0x0][0x460] ;  /* 0x00011800ff187b82 */ /* 0x008ef00000000a00 */
[----:B------:R-:W3:Y:S08]  /*30520*/  LDC.64 R26, c[0x0][0x468] ;  /* 0x00011a00ff1a7b82 */ /* 0x000ef00000000a00 */
[----:B--2---:R-:W2:Y:S08]  /*30530*/  LDC.64 R4, c[0x0][0x470] ;  /* 0x00011c00ff047b82 */ /* 0x004eb00000000a00 */
[----:B------:R-:W2:Y:S01]  /*30540*/  LDC.64 R6, c[0x0][0x478] ;  /* 0x00011e00ff067b82 */ /* 0x000ea20000000a00 */
[----:B-1----:R1:W-:Y:S04]  /*30550*/  STS.128 [UR4+0x346c0], R32 ;  /* 0x0346c020ff007988 */ /* 0x0023e80008000c04 */
[----:B----4-:R1:W-:Y:S04]  /*30560*/  STS.128 [UR4+0x346d0], R28 ;  /* 0x0346d01cff007988 */ /* 0x0103e80008000c04 */
[----:B---3--:R1:W-:Y:S04]  /*30570*/  STS.128 [UR4+0x346e0], R24 ;  /* 0x0346e018ff007988 */ /* 0x0083e80008000c04 */
[----:B--2---:R1:W-:Y:S02]  /*30580*/  STS.128 [UR4+0x346f0], R4 ;  /* 0x0346f004ff007988 */ /* 0x0043e40008000c04 */
.L_x_463:
[----:B--2---:R-:W-:Y:S05]  /*30590*/  BSYNC B0 ;  /* 0x0000000000007941 */ /* 0x004fea0003800000 */
.L_x_462:
[----:B------:R-:W-:Y:S01]  /*305a0*/  ELECT P0, URZ, PT ;  /* 0x00000000003f782f */ /* 0x000fe20003800000 */
[----:B------:R-:W-:Y:S01]  /*305b0*/  NOP ;  /* 0x0000000000007918 */ /* 0x000fe20000000000 */
[----:B------:R-:W-:Y:S11]  /*305c0*/  BSSY B0, `(.L_x_464) ;  /* 0x0000044000007945 */ /* 0x000ff60003800000 */
[----:B------:R-:W-:Y:S05]  /*305d0*/  @!P0 BRA `(.L_x_465) ;  /* 0x0000000400088947 */ /* 0x000fea0003800000 */
[----:B-1----:R-:W1:Y:S08]  /*305e0*/  LDC.64 R4, c[0x0][0x518] ;  /* 0x00014600ff047b82 */ /* 0x002e700000000a00 */
[----:B------:R-:W2:Y:S08]  /*305f0*/  LDC.64 R2, c[0x0][0x528] ;  /* 0x00014a00ff027b82 */ /* 0x000eb00000000a00 */
[----:B------:R-:W4:Y:S01]  /*30600*/  LDC.64 R8, c[0x0][0x510] ;  /* 0x00014400ff087b82 */ /* 0x000f220000000a00 */
[----:B-1----:R-:W-:-:S07]  /*30610*/  IMAD.WIDE R4, R18, 0x8, R4 ;  /* 0x0000000812047825 */ /* 0x002fce00078e0204 */
[----:B------:R-:W1:Y:S01]  /*30620*/  LDC.64 R6, c[0x0][0x520] ;  /* 0x00014800ff067b82 */ /* 0x000e620000000a00 */
[----:B------:R-:W3:Y:S01]  /*30630*/  LDG.E.64 R4, desc[UR38][R4.64] ;  /* 0x0000002604047981 */ /* 0x000ee2000c1e1b00 */
[----:B--2---:R-:W-:-:S06]  /*30640*/  IMAD.WIDE R2, R18, 0x8, R2 ;  /* 0x0000000812027825 */ /* 0x004fcc00078e0202 */
[----:B------:R-:W2:Y:S01]  /*30650*/  LDG.E.64 R2, desc[UR38][R2.64] ;  /* 0x0000002602027981 */ /* 0x000ea2000c1e1b00 */
[----:B----4-:R-:W-:-:S06]  /*30660*/  IMAD.WIDE R8, R18, 0x8, R8 ;  /* 0x0000000812087825 */ /* 0x010fcc00078e0208 */
[----:B------:R-:W4:Y:S01]  /*30670*/  LDG.E.64 R8, desc[UR38][R8.64] ;  /* 0x0000002608087981 */ /* 0x000f22000c1e1b00 */
[----:B-1----:R-:W-:-:S06]  /*30680*/  IMAD.WIDE R6, R18, 0x8, R6 ;  /* 0x0000000812067825 */ /* 0x002fcc00078e0206 */
[----:B------:R-:W4:Y:S01]  /*30690*/  LDG.E.64 R6, desc[UR38][R6.64] ;  /* 0x0000002606067981 */ /* 0x000f22000c1e1b00 */
[----:B------:R-:W-:Y:S02]  /*306a0*/  UMOV UR4, 0x400 ;  /* 0x0000040000047882 */ /* 0x000fe40000000000 */
[----:B------:R-:W-:-:S09]  /*306b0*/  ULEA UR4, UR58, UR4, 0x18 ;  /* 0x000000043a047291 */ /* 0x000fd2000f8ec03f */
[----:B------:R-:W1:Y:S04]  /*306c0*/  LDS R10, [UR4+0x3461c] ;  /* 0x03461c04ff0a7984 */ /* 0x000e680008000800 */
[----:B------:R-:W1:Y:S01]  /*306d0*/  LDS R12, [UR4+0x3469c] ;  /* 0x03469c04ff0c7984 */ /* 0x000e620008000800 */
[----:B------:R-:W-:Y:S02]  /*306e0*/  UIADD3 UR6, UR4, 0x34680, URZ ;  /* 0x0003468004067890 */ /* 0x000fe4000fffe03f */
[----:B------:R-:W-:-:S04]  /*306f0*/  UIADD3 UR5, UR4, 0x34600, URZ ;  /* 0x0003460004057890 */ /* 0x000fc8000fffe03f */
[----:B------:R-:W-:Y:S02]  /*30700*/  IMAD.U32 R26, RZ, RZ, UR6 ;  /* 0x00000006ff1a7e24 */ /* 0x000fe4000f8e00ff */
[----:B------:R-:W-:-:S03]  /*30710*/  MOV R24, UR5 ;  /* 0x0000000500187c02 */ /* 0x000fc60008000f00 */
[----:B------:R-:W-:Y:S02]  /*30720*/  SHF.R.U64 R26, R26, 0x4, RZ ;  /* 0x000000041a1a7819 */ /* 0x000fe400000012ff */
[----:B------:R-:W-:Y:S02]  /*30730*/  SHF.R.U64 R24, R24, 0x4, RZ ;  /* 0x0000000418187819 */ /* 0x000fe400000012ff */
[----:B-----5:R-:W-:Y:S01]  /*30740*/  IADD3 R13, R13, -0x1, RZ ;  /* 0xffffffff0d0d7810 */ /* 0x020fe20007ffe0ff */
[----:B------:R-:W-:Y:S04]  /*30750*/  STS [UR4+0x34690], R26 ;  /* 0x0346901aff007988 */ /* 0x000fe80008000804 */
[----:B------:R-:W-:Y:S04]  /*30760*/  STS [UR4+0x34610], R24 ;  /* 0x03461018ff007988 */ /* 0x000fe80008000804 */
[----:B------:R-:W-:Y:S04]  /*30770*/  STS [UR4+0x34614], R24 ;  /* 0x03461418ff007988 */ /* 0x000fe80008000804 */
[----:B------:R-:W-:Y:S04]  /*30780*/  STS [UR4+0x34694], R26 ;  /* 0x0346941aff007988 */ /* 0x000fe80008000804 */
[----:B------:R-:W-:Y:S04]  /*30790*/  STS [UR4+0x34630], RZ ;  /* 0x034630ffff007988 */ /* 0x000fe80008000804 */
[----:B------:R-:W-:Y:S01]  /*307a0*/  STS [UR4+0x346b0], RZ ;  /* 0x0346b0ffff007988 */ /* 0x000fe20008000804 */
[----:B---3--:R-:W-:-:S04]  /*307b0*/  LOP3.LUT R5, R5, 0x1fffffff, RZ, 0xc0, !PT ;  /* 0x1fffffff05057812 */ /* 0x008fc800078ec0ff */
[----:B------:R-:W-:Y:S02]  /*307c0*/  SHF.R.U32.HI R15, RZ, 0x4, R5 ;  /* 0x00000004ff0f7819 */ /* 0x000fe40000011605 */
[----:B--2---:R-:W-:Y:S02]  /*307d0*/  LOP3.LUT R3, R3, 0x1fffffff, RZ, 0xc0, !PT ;  /* 0x1fffffff03037812 */ /* 0x004fe400078ec0ff */
[----:B-1----:R-:W-:Y:S02]  /*307e0*/  LOP3.LUT R10, R10, 0xf, R15, 0xb8, !PT ;  /* 0x0000000f0a0a7812 */ /* 0x002fe400078eb80f */
[----:B------:R-:W-:-:S04]  /*307f0*/  SHF.R.U32.HI R15, RZ, 0x4, R3 ;  /* 0x00000004ff0f7819 */ /* 0x000fc80000011603 */
[----:B------:R-:W-:Y:S01]  /*30800*/  LOP3.LUT R14, R12, 0xf, R15, 0xb8, !PT ;  /* 0x0000000f0c0e7812 */ /* 0x000fe200078eb80f */
[----:B------:R-:W-:Y:S04]  /*30810*/  STS [UR4+0x3461c], R10 ;  /* 0x03461c0aff007988 */ /* 0x000fe80008000804 */
[----:B------:R-:W-:Y:S04]  /*30820*/  STS [UR4+0x3469c], R14 ;  /* 0x03469c0eff007988 */ /* 0x000fe80008000804 */
[----:B------:R-:W1:Y:S04]  /*30830*/  LDS R12, [UR4+0x3461c] ;  /* 0x03461c04ff0c7984 */ /* 0x000e680008000800 */
[----:B------:R-:W2:Y:S01]  /*30840*/  LDS R15, [UR4+0x3469c] ;  /* 0x03469c04ff0f7984 */ /* 0x000ea20008000800 */
[----:B-1----:R-:W-:-:S02]  /*30850*/  LOP3.LUT R12, R12, 0xf0, RZ, 0xb8, !PT ;  /* 0x000000f00c0c7812 */ /* 0x002fc400078eb8ff */
[----:B--2---:R-:W-:-:S03]  /*30860*/  LOP3.LUT R15, R15, 0xf0, RZ, 0xb8, !PT ;  /* 0x000000f00f0f7812 */ /* 0x004fc600078eb8ff */
[----:B------:R-:W-:Y:S04]  /*30870*/  STS [UR4+0x3461c], R12 ;  /* 0x03461c0cff007988 */ /* 0x000fe80008000804 */
[----:B------:R-:W-:Y:S04]  /*30880*/  STS [UR4+0x3469c], R15 ;  /* 0x03469c0fff007988 */ /* 0x000fe80008000804 */
[----:B------:R-:W1:Y:S04]  /*30890*/  LDS R25, [UR4+0x3461c] ;  /* 0x03461c04ff197984 */ /* 0x000e680008000800 */
[----:B------:R-:W2:Y:S01]  /*308a0*/  LDS R27, [UR4+0x3469c] ;  /* 0x03469c04ff1b7984 */ /* 0x000ea20008000800 */
[----:B-1----:R-:W-:-:S02]  /*308b0*/  LOP3.LUT R25, R25, 0xf00, RZ, 0xb8, !PT ;  /* 0x00000f0019197812 */ /* 0x002fc400078eb8ff */
[----:B--2---:R-:W-:-:S03]  /*308c0*/  LOP3.LUT R27, R27, 0xf00, RZ, 0xb8, !PT ;  /* 0x00000f001b1b7812 */ /* 0x004fc600078eb8ff */
[----:B------:R-:W-:Y:S04]  /*308d0*/  STS.64 [UR4+0x34618], R24 ;  /* 0x03461818ff007988 */ /* 0x000fe80008000a04 */
[----:B------:R-:W-:Y:S04]  /*308e0*/  STS.64 [UR4+0x34698], R26 ;  /* 0x0346981aff007988 */ /* 0x000fe80008000a04 */
[----:B------:R-:W1:Y:S04]  /*308f0*/  LDS R10, [UR4+0x3461c] ;  /* 0x03461c04ff0a7984 */ /* 0x000e680008000800 */
[----:B------:R-:W2:Y:S01]  /*30900*/  LDS R23, [UR4+0x3469c] ;  /* 0x03469c04ff177984 */ /* 0x000ea20008000800 */
[----:B------:R-:W-:-:S02]  /*30910*/  IADD3 R12, R11, -0x1, RZ ;  /* 0xffffffff0b0c7810 */ /* 0x000fc40007ffe0ff */
[----:B------:R-:W-:Y:S02]  /*30920*/  CS2R R14, SRZ ;  /* 0x00000000000e7805 */ /* 0x000fe4000001ff00 */
[----:B------:R-:W-:Y:S02]  /*30930*/  SHF.R.U64 R5, R4, 0x4, R5 ;  /* 0x0000000404057819 */ /* 0x000fe40000001205 */
[----:B------:R-:W-:Y:S01]  /*30940*/  SHF.R.U64 R4, R2, 0x4, R3 ;  /* 0x0000000402047819 */ /* 0x000fe20000001203 */
[----:B------:R3:W-:Y:S04]  /*30950*/  STS.128 [UR4+0x34620], R12 ;  /* 0x0346200cff007988 */ /* 0x0007e80008000c04 */
[----:B------:R1:W-:Y:S04]  /*30960*/  STS [UR4+0x3460c], R5 ;  /* 0x03460c05ff007988 */ /* 0x0003e80008000804 */
[----:B------:R1:W-:Y:S01]  /*30970*/  STS [UR4+0x3468c], R4 ;  /* 0x03468c04ff007988 */ /* 0x0003e20008000804 */
[----:B---3--:R-:W-:-:S03]  /*30980*/  IADD3 R13, R19, -0x1, RZ ;  /* 0xffffffff130d7810 */ /* 0x008fc60007ffe0ff */
[----:B----4-:R4:W-:Y:S04]  /*30990*/  STS.64 [UR4+0x34600], R8 ;  /* 0x03460008ff007988 */ /* 0x0109e80008000a04 */
[----:B------:R4:W-:Y:S04]  /*309a0*/  STS.128 [UR4+0x346a0], R12 ;  /* 0x0346a00cff007988 */ /* 0x0009e80008000c04 */
[----:B------:R4:W-:Y:S01]  /*309b0*/  STS.64 [UR4+0x34680], R6 ;  /* 0x03468006ff007988 */ /* 0x0009e20008000a04 */
[----:B-1----:R-:W-:Y:S02]  /*309c0*/  LOP3.LUT R2, R10, 0xf000, RZ, 0xb8, !PT ;  /* 0x0000f0000a027812 */ /* 0x002fe400078eb8ff */
[----:B--2---:R-:W-:-:S03]  /*309d0*/  LOP3.LUT R3, R23, 0xf000, RZ, 0xb8, !PT ;  /* 0x0000f00017037812 */ /* 0x004fc600078eb8ff */
[----:B------:R4:W-:Y:S04]  /*309e0*/  STS [UR4+0x3461c], R2 ;  /* 0x03461c02ff007988 */ /* 0x0009e80008000804 */
[----:B------:R4:W-:Y:S02]  /*309f0*/  STS [UR4+0x3469c], R3 ;  /* 0x03469c03ff007988 */ /* 0x0009e40008000804 */
.L_x_465:
[----:B------:R-:W-:Y:S05]  /*30a00*/  BSYNC B0 ;  /* 0x0000000000007941 */ /* 0x000fea0003800000 */
.L_x_464:
[----:B------:R-:W-:Y:S01]  /*30a10*/  ELECT P0, URZ, PT ;  /* 0x00000000003f782f */ /* 0x000fe20003800000 */
[----:B------:R-:W-:Y:S01]  /*30a20*/  NOP ;  /* 0x0000000000007918 */ /* 0x000fe20000000000 */
[----:B------:R-:W-:Y:S11]  /*30a30*/  BSSY B0, `(.L_x_466) ;  /* 0x0000004000007945 */ /* 0x000ff60003800000 */
[----:B------:R-:W-:Y:S05]  /*30a40*/  @!P0 BRA `(.L_x_467) ;  /* 0x0000000000088947 */ /* 0x000fea0003800000 */
[----:B------:R0:W-:Y:S01]  /*30a50*/  UTMACMDFLUSH ;  /* 0x00000000000079b7 */ /* 0x0001e20000000000 */
[----:B------:R-:W-:-:S04]  /*30a60*/  DEPBAR.LE SB0, 0x0 ;  /* 0x000080000000791a */ /* 0x000fc80000000000 */
.L_x_467:
[----:B------:R-:W-:Y:S05]  /*30a70*/  BSYNC B0 ;  /* 0x0000000000007941 */ /* 0x000fea0003800000 */
.L_x_466:
[----:B------:R-:W-:Y:S01]  /*30a80*/  UMOV UR4, 0x400 ;  /* 0x0000040000047882 */ /* 0x000fe20000000000 */
[----:B---3--:R-:W-:Y:S01]  /*30a90*/  IMAD.SHL.U32 R0, R0, 0x4, RZ ;  /* 0x0000000400007824 */ /* 0x008fe200078e00ff */
[----:B------:R-:W-:Y:S01]  /*30aa0*/  ULEA UR12, UR58, UR4, 0x18 ;  /* 0x000000043a0c7291 */ /* 0x000fe2000f8ec03f */
[----:B------:R-:W-:-:S03]  /*30ab0*/  ULDC UR10, c[0x0][0x884] ;  /* 0x00022100000a7ab9 */ /* 0x000fc60000000800 */
[----:B------:R-:W-:Y:S01]  /*30ac0*/  UIADD3 UR14, UR12, 0x34600, URZ ;  /* 0x000346000c0e7890 */ /* 0x000fe2000fffe03f */
[----:B-1----:R-:W-:Y:S01]  /*30ad0*/  IADD3 R4, P0, R0, UR8, RZ ;  /* 0x0000000800047c10 */ /* 0x002fe2000ff1e0ff */
[----:B------:R-:W-:Y:S01]  /*30ae0*/  UIMAD.WIDE UR10, UR10, 0x80, UR8 ;  /* 0x000000800a0a78a5 */ /* 0x000fe2000f8e0208 */
[----:B----4-:R-:W-:Y:S02]  /*30af0*/  IMAD.MOV.U32 R6, RZ, RZ, 0x1 ;  /* 0x00000001ff067424 */ /* 0x010fe400078e00ff */
[----:B------:R-:W-:-:S03]  /*30b00*/  IADD3.X R5, RZ, UR9, RZ, P0, !PT ;  /* 0x00000009ff057c10 */ /* 0x000fc600087fe4ff */
[----:B------:R-:W-:Y:S01]  /*30b10*/  IADD3 R2, P1, R0, UR10, RZ ;  /* 0x0000000a00027c10 */ /* 0x000fe2000ff3e0ff */
[----:B------:R-:W1:Y:S01]  /*30b20*/  LDS R7, [R0+UR14] ;  /* 0x0000000e00077984 */ /* 0x000e620008000800 */
[----:B------:R-:W-:Y:S02]  /*30b30*/  MOV R8, 0x1 ;  /* 0x0000000100087802 */ /* 0x000fe40000000f00 */
[----:B------:R-:W-:Y:S01]  /*30b40*/  IADD3.X R3, RZ, UR11, RZ, P1, !PT ;  /* 0x0000000bff037c10 */ /* 0x000fe20008ffe4ff */
[----:B------:R2:W3:Y:S01]  /*30b50*/  LDS R9, [R0+UR14+0x80] ;  /* 0x0000800e00097984 */ /* 0x0004e20008000800 */
[----:B------:R-:W-:Y:S01]  /*30b60*/  LOP3.LUT P1, RZ, R21, 0x7f, RZ, 0xc0, !PT ;  /* 0x0000007f15ff7812 */ /* 0x000fe2000782c0ff */
[----:B------:R-:W-:Y:S01]  /*30b70*/  BSSY B0, `(.L_x_468) ;  /* 0x00000e2000007945 */ /* 0x000fe20003800000 */
[----:B------:R-:W-:Y:S02]  /*30b80*/  MOV R10, RZ ;  /* 0x000000ff000a7202 */ /* 0x000fe40000000f00 */
[----:B------:R-:W-:-:S02]  /*30b90*/  ISETP.EQ.OR P2, PT, R20, RZ, P1 ;  /* 0x000000ff1400720c */ /* 0x000fc40000f42670 */
[----:B------:R-:W-:Y:S02]  /*30ba0*/  MOV R19, RZ ;  /* 0x000000ff00137202 */ /* 0x000fe40000000f00 */
[----:B--2---:R-:W-:Y:S01]  /*30bb0*/  MOV R0, 0x1 ;  /* 0x0000000100007802 */ /* 0x004fe20000000f00 */
[----:B------:R-:W-:Y:S02]  /*30bc0*/  ULOP3.LUT UR20, UR59, 0x1, URZ, 0xfc, !UPT ;  /* 0x000000013b147892 */ /* 0x000fe4000f8efc3f */
[----:B------:R-:W-:Y:S02]  /*30bd0*/  ULOP3.LUT UR13, UR40, 0x2, URZ, 0xfc, !UPT ;  /* 0x00000002280d7892 */ /* 0x000fe4000f8efc3f */
[----:B------:R-:W-:Y:S01]  /*30be0*/  UIADD3 UR15, UR12, 0x34680, URZ ;  /* 0x000346800c0f7890 */ /* 0x000fe2000fffe03f */
[----:B-1----:R-:W5:Y:S04]  /*30bf0*/  ATOMG.E.EXCH.STRONG.GPU PT, RZ, [R4], R7 ;  /* 0x0000000704ff73a8 */ /* 0x002f6800041ee100 */
[----:B---3--:R1:W5:Y:S02]  /*30c00*/  ATOMG.E.EXCH.STRONG.GPU PT, RZ, [R2], R9 ;  /* 0x0000000902ff73a8 */ /* 0x00836400041ee100 */
[----:B-1----:R-:W-:-:S02]  /*30c10*/  PRMT R2, R6, 0x7610, R2 ;  /* 0x0000761006027816 */ /* 0x002fc40000000002 */
[----:B------:R-:W-:-:S07]  /*30c20*/  PRMT R3, R8, 0x7610, R3 ;  /* 0x0000761008037816 */ /* 0x000fce0000000003 */
.L_x_488:
[----:B------:R-:W-:Y:S01]  /*30c30*/  LOP3.LUT P0, RZ, R3, 0xff, RZ, 0xc0, !PT ;  /* 0x000000ff03ff7812 */ /* 0x000fe2000780c0ff */
[----:B-----5:R-:W-:Y:S01]  /*30c40*/  VIADD R4, R11, 0x7f ;  /* 0x0000007f0b047836 */ /* 0x020fe20000000000 */
[----:B------:R-:W-:Y:S05]  /*30c50*/  YIELD ;  /* 0x0000000000007946 */ /* 0x000fea0003800000 */
[----:B------:R-:W-:Y:S01]  /*30c60*/  SHF.R.S32.HI R5, RZ, 0x1f, R4 ;  /* 0x0000001fff057819 */ /* 0x000fe20000011404 */
[----:B------:R-:W-:Y:S03]  /*30c70*/  BSSY B1, `(.L_x_469) ;  /* 0x0000008000017945 */ /* 0x000fe60003800000 */
[----:B------:R-:W-:-:S02]  /*30c80*/  LEA.HI R5, R5, R4, RZ, 0x7 ;  /* 0x0000000405057211 */ /* 0x000fc400078f38ff */
[----:B------:R-:W-:Y:S05]  /*30c90*/  @!P0 BRA `(.L_x_470) ;  /* 0x0000000000148947 */ /* 0x000fea0003800000 */
[----:B------:R-:W-:-:S04]  /*30ca0*/  DEPBAR {5,4,3,2,1,0} ;  /* 0x0000003f0000791a */ /* 0x000fc80000000000 */
[----:B------:R1:W-:Y:S01]  /*30cb0*/  UTMACCTL.IV [UR8] ;  /* 0x00000000080079b9 */ /* 0x0003e20008000000 */
[----:B------:R-:W-:-:S04]  /*30cc0*/  DEPBAR {5,4,3,2,1,0} ;  /* 0x0000003f0000791a */ /* 0x000fc80000000000 */
[----:B------:R1:W-:Y:S02]  /*30cd0*/  UTMACCTL.IV [UR10] ;  /* 0x000000000a0079b9 */ /* 0x0003e40008000000 */
[----:B-1----:R-:W-:Y:S01]  /*30ce0*/  NOP ;  /* 0x0000000000007918 */ /* 0x002fe20000000000 */
.L_x_470:
[----:B------:R-:W-:Y:S05]  /*30cf0*/  BSYNC B1 ;  /* 0x0000000000017941 */ /* 0x000fea0003800000 */
.L_x_469:
[----:B------:R-:W-:Y:S01]  /*30d00*/  UMOV UR4, 0xffffffff ;  /* 0xffffffff00047882 */ /* 0x000fe20000000000 */
[----:B------:R-:W-:Y:S02]  /*30d10*/  SHF.R.S32.HI R7, RZ, 0x7, R5 ;  /* 0x00000007ff077819 */ /* 0x000fe40000011405 */
[----:B------:R-:W-:Y:S05]  /*30d20*/  BRA.DIV UR4, `(.L_x_471) ;  /* 0x0000004e04c07947 */ /* 0x000fea000b800000 */
[----:B------:R-:W-:-:S13]  /*30d30*/  ELECT P6, URZ, PT ;  /* 0x00000000003f782f */ /* 0x000fda00038c0000 */
.L_x_611:
[----:B------:R-:W-:Y:S01]  /*30d40*/  ISETP.LT.OR P6, PT, R11, 0x1, !P6 ;  /* 0x000000010b00780c */ /* 0x000fe200077c1670 */
[----:B------:R-:W-:-:S12]  /*30d50*/  BSSY B1, `(.L_x_472) ;  /* 0x000002d000017945 */ /* 0x000fd80003800000 */
[----:B------:R-:W-:Y:S05]  /*30d60*/  @P6 BRA `(.L_x_473) ;  /* 0x0000000000ac6947 */ /* 0x000fea0003800000 */
[----:B------:R-:W-:Y:S01]  /*30d70*/  SHF.L.U32 R17, R17, 0x8, RZ ;  /* 0x0000000811117819 */ /* 0x000fe200000006ff */
[----:B------:R-:W-:Y:S01]  /*30d80*/  IMAD.MOV.U32 R12, RZ, RZ, RZ ;  /* 0x000000ffff0c7224 */ /* 0x000fe200078e00ff */
[----:B------:R-:W-:Y:S02]  /*30d90*/  SHF.L.U32 R16, R16, 0x8, RZ ;  /* 0x0000000810107819 */ /* 0x000fe400000006ff */
[----:B------:R-:W-:Y:S02]  /*30da0*/  IADD3 R9, R7, 0x1, RZ ;  /* 0x0000000107097810 */ /* 0x000fe40007ffe0ff */
[----:B------:R-:W-:Y:S02]  /*30db0*/  MOV R3, R0 ;  /* 0x0000000000037202 */ /* 0x000fe40000000f00 */
[----:B------:R-:W-:-:S07]  /*30dc0*/  MOV R4, R10 ;  /* 0x0000000a00047202 */ /* 0x000fce0000000f00 */
.L_x_477:
[----:B--2---:R-:W-:Y:S01]  /*30dd0*/  LEA R8, R4, UR12, 0x3 ;  /* 0x0000000c04087c11 */ /* 0x004fe2000f8e18ff */
[----:B------:R-:W-:Y:S05]  /*30de0*/  YIELD ;  /* 0x0000000000007946 */ /* 0x000fea0003800000 */
[----:B------:R-:W-:Y:S01]  /*30df0*/  SHF.L.U32 R5, R3, 0x1f, RZ ;  /* 0x0000001f03057819 */ /* 0x000fe200000006ff */
[----:B------:R-:W1:Y:S03]  /*30e00*/  @!P1 LDC R6, c[0x0][0x500] ;  /* 0x00014000ff069b82 */ /* 0x000e660000000800 */
[----:B------:R-:W2:Y:S02]  /*30e10*/  SYNCS.PHASECHK.TRANS64.TRYWAIT P0, [R8+URZ+0x34498], R5 ;  /* 0x03449805080075a7 */ /* 0x000ea4000800017f */
[----:B--2---:R-:W-:Y:S05]  /*30e20*/  @!P0 BRA `(.L_x_474) ;  /* 0x0000004c00a08947 */ /* 0x004fea0003800000 */
.L_x_612:
[----:B------:R-:W-:Y:S01]  /*30e30*/  UPRMT UR4, UR13, 0x9910, URZ ;  /* 0x000099100d047896 */ /* 0x000fe2000800003f */
[----:B-1----:R1:W-:Y:S03]  /*30e40*/  @!P1 SYNCS.ARRIVE.TRANS64 RZ, [R8+URZ+0x34480], R6 ;  /* 0x0344800608ff99a7 */ /* 0x0023e6000800003f */
[----:B------:R-:W-:-:S06]  /*30e50*/  UISETP.NE.AND UP0, UPT, UR4, 0x2, UPT ;  /* 0x000000020400788c */ /* 0x000fcc000bf05270 */
[----:B------:R-:W-:-:S13]  /*30e60*/  PLOP3.LUT P0, PT, PT, PT, UP0, 0x80, 0x0 ;  /* 0x000000000000781c */ /* 0x000fda0003f0f008 */
[----:B-1----:R-:W-:Y:S05]  /*30e70*/  @P0 BRA `(.L_x_475) ;  /* 0x0000000000040947 */ /* 0x002fea0003800000 */
[----:B------:R-:W-:Y:S01]  /*30e80*/  BPT.TRAP 0x1 ;  /* 0x000000040000795c */ /* 0x000fe20000300000 */
.L_x_475:
[----:B------:R-:W-:Y:S05]  /*30e90*/  @P2 BRA `(.L_x_476) ;  /* 0x0000000000042947 */ /* 0x000fea0003800000 */
[----:B------:R-:W-:Y:S01]  /*30ea0*/  BPT.TRAP 0x1 ;  /* 0x000000040000795c */ /* 0x000fe20000300000 */
.L_x_476:
[----:B------:R-:W-:Y:S01]  /*30eb0*/  R2UR UR4, R4 ;  /* 0x00000000040472ca */ /* 0x000fe200000e0000 */
[----:B------:R-:W-:Y:S01]  /*30ec0*/  VIADD R9, R9, 0xffffffff ;  /* 0xffffffff09097836 */ /* 0x000fe20000000000 */
[----:B------:R-:W-:Y:S01]  /*30ed0*/  R2UR UR5, R8 ;  /* 0x00000000080572ca */ /* 0x000fe200000e0000 */
[----:B------:R-:W-:Y:S01]  /*30ee0*/  UMOV UR22, 0x0 ;  /* 0x0000000000167882 */ /* 0x000fe20000000000 */
[----:B------:R-:W-:Y:S01]  /*30ef0*/  R2UR UR6, R12 ;  /* 0x000000000c0672ca */ /* 0x000fe200000e0000 */
[----:B------:R-:W-:Y:S01]  /*30f00*/  UMOV UR23, 0x10000000 ;  /* 0x1000000000177882 */ /* 0x000fe20000000000 */
[----:B------:R-:W-:Y:S02]  /*30f10*/  R2UR UR7, R16 ;  /* 0x00000000100772ca */ /* 0x000fe400000e0000 */
[----:B------:R-:W-:Y:S02]  /*30f20*/  R2UR UR19, R17 ;  /* 0x00000000111372ca */ /* 0x000fe400000e0000 */
[----:B------:R-:W-:-:S02]  /*30f30*/  ISETP.GT.AND P3, PT, R9, 0x1, PT ;  /* 0x000000010900780c */ /* 0x000fc40003f64270 */
[----:B------:R-:W-:Y:S01]  /*30f40*/  IADD3 R4, R4, 0x1, RZ ;  /* 0x0000000104047810 */ /* 0x000fe20007ffe0ff */
[----:B------:R-:W-:Y:S01]  /*30f50*/  ULEA UR4, UR4, UR12, 0xf ;  /* 0x0000000c04047291 */ /* 0x000fe2000f8e783f */
[----:B------:R-:W-:Y:S01]  /*30f60*/  IADD3 R12, R12, 0x80, RZ ;  /* 0x000000800c0c7810 */ /* 0x000fe20007ffe0ff */
[----:B------:R-:W-:Y:S01]  /*30f70*/  UIADD3 UR5, UR5, 0x34480, URZ ;  /* 0x0003448005057890 */ /* 0x000fe2000fffe03f */
[C---:B------:R-:W-:Y:S01]  /*30f80*/  ISETP.NE.AND P0, PT, R4.reuse, 0x3, PT ;  /* 0x000000030400780c */ /* 0x040fe20003f05270 */
[----:B------:R-:W-:Y:S01]  /*30f90*/  UIADD3 UR16, UR4, 0x18000, URZ ;  /* 0x0001800004107890 */ /* 0x000fe2000fffe03f */
[----:B------:R-:W-:Y:S02]  /*30fa0*/  UMOV UR18, UR6 ;  /* 0x0000000600127c82 */ /* 0x000fe40008000000 */
[----:B------:R-:W-:Y:S02]  /*30fb0*/  SEL R6, RZ, 0x1, P0 ;  /* 0x00000001ff067807 */ /* 0x000fe40000000000 */
[----:B------:R-:W-:Y:S01]  /*30fc0*/  UMOV UR17, UR5 ;  /* 0x0000000500117c82 */ /* 0x000fe20008000000 */
[----:B------:R-:W-:Y:S01]  /*30fd0*/  SEL R4, R4, RZ, P0 ;  /* 0x000000ff04047207 */ /* 0x000fe20000000000 */
[----:B------:R1:W-:Y:S01]  /*30fe0*/  UTMALDG.2D [UR4], [UR8], desc[UR22] ;  /* 0x00001604080075b4 */ /* 0x0003e20008009000 */
[----:B------:R-:W-:Y:S01]  /*30ff0*/  LOP3.LUT R3, R3, R6, RZ, 0x3c, !PT ;  /* 0x0000000603037212 */ /* 0x000fe200078e3cff */
[----:B------:R1:W-:Y:S02]  /*31000*/  UTMALDG.2D [UR16], [UR10], desc[UR22] ;  /* 0x000016100a0075b4 */ /* 0x0003e40008009000 */
[----:B-1----:R-:W-:Y:S05]  /*31010*/  @P3 BRA `(.L_x_477) ;  /* 0xfffffffc006c3947 */ /* 0x002fea000383ffff */
.L_x_473:
[----:B------:R-:W-:Y:S05]  /*31020*/  BSYNC B1 ;  /* 0x0000000000017941 */ /* 0x000fea0003800000 */
.L_x_472:
[----:B------:R-:W-:Y:S02]  /*31030*/  LOP3.LUT P3, RZ, R2, 0xff, RZ, 0xc0, !PT ;  /* 0x000000ff02ff7812 */ /* 0x000fe4000786c0ff */
[C---:B------:R-:W-:Y:S02]  /*31040*/  IADD3 R10, R7.reuse, R10, RZ ;  /* 0x0000000a070a7210 */ /* 0x040fe40007ffe0ff */
[----:B------:R-:W-:Y:S02]  /*31050*/  MOV R4, UR20 ;  /* 0x0000001400047c02 */ /* 0x000fe40008000f00 */
[C---:B------:R-:W-:Y:S01]  /*31060*/  ISETP.GT.U32.AND P0, PT, R10.reuse, 0x2, PT ;  /* 0x000000020a00780c */ /* 0x040fe20003f04070 */
[----:B------:R-:W-:Y:S01]  /*31070*/  IMAD.WIDE.U32 R2, R10, -0x55555555, RZ ;  /* 0xaaaaaaab0a027825 */ /* 0x000fe200078e00ff */
[----:B------:R-:W-:Y:S02]  /*31080*/  ISETP.NE.AND P4, PT, R4, 0x3, PT ;  /* 0x000000030400780c */ /* 0x000fe40003f85270 */
[----:B------:R-:W-:-:S02]  /*31090*/  ISETP.LT.U32.AND P0, PT, R7, 0x3, P0 ;  /* 0x000000030700780c */ /* 0x000fc40000701070 */
[----:B------:R-:W-:Y:S01]  /*310a0*/  SHF.R.U32.HI R3, RZ, 0x1, R3 ;  /* 0x00000001ff037819 */ /* 0x000fe20000011603 */
[----:B------:R-:W-:Y:S01]  /*310b0*/  @P3 SYNCS.ARRIVE.TRANS64.A1T0 RZ, [UR12+0x344f8], RZ ;  /* 0x0344f8ffffff39a7 */ /* 0x000fe2000810000c */
[----:B------:R-:W-:Y:S02]  /*310c0*/  ISETP.GE.U32.AND P3, PT, R7, 0x3, PT ;  /* 0x000000030700780c */ /* 0x000fe40003f66070 */
[----:B--2---:R-:W-:Y:S01]  /*310d0*/  SEL R5, RZ, 0x1, !P0 ;  /* 0x00000001ff057807 */ /* 0x004fe20004000000 */
[----:B------:R-:W-:-:S03]  /*310e0*/  IMAD R10, R3, -0x3, R10 ;  /* 0xfffffffd030a7824 */ /* 0x000fc600078e020a */
[----:B------:R-:W-:-:S07]  /*310f0*/  LOP3.LUT R0, R0, R5, RZ, 0x3c, !PT ;  /* 0x0000000500007212 */ /* 0x000fce00078e3cff */
[----:B------:R-:W-:Y:S01]  /*31100*/  @P3 LOP3.LUT R0, R0, 0x1, R3, 0x78, !PT ;  /* 0x0000000100003812 */ /* 0x000fe200078e7803 */
[----:B------:R-:W-:Y:S06]  /*31110*/  @!P4 BRA `(.L_x_478) ;  /* 0x000000000004c947 */ /* 0x000fec0003800000 */
[----:B------:R-:W-:Y:S01]  /*31120*/  BPT.TRAP 0x1 ;  /* 0x000000040000795c */ /* 0x000fe20000300000 */
.L_x_478:
[C---:B------:R-:W-:Y:S01]  /*31130*/  LEA R3, R22.reuse, UR12, 0x3 ;  /* 0x0000000c16037c11 */ /* 0x040fe2000f8e18ff */
[----:B------:R-:W-:Y:S01]  /*31140*/  BSSY B1, `(.L_x_479) ;  /* 0x0000005000017945 */ /* 0x000fe20003800000 */
[----:B------:R-:W-:Y:S02]  /*31150*/  SHF.L.U32 R2, R19, 0x1f, RZ ;  /* 0x0000001f13027819 */ /* 0x000fe400000006ff */
[----:B------:R-:W-:Y:S02]  /*31160*/  LEA R4, R22, UR12, 0x4 ;  /* 0x0000000c16047c11 */ /* 0x000fe4000f8e20ff */
[----:B------:R-:W1:Y:S02]  /*31170*/  SYNCS.PHASECHK.TRANS64.TRYWAIT P0, [R3+URZ+0x34400], R2 ;  /* 0x03440002030075a7 */ /* 0x000e64000800017f */
[----:B-1----:R-:W-:Y:S05]  /*31180*/  @!P0 BRA `(.L_x_480) ;  /* 0x0000004800dc8947 */ /* 0x002fea0003800000 */
.L_x_613:
[----:B------:R-:W-:Y:S05]  /*31190*/  BSYNC B1 ;  /* 0x0000000000017941 */ /* 0x000fea0003800000 */
.L_x_479:
[----:B------:R-:W2:Y:S01]  /*311a0*/  LDS.128 R4, [R4+0x34520] ;  /* 0x0345200004047984 */ /* 0x000ea20000000c00 */
[----:B------:R-:W-:Y:S01]  /*311b0*/  @!PT LDS RZ, [RZ] ;  /* 0x00000000fffff984 */ /* 0x000fe20000000800 */
[----:B------:R-:W-:Y:S01]  /*311c0*/  @!PT LDS RZ, [RZ] ;  /* 0x00000000fffff984 */ /* 0x000fe20000000800 */
[----:B------:R-:W-:Y:S01]  /*311d0*/  @!PT LDS RZ, [RZ] ;  /* 0x00000000fffff984 */ /* 0x000fe20000000800 */
[----:B------:R-:W-:Y:S01]  /*311e0*/  @!PT LDS RZ, [RZ] ;  /* 0x00000000fffff984 */ /* 0x000fe20000000800 */
[----:B------:R3:W-:Y:S06]  /*311f0*/  MEMBAR.ALL.CTA ;  /* 0x0000000000007992 */ /* 0x0007ec0000008000 */
[----:B---3--:R-:W3:Y:S01]  /*31200*/  FENCE.VIEW.ASYNC.S ;  /* 0x00000000000073c6 */ /* 0x008ee20000000000 */
[----:B--2---:R-:W-:Y:S01]  /*31210*/  IMAD.MOV.U32 R17, RZ, RZ, R5 ;  /* 0x000000ffff117224 */ /* 0x004fe200078e0005 */
[----:B------:R-:W-:Y:S01]  /*31220*/  MOV R16, R4 ;  /* 0x0000000400107202 */ /* 0x000fe20000000f00 */
[----:B---3--:R-:W-:Y:S06]  /*31230*/  @!P4 BRA `(.L_x_481) ;  /* 0x000000000004c947 */ /* 0x008fec0003800000 */
[----:B------:R-:W-:Y:S01]  /*31240*/  BPT.TRAP 0x1 ;  /* 0x000000040000795c */ /* 0x000fe20000300000 */
.L_x_481:
[----:B------:R-:W2:Y:S01]  /*31250*/  S2R R5, SR_CgaCtaId ;  /* 0x0000000000057919 */ /* 0x000ea20000008800 */
[----:B------:R-:W-:Y:S02]  /*31260*/  ISETP.NE.AND P0, PT, R7, RZ, PT ;  /* 0x000000ff0700720c */ /* 0x000fe40003f05270 */
[----:B-1----:R-:W-:Y:S02]  /*31270*/  IADD3 R2, R3, 0x34440, RZ ;  /* 0x0003444003027810 */ /* 0x002fe40007ffe0ff */
[CC--:B------:R-:W-:Y:S02]  /*31280*/  ISETP.EQ.OR P0, PT, R6.reuse, R18.reuse, !P0 ;  /* 0x000000120600720c */ /* 0x0c0fe40004702670 */
[----:B------:R-:W-:Y:S02]  /*31290*/  ISETP.NE.AND P3, PT, R6, R18, PT ;  /* 0x000000120600720c */ /* 0x000fe40003f65270 */
[----:B--2---:R-:W-:-:S04]  /*312a0*/  PRMT R2, R5, 0x654, R2 ;  /* 0x0000065405027816 */ /* 0x004fc80000000002 */
[----:B------:R1:W-:Y:S05]  /*312b0*/  SYNCS.ARRIVE.TRANS64.RED.A1T0 RZ, [R2+URZ], RZ ;  /* 0x000000ff02ff79a7 */ /* 0x0003ea000810043f */
[----:B------:R-:W-:Y:S05]  /*312c0*/  @P0 BRA `(.L_x_482) ;  /* 0x00000004008c0947 */ /* 0x000fea0003800000 */
[----:B-1----:R-:W1:Y:S02]  /*312d0*/  LDC.64 R2, c[0x0][0x290] ;  /* 0x0000a400ff027b82 */ /* 0x002e640000000a00 */
[----:B-1----:R-:W-:-:S05]  /*312e0*/  IMAD.WIDE R2, R6, 0xc, R2 ;  /* 0x0000000c06027825 */ /* 0x002fca00078e0202 */
[----:B------:R1:W5:Y:S01]  /*312f0*/  LDG.E R11, desc[UR38][R2.64+0x8] ;  /* 0x00000826020b7981 */ /* 0x000362000c1e1900 */
[----:B------:R-:W-:-:S03]  /*31300*/  UMOV UR4, 0xffffffff ;  /* 0xffffffff00047882 */ /* 0x000fc60000000000 */
[----:B------:R-:W-:Y:S05]  /*31310*/  BRA.DIV UR4, `(.L_x_483) ;  /* 0x0000004a048c7947 */ /* 0x000fea000b800000 */
[----:B------:R-:W-:-:S13]  /*31320*/  ELECT P6, URZ, PT ;  /* 0x00000000003f782f */ /* 0x000fda00038c0000 */
.L_x_616:
[----:B------:R-:W-:Y:S04]  /*31330*/  BSSY B1, `(.L_x_484) ;  /* 0x0000049000017945 */ /* 0x000fe80003800000 */
[----:B------:R-:W-:Y:S05]  /*31340*/  @!P6 BRA `(.L_x_485) ;  /* 0x00000004001ce947 */ /* 0x000fea0003800000 */
[----:B------:R-:W-:Y:S01]  /*31350*/  SHF.R.S32.HI R21, RZ, 0x1f, R6 ;  /* 0x0000001fff157819 */ /* 0x000fe20000011406 */
[----:B------:R-:W-:Y:S01]  /*31360*/  ULDC.64 UR4, c[0x0][0x510] ;  /* 0x0001440000047ab9 */ /* 0x000fe20000000a00 */
[C---:B------:R-:W-:Y:S01]  /*31370*/  SHF.L.U32 R20, R6.reuse, 0x3, RZ ;  /* 0x0000000306147819 */ /* 0x040fe200000006ff */
[----:B------:R-:W-:Y:S01]  /*31380*/  ULDC.64 UR6, c[0x0][0x520] ;  /* 0x0001480000067ab9 */ /* 0x000fe20000000a00 */
[----:B------:R-:W-:Y:S01]  /*31390*/  SHF.L.U64.HI R21, R6, 0x3, R21 ;  /* 0x0000000306157819 */ /* 0x000fe20000010215 */
[----:B------:R-:W2:Y:S01]  /*313a0*/  LDG.E R18, desc[UR38][R2.64] ;  /* 0x0000002602127981 */ /* 0x000ea2000c1e1900 */
[C---:B------:R-:W-:Y:S02]  /*313b0*/  IADD3 R8, P0, R20.reuse, UR4, RZ ;  /* 0x0000000414087c10 */ /* 0x040fe4000ff1e0ff */
[----:B------:R-:W-:Y:S02]  /*313c0*/  IADD3 R4, P4, R20, UR6, RZ ;  /* 0x0000000614047c10 */ /* 0x000fe4000ff9e0ff */
[C---:B------:R-:W-:Y:S01]  /*313d0*/  IADD3.X R9, R21.reuse, UR5, RZ, P0, !PT ;  /* 0x0000000515097c10 */ /* 0x040fe200087fe4ff */
[----:B------:R-:W-:Y:S01]  /*313e0*/  ULDC.64 UR4, c[0x0][0x518] ;  /* 0x0001460000047ab9 */ /* 0x000fe20000000a00 */
[----:B------:R-:W-:-:S03]  /*313f0*/  IADD3.X R5, R21, UR7, RZ, P4, !PT ;  /* 0x0000000715057c10 */ /* 0x000fc6000a7fe4ff */
[----:B------:R-:W3:Y:S04]  /*31400*/  LDG.E.64 R14, desc[UR38][R8.64] ;  /* 0x00000026080e7981 */ /* 0x000ee8000c1e1b00 */
[----:B------:R4:W2:Y:S04]  /*31410*/  LDG.E.64 R12, desc[UR38][R4.64] ;  /* 0x00000026040c7981 */ /* 0x0008a8000c1e1b00 */
[----:B-1----:R-:W2:Y:S01]  /*31420*/  LDG.E R2, desc[UR38][R2.64+0x4] ;  /* 0x0000042602027981 */ /* 0x002ea2000c1e1900 */
[----:B----4-:R-:W-:-:S04]  /*31430*/  IADD3 R4, P0, R20, UR4, RZ ;  /* 0x0000000414047c10 */ /* 0x010fc8000ff1e0ff */
[----:B------:R-:W-:Y:S01]  /*31440*/  IADD3.X R5, R21, UR5, RZ, P0, !PT ;  /* 0x0000000515057c10 */ /* 0x000fe200087fe4ff */
[----:B------:R-:W-:-:S04]  /*31450*/  ULDC.64 UR4, c[0x0][0x528] ;  /* 0x00014a0000047ab9 */ /* 0x000fc80000000a00 */
[----:B------:R1:W4:Y:S02]  /*31460*/  LDG.E.64 R8, desc[UR38][R4.64] ;  /* 0x0000002604087981 */ /* 0x000324000c1e1b00 */
[----:B-1----:R-:W-:-:S04]  /*31470*/  IADD3 R4, P0, R20, UR4, RZ ;  /* 0x0000000414047c10 */ /* 0x002fc8000ff1e0ff */
[----:B------:R-:W-:-:S06]  /*31480*/  IADD3.X R5, R21, UR5, RZ, P0, !PT ;  /* 0x0000000515057c10 */ /* 0x000fcc00087fe4ff */
[----:B------:R-:W4:Y:S04]  /*31490*/  LDG.E.64 R4, desc[UR38][R4.64] ;  /* 0x0000002604047981 */ /* 0x000f28000c1e1b00 */
[----:B---3--:R-:W-:Y:S04]  /*314a0*/  STS.64 [UR14], R14 ;  /* 0x0000000eff007988 */ /* 0x008fe80008000a0e */
[----:B--2---:R-:W-:Y:S04]  /*314b0*/  STS.64 [UR15], R12 ;  /* 0x0000000cff007988 */ /* 0x004fe80008000a0f */
[----:B------:R-:W1:Y:S01]  /*314c0*/  LDS R20, [UR14+0x1c] ;  /* 0x00001c0eff147984 */ /* 0x000e620008000800 */
[----:B----4-:R-:W-:-:S04]  /*314d0*/  LOP3.LUT R25, R9, 0x1fffffff, RZ, 0xc0, !PT ;  /* 0x1fffffff09197812 */ /* 0x010fc800078ec0ff */
[----:B------:R-:W-:-:S04]  /*314e0*/  SHF.R.U32.HI R9, RZ, 0x4, R25 ;  /* 0x00000004ff097819 */ /* 0x000fc80000011619 */
[----:B-1----:R-:W-:-:S05]  /*314f0*/  LOP3.LUT R9, R20, 0xf, R9, 0xb8, !PT ;  /* 0x0000000f14097812 */ /* 0x002fca00078eb809 */
[----:B------:R-:W-:Y:S04]  /*31500*/  STS [UR14+0x1c], R9 ;  /* 0x00001c09ff007988 */ /* 0x000fe8000800080e */
[----:B------:R-:W1:Y:S02]  /*31510*/  LDS R23, [UR14+0x1c] ;  /* 0x00001c0eff177984 */ /* 0x000e640008000800 */
[----:B-1----:R-:W-:-:S05]  /*31520*/  LOP3.LUT R23, R23, 0xf0, RZ, 0xb8, !PT ;  /* 0x000000f017177812 */ /* 0x002fca00078eb8ff */
[----:B------:R-:W-:Y:S04]  /*31530*/  STS [UR14+0x1c], R23 ;  /* 0x00001c17ff007988 */ /* 0x000fe8000800080e */
[----:B------:R-:W1:Y:S01]  /*31540*/  LDS R21, [UR14+0x1c] ;  /* 0x00001c0eff157984 */ /* 0x000e620008000800 */
[----:B------:R-:W-:-:S05]  /*31550*/  IMAD.U32 R20, RZ, RZ, UR14 ;  /* 0x0000000eff147e24 */ /* 0x000fca000f8e00ff */
[----:B------:R-:W-:Y:S02]  /*31560*/  SHF.R.U64 R20, R20, 0x4, RZ ;  /* 0x0000000414147819 */ /* 0x000fe400000012ff */
[----:B-1----:R-:W-:-:S05]  /*31570*/  LOP3.LUT R21, R21, 0xf00, RZ, 0xb8, !PT ;  /* 0x00000f0015157812 */ /* 0x002fca00078eb8ff */
[----:B------:R-:W-:Y:S04]  /*31580*/  STS.64 [UR14+0x18], R20 ;  /* 0x00001814ff007988 */ /* 0x000fe80008000a0e */
[----:B------:R-:W1:Y:S01]  /*31590*/  LDS R24, [UR14+0x1c] ;  /* 0x00001c0eff187984 */ /* 0x000e620008000800 */
[----:B------:R-:W-:Y:S02]  /*315a0*/  SHF.R.U64 R9, R8, 0x4, R25 ;  /* 0x0000000408097819 */ /* 0x000fe40000001219 */
[----:B------:R-:W-:Y:S02]  /*315b0*/  CS2R R14, SRZ ;  /* 0x00000000000e7805 */ /* 0x000fe4000001ff00 */
[----:B-----5:R-:W-:Y:S02]  /*315c0*/  IADD3 R12, R11, -0x1, RZ ;  /* 0xffffffff0b0c7810 */ /* 0x020fe40007ffe0ff */
[----:B------:R-:W-:Y:S01]  /*315d0*/  IADD3 R13, R18, -0x1, RZ ;  /* 0xffffffff120d7810 */ /* 0x000fe20007ffe0ff */
[----:B------:R-:W-:Y:S04]  /*315e0*/  STS [UR14+0x10], R20 ;  /* 0x00001014ff007988 */ /* 0x000fe8000800080e */
[----:B------:R-:W-:Y:S04]  /*315f0*/  STS [UR14+0x14], R20 ;  /* 0x00001414ff007988 */ /* 0x000fe8000800080e */
[----:B------:R-:W-:Y:S04]  /*31600*/  STS.128 [UR14+0x20], R12 ;  /* 0x0000200cff007988 */ /* 0x000fe80008000c0e */
[----:B------:R-:W-:Y:S04]  /*31610*/  STS [UR14+0xc], R9 ;  /* 0x00000c09ff007988 */ /* 0x000fe8000800080e */
[----:B------:R-:W-:Y:S01]  /*31620*/  STS [UR14+0x30], RZ ;  /* 0x000030ffff007988 */ /* 0x000fe2000800080e */
[----:B-1----:R-:W-:-:S05]  /*31630*/  LOP3.LUT R3, R24, 0xf000, RZ, 0xb8, !PT ;  /* 0x0000f00018037812 */ /* 0x002fca00078eb8ff */
[----:B------:R-:W-:Y:S04]  /*31640*/  STS [UR14+0x1c], R3 ;  /* 0x00001c03ff007988 */ /* 0x000fe8000800080e */
[----:B------:R-:W1:Y:S01]  /*31650*/  LDS R8, [UR15+0x1c] ;  /* 0x00001c0fff087984 */ /* 0x000e620008000800 */
[----:B------:R-:W-:-:S04]  /*31660*/  LOP3.LUT R21, R5, 0x1fffffff, RZ, 0xc0, !PT ;  /* 0x1fffffff05157812 */ /* 0x000fc800078ec0ff */
[----:B------:R-:W-:-:S04]  /*31670*/  SHF.R.U32.HI R5, RZ, 0x4, R21 ;  /* 0x00000004ff057819 */ /* 0x000fc80000011615 */
[----:B-1----:R-:W-:-:S05]  /*31680*/  LOP3.LUT R8, R8, 0xf, R5, 0xb8, !PT ;  /* 0x0000000f08087812 */ /* 0x002fca00078eb805 */
[----:B------:R-:W-:Y:S04]  /*31690*/  STS [UR15+0x1c], R8 ;  /* 0x00001c08ff007988 */ /* 0x000fe8000800080f */
[----:B------:R-:W1:Y:S02]  /*316a0*/  LDS R5, [UR15+0x1c] ;  /* 0x00001c0fff057984 */ /* 0x000e640008000800 */
[----:B-1----:R-:W-:-:S05]  /*316b0*/  LOP3.LUT R5, R5, 0xf0, RZ, 0xb8, !PT ;  /* 0x000000f005057812 */ /* 0x002fca00078eb8ff */
[----:B------:R-:W-:Y:S04]  /*316c0*/  STS [UR15+0x1c], R5 ;  /* 0x00001c05ff007988 */ /* 0x000fe8000800080f */
[----:B------:R-:W1:Y:S01]  /*316d0*/  LDS R9, [UR15+0x1c] ;  /* 0x00001c0fff097984 */ /* 0x000e620008000800 */
[----:B------:R-:W-:-:S04]  /*316e0*/  MOV R24, UR15 ;  /* 0x0000000f00187c02 */ /* 0x000fc80008000f00 */
[----:B------:R-:W-:Y:S02]  /*316f0*/  SHF.R.U64 R24, R24, 0x4, RZ ;  /* 0x0000000418187819 */ /* 0x000fe400000012ff */
[----:B-1----:R-:W-:-:S05]  /*31700*/  LOP3.LUT R25, R9, 0xf00, RZ, 0xb8, !PT ;  /* 0x00000f0009197812 */ /* 0x002fca00078eb8ff */
[----:B------:R-:W-:Y:S04]  /*31710*/  STS.64 [UR15+0x18], R24 ;  /* 0x00001818ff007988 */ /* 0x000fe80008000a0f */
[----:B------:R-:W1:Y:S01]  /*31720*/  LDS R3, [UR15+0x1c] ;  /* 0x00001c0fff037984 */ /* 0x000e620008000800 */
[----:B------:R-:W-:Y:S01]  /*31730*/  VIADD R13, R2, 0xffffffff ;  /* 0xffffffff020d7836 */ /* 0x000fe20000000000 */
[----:B------:R-:W-:Y:S02]  /*31740*/  SHF.R.U64 R4, R4, 0x4, R21 ;  /* 0x0000000404047819 */ /* 0x000fe40000001215 */
[----:B------:R2:W-:Y:S04]  /*31750*/  STS [UR15+0x10], R24 ;  /* 0x00001018ff007988 */ /* 0x0005e8000800080f */
[----:B------:R2:W-:Y:S04]  /*31760*/  STS.128 [UR15+0x20], R12 ;  /* 0x0000200cff007988 */ /* 0x0005e80008000c0f */
[----:B------:R2:W-:Y:S04]  /*31770*/  STS [UR15+0xc], R4 ;  /* 0x00000c04ff007988 */ /* 0x0005e8000800080f */
[----:B------:R2:W-:Y:S04]  /*31780*/  STS [UR15+0x14], R24 ;  /* 0x00001418ff007988 */ /* 0x0005e8000800080f */
[----:B------:R-:W-:Y:S01]  /*31790*/  STS [UR15+0x30], RZ ;  /* 0x000030ffff007988 */ /* 0x000fe2000800080f */
[----:B-1----:R-:W-:-:S05]  /*317a0*/  LOP3.LUT R2, R3, 0xf000, RZ, 0xb8, !PT ;  /* 0x0000f00003027812 */ /* 0x002fca00078eb8ff */
[----:B------:R2:W-:Y:S02]  /*317b0*/  STS [UR15+0x1c], R2 ;  /* 0x00001c02ff007988 */ /* 0x0005e4000800080f */
.L_x_485:
[----:B------:R-:W-:Y:S05]  /*317c0*/  BSYNC B1 ;  /* 0x0000000000017941 */ /* 0x000fea0003800000 */
.L_x_484:
[----:B------:R-:W-:-:S03]  /*317d0*/  UMOV UR4, 0xffffffff ;  /* 0xffffffff00047882 */ /* 0x000fc60000000000 */
[----:B------:R-:W-:Y:S05]  /*317e0*/  BRA.DIV UR4, `(.L_x_486) ;  /* 0x0000004604787947 */ /* 0x000fea000b800000 */
[----:B------:R-:W-:Y:S01]  /*317f0*/  ELECT P6, URZ, PT ;  /* 0x00000000003f782f */ /* 0x000fe200038c0000 */
[----:B------:R-:W-:-:S12]  /*31800*/  NOP ;  /* 0x0000000000007918 */ /* 0x000fd80000000000 */
.L_x_620:
[----:B-12---:R-:W1:Y:S02]  /*31810*/  S2R R2, SR_LANEID ;  /* 0x0000000000027919 */ /* 0x006e640000000000 */
[----:B-1----:R-:W-:-:S04]  /*31820*/  SHF.L.U32 R8, R2, 0x2, RZ ;  /* 0x0000000202087819 */ /* 0x002fc800000006ff */
[C---:B------:R-:W-:Y:S01]  /*31830*/  IADD3 R4, P0, R8.reuse, UR8, RZ ;  /* 0x0000000808047c10 */ /* 0x040fe2000ff1e0ff */
[----:B------:R1:W2:Y:S01]  /*31840*/  LDS R9, [R8+UR14] ;  /* 0x0000000e08097984 */ /* 0x0002a20008000800 */
[----:B------:R-:W-:-:S03]  /*31850*/  IADD3 R2, P4, R8, UR10, RZ ;  /* 0x0000000a08027c10 */ /* 0x000fc6000ff9e0ff */
[----:B------:R1:W3:Y:S01]  /*31860*/  LDS R13, [R8+UR14+0x80] ;  /* 0x0000800e080d7984 */ /* 0x0002e20008000800 */
[----:B------:R-:W-:Y:S09]  /*31870*/  @!P6 BRA `(.L_x_487) ;  /* 0x000000000008e947 */ /* 0x000ff20003800000 */
[----:B------:R0:W-:Y:S01]  /*31880*/  UTMACMDFLUSH ;  /* 0x00000000000079b7 */ /* 0x0001e20000000000 */
[----:B------:R-:W-:-:S04]  /*31890*/  DEPBAR.LE SB0, 0x0 ;  /* 0x000080000000791a */ /* 0x000fc80000000000 */
.L_x_487:
[----:B------:R-:W-:Y:S01]  /*318a0*/  IADD3.X R5, RZ, UR9, RZ, P0, !PT ;  /* 0x00000009ff057c10 */ /* 0x000fe200087fe4ff */
[----:B------:R-:W-:Y:S05]  /*318b0*/  WARPSYNC.ALL ;  /* 0x0000000000007948 */ /* 0x000fea0003800000 */
[----:B------:R-:W-:Y:S01]  /*318c0*/  IADD3.X R3, RZ, UR11, RZ, P4, !PT ;  /* 0x0000000bff037c10 */ /* 0x000fe2000a7fe4ff */
[----:B--2---:R2:W5:Y:S04]  /*318d0*/  ATOMG.E.EXCH.STRONG.GPU PT, RZ, [R4], R9 ;  /* 0x0000000904ff73a8 */ /* 0x00456800041ee100 */
[----:B---3--:R2:W5:Y:S01]  /*318e0*/  ATOMG.E.EXCH.STRONG.GPU PT, RZ, [R2], R13 ;  /* 0x0000000d02ff73a8 */ /* 0x00856200041ee100 */
[----:B------:R-:W-:-:S07]  /*318f0*/  IMAD.MOV.U32 R18, RZ, RZ, R6 ;  /* 0x000000ffff127224 */ /* 0x000fce00078e0006 */
.L_x_482:
[----:B------:R-:W-:Y:S02]  /*31900*/  ISETP.NE.AND P4, PT, R7, RZ, PT ;  /* 0x000000ff0700720c */ /* 0x000fe40003f85270 */
[----:B------:R-:W-:Y:S02]  /*31910*/  IADD3 R22, R22, 0x1, RZ ;  /* 0x0000000116167810 */ /* 0x000fe40007ffe0ff */
[----:B--2---:R-:W-:Y:S02]  /*31920*/  SEL R3, RZ, 0x1, !P3 ;  /* 0x00000001ff037807 */ /* 0x004fe40005800000 */
[----:B------:R-:W-:-:S04]  /*31930*/  ISETP.NE.AND P0, PT, R22, 0x8, PT ;  /* 0x000000081600780c */ /* 0x000fc80003f05270 */
[----:B-1----:R-:W-:Y:S02]  /*31940*/  SEL R2, RZ, 0x1, P0 ;  /* 0x00000001ff027807 */ /* 0x002fe40000000000 */
[----:B------:R-:W-:Y:S02]  /*31950*/  SEL R22, R22, RZ, P0 ;  /* 0x000000ff16167207 */ /* 0x000fe40000000000 */
[----:B------:R-:W-:Y:S02]  /*31960*/  LOP3.LUT R19, R19, R2, RZ, 0x3c, !PT ;  /* 0x0000000213137212 */ /* 0x000fe400078e3cff */
[----:B------:R-:W-:Y:S01]  /*31970*/  PRMT R2, RZ, 0x7610, R2 ;  /* 0x00007610ff027816 */ /* 0x000fe20000000002 */
[----:B------:R-:W-:Y:S06]  /*31980*/  @P4 BRA `(.L_x_488) ;  /* 0xfffffff000a84947 */ /* 0x000fec000383ffff */
[----:B------:R-:W-:Y:S05]  /*31990*/  BSYNC B0 ;  /* 0x0000000000007941 */ /* 0x000fea0003800000 */
.L_x_468:
[----:B------:R-:W-:-:S03]  /*319a0*/  UMOV UR4, 0xffffffff ;  /* 0xffffffff00047882 */ /* 0x000fc60000000000 */
[----:B------:R-:W-:Y:S05]  /*319b0*/  BRA.DIV UR4, `(.L_x_489) ;  /* 0x0000004604347947 */ /* 0x000fea000b800000 */
[----:B-----5:R-:W-:-:S13]  /*319c0*/  ELECT P6, URZ, PT ;  /* 0x00000000003f782f */ /* 0x020fda00038c0000 */
.L_x_623:
[----:B------:R-:W-:Y:S04]  /*319d0*/  BSSY B0, `(.L_x_490) ;  /* 0x0000021000007945 */ /* 0x000fe80003800000 */
[----:B------:R-:W-:Y:S05]  /*319e0*/  @!P6 BRA `(.L_x_491) ;  /* 0x00000000007ce947 */ /* 0x000fea0003800000 */
[----:B------:R-:W-:-:S04]  /*319f0*/  ULOP3.LUT UR4, UR40, 0x2, URZ, 0xfc, !UPT ;  /* 0x0000000228047892 */ /* 0x000fc8000f8efc3f */
[----:B------:R-:W-:-:S06]  /*31a00*/  UISETP.NE.AND UP0, UPT, UR4, 0x3, UPT ;  /* 0x000000030400788c */ /* 0x000fcc000bf05270 */
[----:B------:R-:W-:-:S13]  /*31a10*/  PLOP3.LUT P0, PT, PT, PT, UP0, 0x80, 0x0 ;  /* 0x000000000000781c */ /* 0x000fda0003f0f008 */
[----:B------:R-:W-:Y:S05]  /*31a20*/  @!P0 BRA `(.L_x_492) ;  /* 0x0000000000048947 */ /* 0x000fea0003800000 */
[----:B------:R-:W-:Y:S01]  /*31a30*/  BPT.TRAP 0x1 ;  /* 0x000000040000795c */ /* 0x000fe20000300000 */
.L_x_492:
[----:B------:R-:W-:Y:S02]  /*31a40*/  MOV R3, UR12 ;  /* 0x0000000c00037c02 */ /* 0x000fe40008000f00 */
[----:B------:R-:W-:Y:S02]  /*31a50*/  SHF.L.U32 R2, R0, 0x1f, RZ ;  /* 0x0000001f00027819 */ /* 0x000fe400000006ff */
[----:B------:R-:W-:-:S05]  /*31a60*/  IADD3 R3, R3, 0x34498, RZ ;  /* 0x0003449803037810 */ /* 0x000fca0007ffe0ff */
[C---:B------:R-:W-:Y:S01]  /*31a70*/  IMAD R7, R10.reuse, 0x8, R3 ;  /* 0x000000080a077824 */ /* 0x040fe200078e0203 */
[----:B------:R-:W-:-:S03]  /*31a80*/  IADD3 R10, R10, 0x1, RZ ;  /* 0x000000010a0a7810 */ /* 0x000fc60007ffe0ff */
[----:B------:R-:W1:Y:S01]  /*31a90*/  SYNCS.PHASECHK.TRANS64.TRYWAIT P0, [R7+URZ], R2 ;  /* 0x00000002070075a7 */ /* 0x000e62000800017f */
[----:B------:R-:W-:-:S04]  /*31aa0*/  ISETP.NE.AND P1, PT, R10, 0x3, PT ;  /* 0x000000030a00780c */ /* 0x000fc80003f25270 */
[----:B------:R-:W-:Y:S02]  /*31ab0*/  SEL R5, RZ, 0x1, P1 ;  /* 0x00000001ff057807 */ /* 0x000fe40000800000 */
[----:B------:R-:W-:Y:S02]  /*31ac0*/  SEL R10, R10, RZ, P1 ;  /* 0x000000ff0a0a7207 */ /* 0x000fe40000800000 */
[----:B------:R-:W-:Y:S02]  /*31ad0*/  LOP3.LUT R5, R0, R5, RZ, 0x3c, !PT ;  /* 0x0000000500057212 */ /* 0x000fe400078e3cff */
[----:B------:R-:W-:Y:S02]  /*31ae0*/  LEA R9, R10, R3, 0x3 ;  /* 0x000000030a097211 */ /* 0x000fe400078e18ff */
[----:B------:R-:W-:Y:S01]  /*31af0*/  SHF.L.U32 R4, R5, 0x1f, RZ ;  /* 0x0000001f05047819 */ /* 0x000fe200000006ff */
[----:B-1----:R-:W-:Y:S06]  /*31b00*/  @!P0 BRA `(.L_x_493) ;  /* 0x0000004400008947 */ /* 0x002fec0003800000 */
.L_x_624:
[----:B------:R-:W2:Y:S01]  /*31b10*/  SYNCS.PHASECHK.TRANS64.TRYWAIT P0, [R9+URZ], R4 ;  /* 0x00000004090075a7 */ /* 0x000ea2000800017f */
[----:B------:R-:W-:-:S04]  /*31b20*/  IADD3 R0, R10, 0x1, RZ ;  /* 0x000000010a007810 */ /* 0x000fc80007ffe0ff */
[----:B------:R-:W-:-:S04]  /*31b30*/  ISETP.NE.AND P1, PT, R0, 0x3, PT ;  /* 0x000000030000780c */ /* 0x000fc80003f25270 */
[----:B-1----:R-:W-:Y:S02]  /*31b40*/  SEL R2, RZ, 0x1, P1 ;  /* 0x00000001ff027807 */ /* 0x002fe40000800000 */
[----:B------:R-:W-:Y:S02]  /*31b50*/  SEL R0, R0, RZ, P1 ;  /* 0x000000ff00007207 */ /* 0x000fe40000800000 */
[----:B------:R-:W-:Y:S01]  /*31b60*/  LOP3.LUT R2, R5, R2, RZ, 0x3c, !PT ;  /* 0x0000000205027212 */ /* 0x000fe200078e3cff */
[----:B--2---:R-:W-:Y:S06]  /*31b70*/  @!P0 BRA `(.L_x_494) ;  /* 0x0000004000f88947 */ /* 0x004fec0003800000 */
.L_x_625:
[----:B------:R-:W-:Y:S01]  /*31b80*/  IMAD R3, R0, 0x8, R3 ;  /* 0x0000000800037824 */ /* 0x000fe200078e0203 */
[----:B------:R-:W-:-:S07]  /*31b90*/  SHF.L.U32 R0, R2, 0x1f, RZ ;  /* 0x0000001f02007819 */ /* 0x000fce00000006ff */
.L_x_495:
[----:B--2---:R2:W3:Y:S02]  /*31ba0*/  SYNCS.PHASECHK.TRANS64.TRYWAIT P0, [R3+URZ], R0 ;  /* 0x00000000030075a7 */ /* 0x0044e4000800017f */
[----:B---3--:R-:W-:Y:S05]  /*31bb0*/  @!P0 NANOSLEEP.SYNCS 0x989680 ;  /* 0x009896800000895d */ /* 0x008fea0003900000 */
[----:B------:R-:W3:Y:S02]  /*31bc0*/  @!P0 SYNCS.PHASECHK.TRANS64 P0, [R3+URZ], R0 ;  /* 0x00000000030085a7 */ /* 0x000ee4000800007f */
[----:B---3--:R-:W-:Y:S05]  /*31bd0*/  @!P0 BRA `(.L_x_495) ;  /* 0xfffffffc00f08947 */ /* 0x008fea000383ffff */
.L_x_491:
[----:B------:R-:W-:Y:S05]  /*31be0*/  BSYNC B0 ;  /* 0x0000000000007941 */ /* 0x000fea0003800000 */
.L_x_490:
[----:B------:R-:W-:Y:S05]  /*31bf0*/  EXIT ;  /* 0x000000000000794d */ /* 0x000fea0003800000 */
.L_x_237:
[----:B------:R-:W-:Y:S01]  /*31c00*/  PLOP3.LUT P1, PT, PT, PT, UP3, 0x80, 0x0 ;  /* 0x000000000000781c */ /* 0x000fe20003f2f038 */
[----:B------:R-:W-:Y:S01]  /*31c10*/  ULDC UR20, c[0x0][0x10] ;  /* 0x0000040000147ab9 */ /* 0x000fe20000000800 */
[----:B------:R-:W-:Y:S01]  /*31c20*/  ULDC UR22, c[0x0][0x904] ;  /* 0x0002410000167ab9 */ /* 0x000fe20000000800 */
[----:B------:R-:W-:Y:S01]  /*31c30*/  UMOV UR19, 0xffffffff ;  /* 0xffffffff00137882 */ /* 0x000fe20000000000 */
[----:B------:R-:W-:Y:S01]  /*31c40*/  ULDC.64 UR12, c[0x0][0x8c8] ;  /* 0x00023200000c7ab9 */ /* 0x000fe20000000a00 */
[----:B------:R-:W-:Y:S01]  /*31c50*/  UIMAD.WIDE.U32 UR20, UR60, UR20, URZ ;  /* 0x000000143c1472a5 */ /* 0x000fe2000f8e003f */
[----:B------:R-:W-:Y:S01]  /*31c60*/  MOV R14, 0x1 ;  /* 0x00000001000e7802 */ /* 0x000fe20000000f00 */
[----:B------:R-:W-:Y:S01]  /*31c70*/  ULDC.64 UR14, c[0x0][0x8e0] ;  /* 0x00023800000e7ab9 */ /* 0x000fe20000000a00 */
[----:B------:R-:W-:Y:S01]  /*31c80*/  USHF.L.U32 UR23, UR19, UR22, URZ ;  /* 0x0000001613177299 */ /* 0x000fe2000800063f */
[----:B------:R-:W-:Y:S01]  /*31c90*/  MOV R13, RZ ;  /* 0x000000ff000d7202 */ /* 0x000fe20000000f00 */
[----:B------:R-:W-:Y:S01]  /*31ca0*/  UIADD3 UR11, UP1, UR12, -0x1, URZ ;  /* 0xffffffff0c0b7890 */ /* 0x000fe2000ff3e03f */
[----:B------:R-:W-:-:S02]  /*31cb0*/  ULDC UR19, c[0x0][0x14] ;  /* 0x0000050000137ab9 */ /* 0x000fc40000000800 */
[----:B------:R-:W1:Y:S01]  /*31cc0*/  @P1 S2R R2, SR_CTAID.Y ;  /* 0x0000000000021919 */ /* 0x000e620000002600 */
[----:B------:R-:W-:Y:S02]  /*31cd0*/  UIADD3 UR12, UP2, UR14, -0x1, URZ ;  /* 0xffffffff0e0c7890 */ /* 0x000fe4000ff5e03f */
[----:B------:R-:W-:Y:S02]  /*31ce0*/  UIMAD.WIDE.U32 UR28, UR20, UR19, URZ ;  /* 0x00000013141c72a5 */ /* 0x000fe4000f8e003f */
[----:B------:R-:W-:Y:S01]  /*31cf0*/  UIMAD UR21, UR21, UR19, URZ ;  /* 0x00000013151572a4 */ /* 0x000fe2000f8e023f */
[----:B------:R-:W-:Y:S01]  /*31d00*/  ULDC UR18, c[0x0][0x8a8] ;  /* 0x00022a0000127ab9 */ /* 0x000fe20000000800 */
[----:B------:R-:W-:Y:S01]  /*31d10*/  UMOV UR24, 0x1 ;  /* 0x0000000100187882 */ /* 0x000fe20000000000 */
[----:B------:R-:W-:Y:S02]  /*31d20*/  UIADD3.X UR14, UR15, -0x1, URZ, UP2, !UPT ;  /* 0xffffffff0f0e7890 */ /* 0x000fe400097fe43f */
[----:B------:R-:W-:-:S02]  /*31d30*/  UIADD3.X UR13, UR13, -0x1, URZ, UP1, !UPT ;  /* 0xffffffff0d0d7890 */ /* 0x000fc40008ffe43f */
[----:B------:R-:W-:Y:S02]  /*31d40*/  ULOP3.LUT UR15, UR59, 0x2, URZ, 0xfc, !UPT ;  /* 0x000000023b0f7892 */ /* 0x000fe4000f8efc3f */
[----:B------:R-:W-:Y:S02]  /*31d50*/  UIADD3 UR16, UR9, -0x1, URZ ;  /* 0xffffffff09107890 */ /* 0x000fe4000fffe03f */
[----:B------:R-:W-:Y:S02]  /*31d60*/  UIADD3 UR17, UR10, -0x1, URZ ;  /* 0xffffffff0a117890 */ /* 0x000fe4000fffe03f */
[----:B------:R-:W-:Y:S02]  /*31d70*/  UIADD3 UR18, UR18, -0x1, URZ ;  /* 0xffffffff12127890 */ /* 0x000fe4000fffe03f */
[----:B------:R-:W-:Y:S02]  /*31d80*/  USHF.L.U32 UR19, UR24, UR22, URZ ;  /* 0x0000001618137299 */ /* 0x000fe4000800063f */
[----:B------:R-:W-:-:S02]  /*31d90*/  ULOP3.LUT UR20, URZ, UR23, URZ, 0x33, !UPT ;  /* 0x000000173f147292 */ /* 0x000fc4000f8e333f */
[----:B------:R-:W-:Y:S01]  /*31da0*/  UIADD3 UR21, UR29, UR21, URZ ;  /* 0x000000151d157290 */ /* 0x000fe2000fffe03f */
[----:B-1----:R-:W-:-:S15]  /*31db0*/  @P1 R2UR UR57, R2 ;  /* 0x00000000023912ca */ /* 0x002fde00000e0000 */
.L_x_516:
[----:B------:R-:W1:Y:S01]  /*31dc0*/  LDC.64 R2, c[0x0][0x8f8] ;  /* 0x00023e00ff027b82 */ /* 0x000e620000000a00 */
[----:B------:R-:W-:Y:S01]  /*31dd0*/  UIADD3 UR8, UP1, UR8, UR28, URZ ;  /* 0x0000001c08087290 */ /* 0x000fe2000ff3e03f */
[----:B------:R-:W-:Y:S01]  /*31de0*/  ISETP.NE.AND P2, PT, R15, RZ, PT ;  /* 0x000000ff0f00720c */ /* 0x000fe20003f45270 */
[----:B------:R-:W-:Y:S01]  /*31df0*/  UMOV UR22, 0xffffffff ;  /* 0xffffffff00167882 */ /* 0x000fe20000000000 */
[----:B------:R-:W-:Y:S01]  /*31e00*/  UMOV UR23, 0xffffffff ;  /* 0xffffffff00177882 */ /* 0x000fe20000000000 */
[----:B------:R-:W-:Y:S01]  /*31e10*/  UIADD3.X UR7, UR7, UR21, URZ, UP1, !UPT ;  /* 0x0000001507077290 */ /* 0x000fe20008ffe43f */
[----:B------:R-:W-:Y:S01]  /*31e20*/  IMAD.MOV.U32 R19, RZ, RZ, RZ ;  /* 0x000000ffff137224 */ /* 0x000fe200078e00ff */
[----:B------:R-:W-:Y:S01]  /*31e30*/  UMOV UR24, 0xffffffff ;  /* 0xffffffff00187882 */ /* 0x000fe20000000000 */
[----:B-1----:R-:W-:-:S03]  /*31e40*/  ISETP.LE.U32.AND P1, PT, R2, UR8, PT ;  /* 0x0000000802007c0c */ /* 0x002fc6000bf23070 */
[----:B------:R-:W-:-:S04]  /*31e50*/  MOV R2, UR7 ;  /* 0x0000000700027c02 */ /* 0x000fc80008000f00 */
[----:B------:R-:W-:-:S13]  /*31e60*/  ISETP.GE.U32.AND.EX P1, PT, R2, R3, PT, P1 ;  /* 0x000000030200720c */ /* 0x000fda0003f26110 */
[----:B---345:R-:W-:Y:S05]  /*31e70*/  @P2 BRA P1, `(.L_x_496) ;  /* 0x0000001800442947 */ /* 0x038fea0000800000 */
[----:B------:R-:W-:-:S04]  /*31e80*/  IADD3 R2, P2, R6, UR5, RZ ;  /* 0x0000000506027c10 */ /* 0x000fc8000ff5e0ff */
[----:B------:R-:W-:Y:S02]  /*31e90*/  ISETP.GT.U32.AND P1, PT, R2, UR8, PT ;  /* 0x0000000802007c0c */ /* 0x000fe4000bf24070 */
[----:B------:R-:W-:-:S04]  /*31ea0*/  IADD3.X R2, R7, UR6, RZ, P2, !PT ;  /* 0x0000000607027c10 */ /* 0x000fc800097fe4ff */
[----:B------:R-:W-:-:S13]  /*31eb0*/  ISETP.GT.U32.AND.EX P1, PT, R2, UR7, PT, P1 ;  /* 0x0000000702007c0c */ /* 0x000fda000bf24110 */
[----:B------:R-:W-:Y:S05]  /*31ec0*/  @P1 BRA `(.L_x_497) ;  /* 0x0000001400241947 */ /* 0x000fea0003800000 */
[----:B------:R-:W-:Y:S01]  /*31ed0*/  IADD3 R11, R20, UR4, RZ ;  /* 0x00000004140b7c10 */ /* 0x000fe2000fffe0ff */
[----:B------:R-:W-:Y:S01]  /*31ee0*/  ULDC UR22, c[0x0][0x910] ;  /* 0x0002440000167ab9 */ /* 0x000fe20000000800 */
[----:B------:R-:W-:Y:S01]  /*31ef0*/  IMAD.MOV.U32 R23, RZ, RZ, R8 ;  /* 0x000000ffff177224 */ /* 0x000fe200078e0008 */
[----:B------:R-:W-:Y:S02]  /*31f00*/  MOV R16, R0 ;  /* 0x0000000000107202 */ /* 0x000fe40000000f00 */
[----:B------:R-:W-:-:S04]  /*31f10*/  IADD3 R12, R11, 0x20, RZ ;  /* 0x000000200b0c7810 */ /* 0x000fc80007ffe0ff */
[----:B------:R-:W-:-:S13]  /*31f20*/  ISETP.GE.AND P1, PT, R12, UR22, PT ;  /* 0x000000160c007c0c */ /* 0x000fda000bf26270 */
[----:B------:R-:W1:Y:S01]  /*31f30*/  @!P1 LDC.64 R2, c[0x0][0x918] ;  /* 0x00024600ff029b82 */ /* 0x000e620000000a00 */
[----:B------:R-:W-:Y:S01]  /*31f40*/  @!P1 IADD3 R7, R11, 0x20, RZ ;  /* 0x000000200b079810 */ /* 0x000fe20007ffe0ff */
[----:B------:R-:W-:Y:S01]  /*31f50*/  BSSY B0, `(.L_x_498) ;  /* 0x0000064000007945 */ /* 0x000fe20003800000 */
[----:B------:R-:W-:-:S03]  /*31f60*/  MOV R6, 0x7fffffff ;  /* 0x7fffffff00067802 */ /* 0x000fc60000000f00 */
[----:B-1----:R-:W-:-:S05]  /*31f70*/  @!P1 IMAD.WIDE R2, R7, 0xc, R2 ;  /* 0x0000000c07029825 */ /* 0x002fca00078e0202 */
[----:B------:R1:W5:Y:S04]  /*31f80*/  @!P1 LDG.E R8, desc[UR38][R2.64] ;  /* 0x0000002602089981 */ /* 0x000368000c1e1900 */
[----:B------:R1:W5:Y:S01]  /*31f90*/  @!P1 LDG.E R0, desc[UR38][R2.64+0x4] ;  /* 0x0000042602009981 */ /* 0x000362000c1e1900 */
[----:B------:R-:W-:Y:S02]  /*31fa0*/  ISETP.GE.AND P1, PT, R11, UR22, PT ;  /* 0x000000160b007c0c */ /* 0x000fe4000bf26270 */
[----:B------:R-:W-:-:S11]  /*31fb0*/  MOV R7, RZ ;  /* 0x000000ff00077202 */ /* 0x000fd60000000f00 */
[----:B-1----:R-:W-:Y:S05]  /*31fc0*/  @P1 BRA `(.L_x_499) ;  /* 0x0000000400701947 */ /* 0x002fea0003800000 */
[----:B------:R-:W-:Y:S01]  /*31fd0*/  IABS R7, R9 ;  /* 0x0000000900077213 */ /* 0x000fe20000000000 */
[----:B------:R-:W-:Y:S01]  /*31fe0*/  ULDC UR23, c[0x0][0x8f0] ;  /* 0x00023c0000177ab9 */ /* 0x000fe20000000800 */
[----:B------:R-:W-:Y:S02]  /*31ff0*/  IABS R6, R10 ;  /* 0x0000000a00067213 */ /* 0x000fe40000000000 */
[----:B------:R-:W1:Y:S01]  /*32000*/  I2F.RP R3, R7 ;  /* 0x0000000700037306 */ /* 0x000e620000209400 */
[----:B------:R-:W-:Y:S02]  /*32010*/  PLOP3.LUT P3, PT, PT, PT, UP0, 0x80, 0x0 ;  /* 0x000000000000781c */ /* 0x000fe40003f6f008 */
[C---:B------:R-:W-:Y:S02]  /*32020*/  IADD3 R22, P2, R16.reuse, UR12, RZ ;  /* 0x0000000c10167c10 */ /* 0x040fe4000ff5e0ff */
[C---:B------:R-:W-:Y:S02]  /*32030*/  IADD3 R21, P1, R23.reuse, UR11, RZ ;  /* 0x0000000b17157c10 */ /* 0x040fe4000ff3e0ff */
[----:B------:R-:W-:Y:S01]  /*32040*/  LEA.HI.X.SX32 R25, R16, UR14, 0x1, P2 ;  /* 0x0000000e10197c11 */ /* 0x000fe200090f0eff */
[----:B------:R-:W3:Y:S01]  /*32050*/  I2F.RP R2, R6 ;  /* 0x0000000600027306 */ /* 0x000ee20000209400 */
[----:B------:R-:W-:-:S07]  /*32060*/  LEA.HI.X.SX32 R24, R23, UR13, 0x1, P1 ;  /* 0x0000000d17187c11 */ /* 0x000fce00088f0eff */
[----:B-1----:R-:W1:Y:S08]  /*32070*/  MUFU.RCP R3, R3 ;  /* 0x0000000300037308 */ /* 0x002e700000001000 */
[----:B---3--:R-:W3:Y:S01]  /*32080*/  MUFU.RCP R2, R2 ;  /* 0x0000000200027308 */ /* 0x008ee20000001000 */
[----:B-1----:R-:W-:-:S07]  /*32090*/  VIADD R19, R3, 0xffffffe ;  /* 0x0ffffffe03137836 */ /* 0x002fce0000000000 */
[----:B------:R-:W1:Y:S01]  /*320a0*/  F2I.FTZ.U32.TRUNC.NTZ R19, R19 ;  /* 0x0000001300137305 */ /* 0x000e62000021f000 */
[----:B---3--:R-:W-:-:S07]  /*320b0*/  IADD3 R17, R2, 0xffffffe, RZ ;  /* 0x0ffffffe02117810 */ /* 0x008fce0007ffe0ff */
[----:B------:R-:W3:Y:S01]  /*320c0*/  F2I.FTZ.U32.TRUNC.NTZ R17, R17 ;  /* 0x0000001100117305 */ /* 0x000ee2000021f000 */
[----:B-1----:R-:W-:Y:S02]  /*320d0*/  IADD3 R18, RZ, -R19, RZ ;  /* 0x80000013ff127210 */ /* 0x002fe40007ffe0ff */
[----:B---3--:R-:W-:Y:S01]  /*320e0*/  IADD3 R16, RZ, -R17, RZ ;  /* 0x80000011ff107210 */ /* 0x008fe20007ffe0ff */
[----:B------:R-:W-:Y:S06]  /*320f0*/  @!P3 BRA `(.L_x_500) ;  /* 0x000000000034b947 */ /* 0x000fec0003800000 */
[----:B------:R-:W-:Y:S01]  /*32100*/  ULDC UR4, c[0x0][0x8dc] ;  /* 0x0002370000047ab9 */ /* 0x000fe20000000800 */
[----:B------:R-:W-:Y:S01]  /*32110*/  ULDC.64 UR24, c[0x0][0x8d0] ;  /* 0x0002340000187ab9 */ /* 0x000fe20000000a00 */
[----:B------:R-:W-:-:S05]  /*32120*/  IADD3 R3, P1, R21, UR4, RZ ;  /* 0x0000000415037c10 */ /* 0x000fca000ff3e0ff */
[----:B------:R-:W-:-:S04]  /*32130*/  IMAD.X R21, RZ, RZ, R24, P1 ;  /* 0x000000ffff157224 */ /* 0x000fc800008e0618 */
[----:B------:R-:W-:-:S04]  /*32140*/  IMAD.WIDE.U32 R4, R21, UR24, RZ ;  /* 0x0000001815047c25 */ /* 0x000fc8000f8e00ff */
[----:B------:R-:W-:-:S04]  /*32150*/  IMAD.WIDE.U32 R4, P1, R3, UR25, R4 ;  /* 0x0000001903047c25 */ /* 0x000fc8000f820004 */
[----:B------:R-:W-:Y:S01]  /*32160*/  IMAD.WIDE.U32 R2, R3, UR24, RZ ;  /* 0x0000001803027c25 */ /* 0x000fe2000f8e00ff */
[----:B------:R-:W-:-:S04]  /*32170*/  MOV R2, R5 ;  /* 0x0000000500027202 */ /* 0x000fc80000000f00 */
[----:B------:R-:W-:Y:S02]  /*32180*/  IADD3 RZ, P2, R3, R4, RZ ;  /* 0x0000000403ff7210 */ /* 0x000fe40007f5e0ff */
[----:B------:R-:W-:-:S03]  /*32190*/  IADD3.X R3, RZ, RZ, RZ, P1, !PT ;  /* 0x000000ffff037210 */ /* 0x000fc60000ffe4ff */
[----:B------:R-:W-:-:S04]  /*321a0*/  IMAD.WIDE.U32.X R2, R21, UR25, R2, P2 ;  /* 0x0000001915027c25 */ /* 0x000fc800090e0402 */
[----:B------:R-:W-:Y:S01]  /*321b0*/  IMAD.MOV.U32 R24, RZ, RZ, R3 ;  /* 0x000000ffff187224 */ /* 0x000fe200078e0003 */
[----:B------:R-:W-:-:S07]  /*321c0*/  MOV R21, R2 ;  /* 0x0000000200157202 */ /* 0x000fce0000000f00 */
.L_x_500:
[----:B------:R-:W-:Y:S05]  /*321d0*/  @!P0 BRA `(.L_x_501) ;  /* 0x0000000000348947 */ /* 0x000fea0003800000 */
[----:B------:R-:W-:Y:S01]  /*321e0*/  ULDC UR4, c[0x0][0x8f4] ;  /* 0x00023d0000047ab9 */ /* 0x000fe20000000800 */
[----:B------:R-:W-:Y:S01]  /*321f0*/  ULDC.64 UR24, c[0x0][0x8e8] ;  /* 0x00023a0000187ab9 */ /* 0x000fe20000000a00 */
[----:B------:R-:W-:-:S04]  /*32200*/  IADD3 R3, P1, R22, UR4, RZ ;  /* 0x0000000416037c10 */ /* 0x000fc8000ff3e0ff */
[----:B------:R-:W-:-:S05]  /*32210*/  IADD3.X R23, RZ, R25, RZ, P1, !PT ;  /* 0x00000019ff177210 */ /* 0x000fca0000ffe4ff */
        /* <DEDUP_REMOVED lines=9> */
.L_x_501:
[----:B------:R-:W-:Y:S01]  /*322b0*/  MOV R2, RZ ;  /* 0x000000ff00027202 */ /* 0x000fe20000000f00 */
[----:B------:R-:W-:Y:S01]  /*322c0*/  IMAD R18, R18, R7, RZ ;  /* 0x0000000712127224 */ /* 0x000fe200078e02ff */
[----:B------:R-:W-:Y:S01]  /*322d0*/  MOV R3, R19 ;  /* 0x0000001300037202 */ /* 0x000fe20000000f00 */
[----:B------:R-:W-:Y:S01]  /*322e0*/  ULDC UR4, c[0x0][0x8d8] ;  /* 0x0002360000047ab9 */ /* 0x000fe20000000800 */
[----:B------:R-:W-:Y:S01]  /*322f0*/  IMAD R4, R16, R6, RZ ;  /* 0x0000000610047224 */ /* 0x000fe200078e02ff */
[----:B------:R-:W-:Y:S01]  /*32300*/  SHF.R.U64 R22, R22, UR23, R25 ;  /* 0x0000001716167c19 */ /* 0x000fe20008001219 */
[----:B------:R-:W-:Y:S01]  /*32310*/  IMAD.HI.U32 R19, R19, R18, R2 ;  /* 0x0000001213137227 */ /* 0x000fe200078e0002 */
[----:B------:R-:W-:Y:S02]  /*32320*/  SHF.R.U64 R21, R21, UR4, R24 ;  /* 0x0000000415157c19 */ /* 0x000fe40008001218 */
[----:B------:R-:W-:Y:S01]  /*32330*/  IABS R18, R9 ;  /* 0x0000000900127213 */ /* 0x000fe20000000000 */
[----:B------:R-:W-:Y:S01]  /*32340*/  IMAD.MOV.U32 R3, RZ, RZ, R17 ;  /* 0x000000ffff037224 */ /* 0x000fe200078e0011 */
[----:B------:R-:W-:-:S02]  /*32350*/  IADD3 R16, R21, UR16, RZ ;  /* 0x0000001015107c10 */ /* 0x000fc4000fffe0ff */
[----:B------:R-:W-:Y:S01]  /*32360*/  IADD3 R21, RZ, -R18, RZ ;  /* 0x80000012ff157210 */ /* 0x000fe20007ffe0ff */
[----:B------:R-:W-:Y:S01]  /*32370*/  IMAD.HI.U32 R2, R17, R4, R2 ;  /* 0x0000000411027227 */ /* 0x000fe200078e0002 */
[----:B------:R-:W-:Y:S02]  /*32380*/  IADD3 R17, R22, UR17, RZ ;  /* 0x0000001116117c10 */ /* 0x000fe4000fffe0ff */
[----:B------:R-:W-:Y:S02]  /*32390*/  IABS R3, R10 ;  /* 0x0000000a00037213 */ /* 0x000fe40000000000 */
[----:B------:R-:W-:Y:S02]  /*323a0*/  IABS R4, R17 ;  /* 0x0000001100047213 */ /* 0x000fe40000000000 */
[----:B------:R-:W-:Y:S01]  /*323b0*/  IABS R5, R16 ;  /* 0x0000001000057213 */ /* 0x000fe20000000000 */
[----:B------:R-:W-:Y:S01]  /*323c0*/  IMAD.MOV R18, RZ, RZ, -R3 ;  /* 0x000000ffff127224 */ /* 0x000fe200078e0a03 */
[----:B------:R-:W-:Y:S01]  /*323d0*/  PLOP3.LUT P5, PT, PT, PT, UP3, 0x80, 0x0 ;  /* 0x000000000000781c */ /* 0x000fe20003faf038 */
[----:B------:R-:W-:-:S04]  /*323e0*/  IMAD.HI.U32 R3, R19, R4, RZ ;  /* 0x0000000413037227 */ /* 0x000fc800078e00ff */
[----:B------:R-:W-:-:S04]  /*323f0*/  IMAD.HI.U32 R2, R2, R5, RZ ;  /* 0x0000000502027227 */ /* 0x000fc800078e00ff */
[----:B------:R-:W-:Y:S02]  /*32400*/  IMAD R4, R3, R21, R4 ;  /* 0x0000001503047224 */ /* 0x000fe400078e0204 */
[----:B------:R-:W-:-:S03]  /*32410*/  IMAD R3, R2, R18, R5 ;  /* 0x0000001202037224 */ /* 0x000fc600078e0205 */
[----:B------:R-:W-:Y:S02]  /*32420*/  ISETP.GT.U32.AND P2, PT, R7, R4, PT ;  /* 0x000000040700720c */ /* 0x000fe40003f44070 */
[----:B------:R-:W-:-:S11]  /*32430*/  ISETP.GT.U32.AND P1, PT, R6, R3, PT ;  /* 0x000000030600720c */ /* 0x000fd60003f24070 */
[----:B------:R-:W-:Y:S02]  /*32440*/  @!P2 IADD3 R4, R4, -R7, RZ ;  /* 0x800000070404a210 */ /* 0x000fe40007ffe0ff */
[----:B------:R-:W-:Y:S02]  /*32450*/  @!P1 IADD3 R3, R3, -R6, RZ ;  /* 0x8000000603039210 */ /* 0x000fe40007ffe0ff */
[----:B------:R-:W-:Y:S02]  /*32460*/  ISETP.GT.U32.AND P4, PT, R7, R4, PT ;  /* 0x000000040700720c */ /* 0x000fe40003f84070 */
[----:B------:R-:W-:Y:S02]  /*32470*/  ISETP.GT.U32.AND P3, PT, R6, R3, PT ;  /* 0x000000030600720c */ /* 0x000fe40003f64070 */
[----:B------:R-:W-:Y:S02]  /*32480*/  ISETP.GE.AND P2, PT, R17, RZ, PT ;  /* 0x000000ff1100720c */ /* 0x000fe40003f46270 */
[----:B------:R-:W-:-:S07]  /*32490*/  ISETP.GE.AND P1, PT, R16, RZ, PT ;  /* 0x000000ff1000720c */ /* 0x000fce0003f26270 */
[----:B------:R-:W-:Y:S02]  /*324a0*/  @!P4 IADD3 R4, R4, -R7, RZ ;  /* 0x800000070404c210 */ /* 0x000fe40007ffe0ff */
[----:B------:R-:W-:Y:S01]  /*324b0*/  @!P3 IMAD.IADD R3, R3, 0x1, -R6 ;  /* 0x000000010303b824 */ /* 0x000fe200078e0a06 */
[----:B------:R-:W-:Y:S02]  /*324c0*/  ISETP.NE.AND P4, PT, RZ, UR10, PT ;  /* 0x0000000aff007c0c */ /* 0x000fe4000bf85270 */
[----:B------:R-:W-:Y:S02]  /*324d0*/  ISETP.NE.AND P3, PT, RZ, UR9, PT ;  /* 0x00000009ff007c0c */ /* 0x000fe4000bf65270 */
[----:B------:R-:W-:Y:S02]  /*324e0*/  @!P2 IADD3 R4, -R4, RZ, RZ ;  /* 0x000000ff0404a210 */ /* 0x000fe40007ffe1ff */
[----:B------:R-:W-:-:S07]  /*324f0*/  @!P1 IADD3 R3, -R3, RZ, RZ ;  /* 0x000000ff03039210 */ /* 0x000fce0007ffe1ff */
[----:B------:R-:W-:Y:S02]  /*32500*/  @!P4 LOP3.LUT R4, RZ, UR10, RZ, 0x33, !PT ;  /* 0x0000000aff04cc12 */ /* 0x000fe4000f8e33ff */
[----:B------:R-:W-:Y:S02]  /*32510*/  @!P3 LOP3.LUT R3, RZ, UR9, RZ, 0x33, !PT ;  /* 0x00000009ff03bc12 */ /* 0x000fe4000f8e33ff */
[----:B------:R-:W-:-:S03]  /*32520*/  IADD3 R4, R17, -R4, RZ ;  /* 0x8000000411047210 */ /* 0x000fc60007ffe0ff */
[----:B------:R-:W-:-:S04]  /*32530*/  IMAD.IADD R3, R16, 0x1, -R3 ;  /* 0x0000000110037824 */ /* 0x000fc800078e0a03 */
[----:B------:R-:W-:Y:S01]  /*32540*/  IMAD R6, R3, R4, RZ ;  /* 0x0000000403067224 */ /* 0x000fe200078e02ff */
[----:B------:R-:W-:-:S04]  /*32550*/  SEL R2, R4, R3, !P5 ;  /* 0x0000000304027207 */ /* 0x000fc80006800000 */
[----:B------:R-:W-:Y:S02]  /*32560*/  SHF.R.S32.HI R5, RZ, 0x1f, R2 ;  /* 0x0000001fff057819 */ /* 0x000fe40000011402 */
[----:B------:R-:W-:Y:S02]  /*32570*/  SHF.R.S32.HI R7, RZ, 0x1f, R6 ;  /* 0x0000001fff077819 */ /* 0x000fe40000011406 */
[----:B------:R-:W-:-:S07]  /*32580*/  MOV R4, R2 ;  /* 0x0000000200047202 */ /* 0x000fce0000000f00 */
.L_x_499:
[----:B--2---:R-:W-:Y:S05]  /*32590*/  BSYNC B0 ;  /* 0x0000000000007941 */ /* 0x004fea0003800000 */
.L_x_498:
[----:B------:R-:W1:Y:S01]  /*325a0*/  SHFL.UP PT, R3, R6, 0x1, RZ ;  /* 0x0420000006037989 */ /* 0x000e6200000e00ff */
[----:B------:R-:W-:-:S03]  /*325b0*/  ISETP.NE.AND P1, PT, R20, RZ, PT ;  /* 0x000000ff1400720c */ /* 0x000fc60003f25270 */
[----:B------:R-:W2:Y:S01]  /*325c0*/  SHFL.UP PT, R2, R7, 0x1, RZ ;  /* 0x0420000007027989 */ /* 0x000ea200000e00ff */
[----:B-1----:R-:W-:Y:S02]  /*325d0*/  SEL R3, R3, RZ, P1 ;  /* 0x000000ff03037207 */ /* 0x002fe40000800000 */
[----:B--2---:R-:W-:Y:S02]  /*325e0*/  SEL R2, R2, RZ, P1 ;  /* 0x000000ff02027207 */ /* 0x004fe40000800000 */
[----:B------:R-:W-:-:S04]  /*325f0*/  IADD3 R18, P2, R3, R6, RZ ;  /* 0x0000000603127210 */ /* 0x000fc80007f5e0ff */
[----:B------:R-:W-:Y:S01]  /*32600*/  IADD3.X R19, R2, R7, RZ, P2, !PT ;  /* 0x0000000702137210 */ /* 0x000fe200017fe4ff */
[----:B------:R-:W1:Y:S01]  /*32610*/  SHFL.UP PT, R3, R18, 0x2, RZ ;  /* 0x0440000012037989 */ /* 0x000e6200000e00ff */
[----:B------:R-:W-:-:S03]  /*32620*/  ISETP.GE.U32.AND P2, PT, R20, 0x2, PT ;  /* 0x000000021400780c */ /* 0x000fc60003f46070 */
[----:B------:R-:W2:Y:S01]  /*32630*/  SHFL.UP PT, R2, R19, 0x2, RZ ;  /* 0x0440000013027989 */ /* 0x000ea200000e00ff */
[----:B-1----:R-:W-:-:S04]  /*32640*/  SEL R3, R3, RZ, P2 ;  /* 0x000000ff03037207 */ /* 0x002fc80001000000 */
[----:B------:R-:W-:Y:S02]  /*32650*/  IADD3 R16, P3, R3, R18, RZ ;  /* 0x0000001203107210 */ /* 0x000fe40007f7e0ff */
[----:B--2---:R-:W-:-:S03]  /*32660*/  SEL R2, R2, RZ, P2 ;  /* 0x000000ff02027207 */ /* 0x004fc60001000000 */
[----:B------:R-:W1:Y:S01]  /*32670*/  SHFL.UP PT, R3, R16, 0x4, RZ ;  /* 0x0480000010037989 */ /* 0x000e6200000e00ff */
[----:B------:R-:W-:Y:S02]  /*32680*/  IADD3.X R17, R2, R19, RZ, P3, !PT ;  /* 0x0000001302117210 */ /* 0x000fe40001ffe4ff */
[----:B------:R-:W-:-:S03]  /*32690*/  ISETP.GE.U32.AND P3, PT, R20, 0x4, PT ;  /* 0x000000041400780c */ /* 0x000fc60003f66070 */
[----:B------:R-:W2:Y:S01]  /*326a0*/  SHFL.UP PT, R2, R17, 0x4, RZ ;  /* 0x0480000011027989 */ /* 0x000ea200000e00ff */
[----:B-1----:R-:W-:-:S04]  /*326b0*/  SEL R3, R3, RZ, P3 ;  /* 0x000000ff03037207 */ /* 0x002fc80001800000 */
[----:B------:R-:W-:Y:S02]  /*326c0*/  IADD3 R18, P4, R3, R16, RZ ;  /* 0x0000001003127210 */ /* 0x000fe40007f9e0ff */
[----:B--2---:R-:W-:-:S03]  /*326d0*/  SEL R2, R2, RZ, P3 ;  /* 0x000000ff02027207 */ /* 0x004fc60001800000 */
[----:B------:R-:W1:Y:S02]  /*326e0*/  SHFL.UP PT, R3, R18, 0x8, RZ ;  /* 0x0500000012037989 */ /* 0x000e6400000e00ff */
[----:B------:R-:W-:Y:S01]  /*326f0*/  IMAD.X R19, R2, 0x1, R17, P4 ;  /* 0x0000000102137824 */ /* 0x000fe200020e0611 */
[----:B------:R-:W-:-:S04]  /*32700*/  ISETP.GE.U32.AND P4, PT, R20, 0x8, PT ;  /* 0x000000081400780c */ /* 0x000fc80003f86070 */
        /* <DEDUP_REMOVED lines=10> */
[----:B--2---:R-:W-:-:S04]  /*327b0*/  SEL R2, R2, RZ, P5 ;  /* 0x000000ff02027207 */ /* 0x004fc80002800000 */
[----:B------:R-:W-:Y:S02]  /*327c0*/  IADD3.X R18, R2, R17, RZ, P6, !PT ;  /* 0x0000001102127210 */ /* 0x000fe400037fe4ff */
[----:B------:R-:W-:-:S04]  /*327d0*/  IADD3 R2, P6, R19, UR5, RZ ;  /* 0x0000000513027c10 */ /* 0x000fc8000ffde0ff */
[----:B------:R-:W-:Y:S02]  /*327e0*/  IADD3.X R3, R18, UR6, RZ, P6, !PT ;  /* 0x0000000612037c10 */ /* 0x000fe4000b7fe4ff */
[----:B------:R-:W-:-:S04]  /*327f0*/  ISETP.GT.U32.AND P6, PT, R2, UR8, PT ;  /* 0x0000000802007c0c */ /* 0x000fc8000bfc4070 */
[----:B------:R-:W-:-:S13]  /*32800*/  ISETP.GT.U32.AND.EX P6, PT, R3, UR7, PT, P6 ;  /* 0x0000000703007c0c */ /* 0x000fda000bfc4160 */
[----:B------:R-:W-:-:S04]  /*32810*/  VOTE.ANY R16, PT, P6 ;  /* 0x0000000000107806 */ /* 0x000fc800030e0100 */
[----:B------:R-:W-:-:S13]  /*32820*/  ISETP.NE.AND P6, PT, R16, RZ, PT ;  /* 0x000000ff1000720c */ /* 0x000fda0003fc5270 */
[----:B------:R-:W-:Y:S05]  /*32830*/  @P6 BRA `(.L_x_502) ;  /* 0x0000000800786947 */ /* 0x000fea0003800000 */
[----:B------:R-:W-:Y:S01]  /*32840*/  MOV R19, R2 ;  /* 0x0000000200137202 */ /* 0x000fe20000000f00 */
[----:B------:R-:W-:Y:S01]  /*32850*/  IMAD.MOV.U32 R21, RZ, RZ, R3 ;  /* 0x000000ffff157224 */ /* 0x000fe200078e0003 */
[----:B------:R-:W-:Y:S01]  /*32860*/  ULDC UR22, c[0x0][0x910] ;  /* 0x0002440000167ab9 */ /* 0x000fe20000000800 */
[----:B------:R-:W-:Y:S01]  /*32870*/  ULDC UR23, c[0x0][0x8f4] ;  /* 0x00023d0000177ab9 */ /* 0x000fe20000000800 */
[----:B------:R-:W-:Y:S01]  /*32880*/  ULDC UR4, c[0x0][0x8dc] ;  /* 0x0002370000047ab9 */ /* 0x000fe20000000800 */
[----:B------:R-:W-:Y:S01]  /*32890*/  ULDC UR30, c[0x0][0x8d8] ;  /* 0x00023600001e7ab9 */ /* 0x000fe20000000800 */
[----:B------:R-:W-:Y:S01]  /*328a0*/  ULDC UR31, c[0x0][0x8f0] ;  /* 0x00023c00001f7ab9 */ /* 0x000fe20000000800 */
[----:B------:R-:W-:Y:S01]  /*328b0*/  ULDC.64 UR24, c[0x0][0x8d0] ;  /* 0x0002340000187ab9 */ /* 0x000fe20000000a00 */
[----:B------:R-:W-:-:S05]  /*328c0*/  ULDC.64 UR26, c[0x0][0x8e8] ;  /* 0x00023a00001a7ab9 */ /* 0x000fca0000000a00 */
.L_x_507:
[----:B------:R-:W-:Y:S01]  /*328d0*/  MOV R11, R12 ;  /* 0x0000000c000b7202 */ /* 0x000fe20000000f00 */
[----:B-----5:R-:W-:Y:S01]  /*328e0*/  IMAD.MOV.U32 R16, RZ, RZ, R8 ;  /* 0x000000ffff107224 */ /* 0x020fe200078e0008 */
[----:B------:R-:W-:Y:S02]  /*328f0*/  IADD3 R12, R12, 0x20, RZ ;  /* 0x000000200c0c7810 */ /* 0x000fe40007ffe0ff */
[----:B------:R-:W-:Y:S02]  /*32900*/  MOV R17, R0 ;  /* 0x0000000000117202 */ /* 0x000fe40000000f00 */
[----:B------:R-:W-:-:S13]  /*32910*/  ISETP.GE.AND P6, PT, R12, UR22, PT ;  /* 0x000000160c007c0c */ /* 0x000fda000bfc6270 */
[----:B------:R-:W1:Y:S01]  /*32920*/  @!P6 LDC.64 R2, c[0x0][0x918] ;  /* 0x00024600ff02eb82 */ /* 0x000e620000000a00 */
[----:B------:R-:W2:Y:S01]  /*32930*/  SHFL.IDX PT, R21, R21, 0x1f, 0x1f ;  /* 0x03e01f0015157f89 */ /* 0x000ea200000e0000 */
[----:B------:R-:W-:-:S03]  /*32940*/  @!P6 IADD3 R7, R11, 0x20, RZ ;  /* 0x000000200b07e810 */ /* 0x000fc60007ffe0ff */
[----:B------:R-:W3:Y:S01]  /*32950*/  SHFL.IDX PT, R19, R19, 0x1f, 0x1f ;  /* 0x03e01f0013137f89 */ /* 0x000ee200000e0000 */
[----:B------:R-:W-:Y:S01]  /*32960*/  BSSY B0, `(.L_x_503) ;  /* 0x0000064000007945 */ /* 0x000fe20003800000 */
[----:B-1----:R-:W-:-:S05]  /*32970*/  @!P6 IMAD.WIDE R2, R7, 0xc, R2 ;  /* 0x0000000c0702e825 */ /* 0x002fca00078e0202 */
[----:B------:R1:W5:Y:S04]  /*32980*/  @!P6 LDG.E R8, desc[UR38][R2.64] ;  /* 0x000000260208e981 */ /* 0x000368000c1e1900 */
[----:B------:R1:W5:Y:S01]  /*32990*/  @!P6 LDG.E R0, desc[UR38][R2.64+0x4] ;  /* 0x000004260200e981 */ /* 0x000362000c1e1900 */
[----:B------:R-:W-:Y:S02]  /*329a0*/  ISETP.GE.AND P6, PT, R11, UR22, PT ;  /* 0x000000160b007c0c */ /* 0x000fe4000bfc6270 */
[----:B--2---:R-:W-:Y:S02]  /*329b0*/  R2UR UR6, R21 ;  /* 0x00000000150672ca */ /* 0x004fe400000e0000 */
[----:B---3--:R-:W-:Y:S02]  /*329c0*/  R2UR UR5, R19 ;  /* 0x00000000130572ca */ /* 0x008fe400000e0000 */
[----:B------:R-:W-:-:S02]  /*329d0*/  MOV R6, 0x7fffffff ;  /* 0x7fffffff00067802 */ /* 0x000fc40000000f00 */
[----:B------:R-:W-:-:S05]  /*329e0*/  MOV R7, RZ ;  /* 0x000000ff00077202 */ /* 0x000fca0000000f00 */
[----:B-1----:R-:W-:Y:S06]  /*329f0*/  @P6 BRA `(.L_x_504) ;  /* 0x0000000400686947 */ /* 0x002fec0003800000 */
[----:B------:R-:W-:-:S04]  /*32a00*/  IADD3 R18, P6, R16, UR11, RZ ;  /* 0x0000000b10127c10 */ /* 0x000fc8000ffde0ff */
[----:B------:R-:W-:Y:S02]  /*32a10*/  LEA.HI.X.SX32 R21, R16, UR13, 0x1, P6 ;  /* 0x0000000d10157c11 */ /* 0x000fe4000b0f0eff */
[----:B------:R-:W-:Y:S02]  /*32a20*/  IABS R16, R9 ;  /* 0x0000000900107213 */ /* 0x000fe40000000000 */
[C---:B------:R-:W-:Y:S02]  /*32a30*/  IADD3 R22, P6, R17.reuse, UR12, RZ ;  /* 0x0000000c11167c10 */ /* 0x040fe4000ffde0ff */
[----:B------:R-:W1:Y:S02]  /*32a40*/  I2F.RP R2, R16 ;  /* 0x0000001000027306 */ /* 0x000e640000209400 */
[----:B------:R-:W-:Y:S02]  /*32a50*/  LEA.HI.X.SX32 R23, R17, UR14, 0x1, P6 ;  /* 0x0000000e11177c11 */ /* 0x000fe4000b0f0eff */
[----:B------:R-:W-:-:S04]  /*32a60*/  PLOP3.LUT P6, PT, PT, PT, UP0, 0x80, 0x0 ;  /* 0x000000000000781c */ /* 0x000fc80003fcf008 */
[----:B-1----:R-:W1:Y:S02]  /*32a70*/  MUFU.RCP R2, R2 ;  /* 0x0000000200027308 */ /* 0x002e640000001000 */
[----:B-1----:R-:W-:-:S06]  /*32a80*/  VIADD R17, R2, 0xffffffe ;  /* 0x0ffffffe02117836 */ /* 0x002fcc0000000000 */
[----:B------:R-:W1:Y:S02]  /*32a90*/  F2I.FTZ.U32.TRUNC.NTZ R17, R17 ;  /* 0x0000001100117305 */ /* 0x000e64000021f000 */
[----:B-1----:R-:W-:Y:S01]  /*32aa0*/  IADD3 R19, RZ, -R17, RZ ;  /* 0x80000011ff137210 */ /* 0x002fe20007ffe0ff */
[----:B------:R-:W-:Y:S06]  /*32ab0*/  @!P6 BRA `(.L_x_505) ;  /* 0x00000000002ce947 */ /* 0x000fec0003800000 */
        /* <DEDUP_REMOVED lines=11> */
.L_x_505:
[----:B------:R-:W-:Y:S05]  /*32b70*/  @!P0 BRA `(.L_x_506) ;  /* 0x00000000002c8947 */ /* 0x000fea0003800000 */
        /* <DEDUP_REMOVED lines=8> */
[----:B------:R-:W-:-:S03]  /*32c00*/  IMAD.WIDE.U32.X R2, R23, UR27, R2, P6 ;  /* 0x0000001b17027c25 */ /* 0x000fc6000b0e0402 */
[----:B------:R-:W-:Y:S02]  /*32c10*/  MOV R22, R2 ;  /* 0x0000000200167202 */ /* 0x000fe40000000f00 */
[----:B------:R-:W-:-:S07]  /*32c20*/  MOV R23, R3 ;  /* 0x0000000300177202 */ /* 0x000fce0000000f00 */
.L_x_506:
[----:B------:R-:W-:Y:S01]  /*32c30*/  SHF.R.U64 R4, R22, UR31, R23 ;  /* 0x0000001f16047c19 */ /* 0x000fe20008001217 */
[----:B------:R-:W-:Y:S01]  /*32c40*/  IMAD R5, R19, R16, RZ ;  /* 0x0000001013057224 */ /* 0x000fe200078e02ff */
[----:B------:R-:W-:Y:S02]  /*32c50*/  IABS R2, R9 ;  /* 0x0000000900027213 */ /* 0x000fe40000000000 */
[----:B------:R-:W-:Y:S01]  /*32c60*/  MOV R3, R17 ;  /* 0x0000001100037202 */ /* 0x000fe20000000f00 */
[----:B------:R-:W-:Y:S01]  /*32c70*/  VIADD R4, R4, UR17 ;  /* 0x0000001104047c36 */ /* 0x000fe20008000000 */
[----:B------:R-:W-:Y:S02]  /*32c80*/  IADD3 R7, RZ, -R2, RZ ;  /* 0x80000002ff077210 */ /* 0x000fe40007ffe0ff */
[----:B------:R-:W-:Y:S02]  /*32c90*/  MOV R2, RZ ;  /* 0x000000ff00027202 */ /* 0x000fe40000000f00 */
[----:B------:R-:W-:-:S02]  /*32ca0*/  IABS R6, R4 ;  /* 0x0000000400067213 */ /* 0x000fc40000000000 */
[----:B------:R-:W-:Y:S01]  /*32cb0*/  SHF.R.U64 R18, R18, UR30, R21 ;  /* 0x0000001e12127c19 */ /* 0x000fe20008001215 */
[----:B------:R-:W-:Y:S01]  /*32cc0*/  IMAD.HI.U32 R2, R17, R5, R2 ;  /* 0x0000000511027227 */ /* 0x000fe200078e0002 */
[-C--:B------:R-:W-:Y:S02]  /*32cd0*/  IABS R17, R10.reuse ;  /* 0x0000000a00117213 */ /* 0x080fe40000000000 */
[----:B------:R-:W-:Y:S01]  /*32ce0*/  MOV R3, R7 ;  /* 0x0000000700037202 */ /* 0x000fe20000000f00 */
[----:B------:R-:W-:Y:S01]  /*32cf0*/  IMAD.MOV.U32 R5, RZ, RZ, R6 ;  /* 0x000000ffff057224 */ /* 0x000fe200078e0006 */
[----:B------:R-:W-:Y:S01]  /*32d00*/  IADD3 R7, R18, UR16, RZ ;  /* 0x0000001012077c10 */ /* 0x000fe2000fffe0ff */
[----:B------:R-:W1:Y:S01]  /*32d10*/  I2F.RP R6, R17 ;  /* 0x0000001100067306 */ /* 0x000e620000209400 */
[----:B------:R-:W-:Y:S01]  /*32d20*/  IABS R21, R10 ;  /* 0x0000000a00157213 */ /* 0x000fe20000000000 */
[----:B------:R-:W-:Y:S01]  /*32d30*/  IMAD.HI.U32 R2, R2, R5, RZ ;  /* 0x0000000502027227 */ /* 0x000fe200078e00ff */
[----:B------:R-:W-:-:S02]  /*32d40*/  IABS R18, R7 ;  /* 0x0000000700127213 */ /* 0x000fc40000000000 */
[----:B------:R-:W-:Y:S01]  /*32d50*/  IADD3 R21, RZ, -R21, RZ ;  /* 0x80000015ff157210 */ /* 0x000fe20007ffe0ff */
[----:B------:R-:W-:-:S05]  /*32d60*/  IMAD R5, R2, R3, R5 ;  /* 0x0000000302057224 */ /* 0x000fca00078e0205 */
[----:B------:R-:W-:Y:S01]  /*32d70*/  ISETP.GT.U32.AND P6, PT, R16, R5, PT ;  /* 0x000000051000720c */ /* 0x000fe20003fc4070 */
[----:B-1----:R-:W1:-:S12]  /*32d80*/  MUFU.RCP R6, R6 ;  /* 0x0000000600067308 */ /* 0x002e580000001000 */
[----:B------:R-:W-:Y:S02]  /*32d90*/  @!P6 IADD3 R5, R5, -R16, RZ ;  /* 0x800000100505e210 */ /* 0x000fe40007ffe0ff */
[----:B-1----:R-:W-:-:S04]  /*32da0*/  IADD3 R2, R6, 0xffffffe, RZ ;  /* 0x0ffffffe06027810 */ /* 0x002fc80007ffe0ff */
[----:B------:R1:W2:Y:S02]  /*32db0*/  F2I.FTZ.U32.TRUNC.NTZ R3, R2 ;  /* 0x0000000200037305 */ /* 0x0002a4000021f000 */
[----:B-1----:R-:W-:Y:S01]  /*32dc0*/  MOV R2, RZ ;  /* 0x000000ff00027202 */ /* 0x002fe20000000f00 */
[----:B--2---:R-:W-:-:S04]  /*32dd0*/  IMAD.MOV R22, RZ, RZ, -R3 ;  /* 0x000000ffff167224 */ /* 0x004fc800078e0a03 */
[----:B------:R-:W-:-:S04]  /*32de0*/  IMAD R19, R22, R17, RZ ;  /* 0x0000001116137224 */ /* 0x000fc800078e02ff */
[----:B------:R-:W-:-:S04]  /*32df0*/  IMAD.HI.U32 R6, R3, R19, R2 ;  /* 0x0000001303067227 */ /* 0x000fc800078e0002 */
[----:B------:R-:W-:Y:S01]  /*32e00*/  IMAD.MOV.U32 R3, RZ, RZ, R18 ;  /* 0x000000ffff037224 */ /* 0x000fe200078e0012 */
[----:B------:R-:W-:-:S03]  /*32e10*/  MOV R18, R21 ;  /* 0x0000001500127202 */ /* 0x000fc60000000f00 */
        /* <DEDUP_REMOVED lines=12> */
[----:B------:R-:W-:Y:S02]  /*32ee0*/  @!P6 IADD3 R2, -R2, RZ, RZ ;  /* 0x000000ff0202e210 */ /* 0x000fe40007ffe1ff */
[----:B------:R-:W-:-:S13]  /*32ef0*/  ISETP.NE.AND P6, PT, RZ, UR10, PT ;  /* 0x0000000aff007c0c */ /* 0x000fda000bfc5270 */
[----:B------:R-:W-:Y:S02]  /*32f00*/  @!P6 LOP3.LUT R3, RZ, UR10, RZ, 0x33, !PT ;  /* 0x0000000aff03ec12 */ /* 0x000fe4000f8e33ff */
[----:B------:R-:W-:-:S03]  /*32f10*/  ISETP.NE.AND P6, PT, RZ, UR9, PT ;  /* 0x00000009ff007c0c */ /* 0x000fc6000bfc5270 */
[----:B------:R-:W-:-:S10]  /*32f20*/  IMAD.IADD R3, R4, 0x1, -R3 ;  /* 0x0000000104037824 */ /* 0x000fd400078e0a03 */
[----:B------:R-:W-:Y:S02]  /*32f30*/  @!P6 LOP3.LUT R2, RZ, UR9, RZ, 0x33, !PT ;  /* 0x00000009ff02ec12 */ /* 0x000fe4000f8e33ff */
[----:B------:R-:W-:Y:S02]  /*32f40*/  PLOP3.LUT P6, PT, PT, PT, UP3, 0x80, 0x0 ;  /* 0x000000000000781c */ /* 0x000fe40003fcf038 */
[----:B------:R-:W-:-:S04]  /*32f50*/  IADD3 R2, -R2, R7, RZ ;  /* 0x0000000702027210 */ /* 0x000fc80007ffe1ff */
[CC--:B------:R-:W-:Y:S01]  /*32f60*/  SEL R4, R3.reuse, R2.reuse, !P6 ;  /* 0x0000000203047207 */ /* 0x0c0fe20007000000 */
[----:B------:R-:W-:-:S03]  /*32f70*/  IMAD R6, R3, R2, RZ ;  /* 0x0000000203067224 */ /* 0x000fc600078e02ff */
[----:B------:R-:W-:Y:S02]  /*32f80*/  SHF.R.S32.HI R5, RZ, 0x1f, R4 ;  /* 0x0000001fff057819 */ /* 0x000fe40000011404 */
[----:B------:R-:W-:-:S07]  /*32f90*/  SHF.R.S32.HI R7, RZ, 0x1f, R6 ;  /* 0x0000001fff077819 */ /* 0x000fce0000011406 */
.L_x_504:
[----:B------:R-:W-:Y:S05]  /*32fa0*/  BSYNC B0 ;  /* 0x0000000000007941 */ /* 0x000fea0003800000 */
.L_x_503:
[----:B------:R-:W1:Y:S04]  /*32fb0*/  SHFL.UP PT, R3, R6, 0x1, RZ ;  /* 0x0420000006037989 */ /* 0x000e6800000e00ff */
[----:B------:R-:W2:Y:S01]  /*32fc0*/  SHFL.UP PT, R2, R7, 0x1, RZ ;  /* 0x0420000007027989 */ /* 0x000ea200000e00ff */
[----:B-1----:R-:W-:Y:S02]  /*32fd0*/  SEL R3, R3, RZ, P1 ;  /* 0x000000ff03037207 */ /* 0x002fe40000800000 */
[----:B--2---:R-:W-:Y:S02]  /*32fe0*/  SEL R2, R2, RZ, P1 ;  /* 0x000000ff02027207 */ /* 0x004fe40000800000 */
[----:B------:R-:W-:-:S04]  /*32ff0*/  IADD3 R18, P6, R3, R6, RZ ;  /* 0x0000000603127210 */ /* 0x000fc80007fde0ff */
[----:B------:R-:W-:Y:S01]  /*33000*/  IADD3.X R17, R2, R7, RZ, P6, !PT ;  /* 0x0000000702117210 */ /* 0x000fe200037fe4ff */
        /* <DEDUP_REMOVED lines=10> */
[----:B------:R-:W-:-:S05]  /*330b0*/  IADD3 R22, P6, R3, R16, RZ ;  /* 0x0000001003167210 */ /* 0x000fca0007fde0ff */
[----:B------:R-:W-:Y:S01]  /*330c0*/  IMAD.X R19, R2, 0x1, R21, P6 ;  /* 0x0000000102137824 */ /* 0x000fe200030e0615 */
        /* <DEDUP_REMOVED lines=11> */
[----:B------:R-:W-:Y:S02]  /*33180*/  IADD3.X R3, R16, R17, RZ, P6, !PT ;  /* 0x0000001110037210 */ /* 0x000fe400037fe4ff */
[----:B------:R-:W-:-:S04]  /*33190*/  IADD3 R19, P6, R2, UR5, RZ ;  /* 0x0000000502137c10 */ /* 0x000fc8000ffde0ff */
[----:B------:R-:W-:Y:S02]  /*331a0*/  IADD3.X R21, R3, UR6, RZ, P6, !PT ;  /* 0x0000000603157c10 */ /* 0x000fe4000b7fe4ff */
[----:B------:R-:W-:-:S04]  /*331b0*/  ISETP.GT.U32.AND P6, PT, R19, UR8, PT ;  /* 0x0000000813007c0c */ /* 0x000fc8000bfc4070 */
[----:B------:R-:W-:-:S13]  /*331c0*/  ISETP.GT.U32.AND.EX P6, PT, R21, UR7, PT, P6 ;  /* 0x0000000715007c0c */ /* 0x000fda000bfc4160 */
[----:B------:R-:W-:-:S04]  /*331d0*/  VOTE.ANY R16, PT, P6 ;  /* 0x0000000000107806 */ /* 0x000fc800030e0100 */
[----:B------:R-:W-:-:S13]  /*331e0*/  ISETP.NE.AND P6, PT, R16, RZ, PT ;  /* 0x000000ff1000720c */ /* 0x000fda0003fc5270 */
[----:B------:R-:W-:Y:S05]  /*331f0*/  @!P6 BRA `(.L_x_507) ;  /* 0xfffffff400b4e947 */ /* 0x000fea000383ffff */
[----:B------:R-:W-:Y:S01]  /*33200*/  MOV R19, R2 ;  /* 0x0000000200137202 */ /* 0x000fe20000000f00 */
[----:B------:R-:W-:-:S07]  /*33210*/  IMAD.MOV.U32 R18, RZ, RZ, R3 ;  /* 0x000000ffff127224 */ /* 0x000fce00078e0003 */
.L_x_502:
[----:B------:R-:W1:Y:S08]  /*33220*/  BREV R16, R16 ;  /* 0x0000001000107301 */ /* 0x000e700000000000 */
[----:B-1----:R-:W1:Y:S02]  /*33230*/  FLO.U32.SH R17, R16 ;  /* 0x0000001000117300 */ /* 0x002e6400000e0400 */
[----:B-1----:R-:W1:Y:S02]  /*33240*/  SHFL.IDX PT, R11, R11, R17, 0x1f ;  /* 0x00001f110b0b7589 */ /* 0x002e6400000e0000 */
[----:B-1----:R-:W-:-:S13]  /*33250*/  R2UR UR4, R11 ;  /* 0x000000000b0472ca */ /* 0x002fda00000e0000 */
[----:B------:R-:W-:-:S04]  /*33260*/  IADD3 R21, R20, UR4, RZ ;  /* 0x0000000414157c10 */ /* 0x000fc8000fffe0ff */
[----:B------:R-:W-:-:S13]  /*33270*/  ISETP.GE.AND P1, PT, R21, UR22, PT ;  /* 0x0000001615007c0c */ /* 0x000fda000bf26270 */
[----:B------:R-:W1:Y:S02]  /*33280*/  @!P1 LDC.64 R2, c[0x0][0x918] ;  /* 0x00024600ff029b82 */ /* 0x000e640000000a00 */
[----:B-1----:R-:W-:-:S05]  /*33290*/  @!P1 IMAD.WIDE R2, R21, 0xc, R2 ;  /* 0x0000000c15029825 */ /* 0x002fca00078e0202 */
[----:B-----5:R1:W5:Y:S04]  /*332a0*/  @!P1 LDG.E R8, desc[UR38][R2.64] ;  /* 0x0000002602089981 */ /* 0x020368000c1e1900 */
[----:B------:R1:W5:Y:S01]  /*332b0*/  @!P1 LDG.E R0, desc[UR38][R2.64+0x4] ;  /* 0x0000042602009981 */ /* 0x000362000c1e1900 */
[----:B------:R-:W-:-:S03]  /*332c0*/  IADD3 R12, P1, P2, R19, UR5, -R6 ;  /* 0x00000005130c7c10 */ /* 0x000fc6000fa3e806 */
[----:B------:R-:W-:Y:S01]  /*332d0*/  SHFL.IDX PT, R6, R6, R17, 0x1f ;  /* 0x00001f1106067589 */ /* 0x000fe200000e0000 */
[----:B------:R-:W-:-:S03]  /*332e0*/  IADD3.X R18, R18, UR6, ~R7, P1, P2 ;  /* 0x0000000612127c10 */ /* 0x000fc60008fe4c07 */
[----:B------:R-:W2:Y:S04]  /*332f0*/  SHFL.IDX PT, R12, R12, R17, 0x1f ;  /* 0x00001f110c0c7589 */ /* 0x000ea800000e0000 */
[----:B------:R-:W3:Y:S04]  /*33300*/  SHFL.IDX PT, R18, R18, R17, 0x1f ;  /* 0x00001f1112127589 */ /* 0x000ee800000e0000 */
[----:B------:R1:W4:Y:S04]  /*33310*/  SHFL.IDX PT, R7, R7, R17, 0x1f ;  /* 0x00001f1107077589 */ /* 0x00032800000e0000 */
[----:B------:R1:W1:Y:S04]  /*33320*/  SHFL.IDX PT, R5, R5, R17, 0x1f ;  /* 0x00001f1105057589 */ /* 0x00026800000e0000 */
[----:B------:R1:W1:Y:S01]  /*33330*/  SHFL.IDX PT, R4, R4, R17, 0x1f ;  /* 0x00001f1104047589 */ /* 0x00026200000e0000 */
[----:B--2---:R-:W-:-:S02]  /*33340*/  R2UR UR5, R12 ;  /* 0x000000000c0572ca */ /* 0x004fc400000e0000 */
[----:B---3--:R-:W-:-:S15]  /*33350*/  R2UR UR6, R18 ;  /* 0x00000000120672ca */ /* 0x008fde00000e0000 */
.L_x_497:
[----:B-1----:R-:W1:Y:S01]  /*33360*/  LDC R2, c[0x0][0x910] ;  /* 0x00024400ff027b82 */ /* 0x002e620000000800 */
[----:B------:R-:W-:Y:S01]  /*33370*/  UMOV UR22, 0xffffffff ;  /* 0xffffffff00167882 */ /* 0x000fe20000000000 */
[----:B------:R-:W-:Y:S01]  /*33380*/  UMOV UR23, 0xffffffff ;  /* 0xffffffff00177882 */ /* 0x000fe20000000000 */
[----:B------:R-:W-:Y:S01]  /*33390*/  UMOV UR24, 0xffffffff ;  /* 0xffffffff00187882 */ /* 0x000fe20000000000 */
[----:B------:R-:W-:Y:S02]  /*333a0*/  MOV R19, RZ ;  /* 0x000000ff00137202 */ /* 0x000fe40000000f00 */
[----:B-1----:R-:W-:-:S13]  /*333b0*/  ISETP.LE.AND P1, PT, R2, UR4, PT ;  /* 0x0000000402007c0c */ /* 0x002fda000bf23270 */
[----:B------:R-:W-:Y:S05]  /*333c0*/  @P1 BRA `(.L_x_496) ;  /* 0x0000000000f01947 */ /* 0x000fea0003800000 */
[C---:B------:R-:W-:Y:S01]  /*333d0*/  R2UR UR22, R4.reuse ;  /* 0x00000000041672ca */ /* 0x040fe200000e0000 */
[----:B------:R-:W-:Y:S01]  /*333e0*/  UIADD3 UR24, UP1, -UR5, UR8, URZ ;  /* 0x0000000805187290 */ /* 0x000fe2000ff3e13f */
[----:B------:R-:W-:Y:S01]  /*333f0*/  R2UR UR23, R5 ;  /* 0x00000000051772ca */ /* 0x000fe200000e0000 */
[----:B------:R-:W-:Y:S01]  /*33400*/  ULDC UR30, c[0x0][0x8c0] ;  /* 0x00023000001e7ab9 */ /* 0x000fe20000000800 */
[----:B------:R-:W-:Y:S01]  /*33410*/  ULDC UR32, c[0x0][0x8b0] ;  /* 0x00022c0000207ab9 */ /* 0x000fe20000000800 */
[----:B------:R-:W-:Y:S01]  /*33420*/  ULDC UR33, c[0x0][0x904] ;  /* 0x0002410000217ab9 */ /* 0x000fe20000000800 */
[----:B------:R-:W-:-:S03]  /*33430*/  SHF.R.U64 R2, R4, UR32, R5 ;  /* 0x0000002004027c19 */ /* 0x000fc60008001205 */
[----:B------:R-:W-:-:S04]  /*33440*/  UIADD3.X UR22, ~UR6, UR7, URZ, UP1, !UPT ;  /* 0x0000000706167290 */ /* 0x000fc80008ffe53f */
[----:B------:R-:W-:Y:S02]  /*33450*/  USHF.R.U32.HI UR31, URZ, UR30, UR22 ;  /* 0x0000001e3f1f7299 */ /* 0x000fe40008011616 */
[----:B------:R-:W-:Y:S02]  /*33460*/  USHF.R.U32.HI UR27, URZ, UR32, UR23 ;  /* 0x000000203f1b7299 */ /* 0x000fe40008011617 */
[----:B------:R-:W-:Y:S02]  /*33470*/  USHF.R.U32.HI UR25, URZ, UR32, UR31 ;  /* 0x000000203f197299 */ /* 0x000fe4000801161f */
[----:B------:R-:W-:Y:S01]  /*33480*/  USHF.R.U64 UR22, UR24, UR30, UR22 ;  /* 0x0000001e18167299 */ /* 0x000fe20008001216 */
[----:B------:R-:W-:Y:S01]  /*33490*/  R2UR UR24, R2 ;  /* 0x00000000021872ca */ /* 0x000fe200000e0000 */
[----:B------:R-:W-:Y:S02]  /*334a0*/  USHF.R.U32.HI UR26, URZ, UR33, UR25 ;  /* 0x000000213f1a7299 */ /* 0x000fe40008011619 */
[----:B------:R-:W-:-:S02]  /*334b0*/  USHF.R.U64 UR23, UR22, UR32, UR31 ;  /* 0x0000002016177299 */ /* 0x000fc4000800121f */
[----:B------:R-:W-:Y:S02]  /*334c0*/  ULOP3.LUT UR30, UR26, UR27, URZ, 0xfc, !UPT ;  /* 0x0000001b1a1e7292 */ /* 0x000fe4000f8efc3f */
[----:B------:R-:W-:-:S04]  /*334d0*/  USHF.R.U64 UR25, UR23, UR33, UR25 ;  /* 0x0000002117197299 */ /* 0x000fc80008001219 */
[----:B------:R-:W-:-:S13]  /*334e0*/  ISETP.NE.U32.AND P1, PT, RZ, UR30, PT ;  /* 0x0000001eff007c0c */ /* 0x000fda000bf25070 */
[----:B------:R-:W-:Y:S05]  /*334f0*/  @!P1 BRA `(.L_x_508) ;  /* 0x0000000000189947 */ /* 0x000fea0003800000 */
[----:B------:R-:W-:-:S07]  /*33500*/  MOV R12, 0x33520 ;  /* 0x00033520000c7802 */ /* 0x000fce0000000f00 */
[----:B--2-45:R-:W-:Y:S05]  /*33510*/  CALL.REL.NOINC `(.L_x_509) ;  /* 0x00000030003c7944 */ /* 0x034fea0003c00000 */
[----:B------:R-:W-:-:S04]  /*33520*/  UIADD3 UR26, -UR27, URZ, URZ ;  /* 0x0000003f1b1a7290 */ /* 0x000fc8000fffe13f */
[----:B------:R-:W-:-:S03]  /*33530*/  UIMAD UR25, UR24, UR26, UR25 ;  /* 0x0000001a181972a4 */ /* 0x000fc6000f8e0219 */
[----:B------:R-:W-:Y:S01]  /*33540*/  UMOV UR24, UR27 ;  /* 0x0000001b00187c82 */ /* 0x000fe20008000000 */
[----:B------:R-:W-:Y:S08]  /*33550*/  BRA `(.L_x_510) ;  /* 0x0000000000587947 */ /* 0x000ff00003800000 */
.L_x_508:
[----:B------:R-:W1:Y:S01]  /*33560*/  I2F.U32.RP R2, UR24 ;  /* 0x0000001800027d06 */ /* 0x000e620008209000 */
[----:B------:R-:W-:Y:S01]  /*33570*/  UMOV UR26, URZ ;  /* 0x0000003f001a7c82 */ /* 0x000fe20008000000 */
[----:B------:R-:W-:-:S06]  /*33580*/  UISETP.NE.U32.AND UP4, UPT, UR24, URZ, UPT ;  /* 0x0000003f1800728c */ /* 0x000fcc000bf85070 */
[----:B-1----:R-:W1:Y:S02]  /*33590*/  MUFU.RCP R2, R2 ;  /* 0x0000000200027308 */ /* 0x002e640000001000 */
[----:B-1----:R-:W-:-:S06]  /*335a0*/  IADD3 R3, R2, 0xffffffe, RZ ;  /* 0x0ffffffe02037810 */ /* 0x002fcc0007ffe0ff */
[----:B------:R-:W1:Y:S02]  /*335b0*/  F2I.FTZ.U32.TRUNC.NTZ R3, R3 ;  /* 0x0000000300037305 */ /* 0x000e64000021f000 */
[----:B-1----:R-:W-:-:S13]  /*335c0*/  R2UR UR27, R3 ;  /* 0x00000000031b72ca */ /* 0x002fda00000e0000 */
[----:B------:R-:W-:-:S04]  /*335d0*/  UIADD3 UR30, URZ, -UR27, URZ ;  /* 0x8000001b3f1e7290 */ /* 0x000fc8000fffe03f */
[----:B------:R-:W-:-:S04]  /*335e0*/  UIMAD UR30, UR30, UR24, URZ ;  /* 0x000000181e1e72a4 */ /* 0x000fc8000f8e023f */
[----:B------:R-:W-:-:S04]  /*335f0*/  UIMAD.WIDE.U32 UR26, UR27, UR30, UR26 ;  /* 0x0000001e1b1a72a5 */ /* 0x000fc8000f8e001a */
[----:B------:R-:W-:-:S04]  /*33600*/  UIMAD.WIDE.U32 UR26, UR27, UR25, URZ ;  /* 0x000000191b1a72a5 */ /* 0x000fc8000f8e003f */
[----:B------:R-:W-:-:S04]  /*33610*/  UIADD3 UR26, -UR27, URZ, URZ ;  /* 0x0000003f1b1a7290 */ /* 0x000fc8000fffe13f */
[----:B------:R-:W-:-:S04]  /*33620*/  UIMAD UR26, UR24, UR26, UR25 ;  /* 0x0000001a181a72a4 */ /* 0x000fc8000f8e0219 */
[----:B------:R-:W-:-:S11]  /*33630*/  UISETP.GE.U32.AND UP1, UPT, UR26, UR24, UPT ;  /* 0x000000181a00728c */ /* 0x000fd6000bf26070 */
[----:B------:R-:W-:Y:S02]  /*33640*/  @UP1 UIADD3 UR26, UR26, -UR24, URZ ;  /* 0x800000181a1a1290 */ /* 0x000fe4000fffe03f */
[----:B------:R-:W-:Y:S02]  /*33650*/  @UP1 UIADD3 UR27, UR27, 0x1, URZ ;  /* 0x000000011b1b1890 */ /* 0x000fe4000fffe03f */
[----:B------:R-:W-:-:S11]  /*33660*/  UISETP.GE.U32.AND UP2, UPT, UR26, UR24, UPT ;  /* 0x000000181a00728c */ /* 0x000fd6000bf46070 */
[----:B------:R-:W-:Y:S02]  /*33670*/  @UP2 UIADD3 UR27, UR27, 0x1, URZ ;  /* 0x000000011b1b2890 */ /* 0x000fe4000fffe03f */
[----:B------:R-:W-:-:S04]  /*33680*/  @!UP4 ULOP3.LUT UR27, URZ, UR24, URZ, 0x33, !UPT ;  /* 0x000000183f1bc292 */ /* 0x000fc8000f8e333f */
[----:B------:R-:W-:-:S04]  /*33690*/  UIADD3 UR26, -UR27, URZ, URZ ;  /* 0x0000003f1b1a7290 */ /* 0x000fc8000fffe13f */
[----:B------:R-:W-:-:S03]  /*336a0*/  UIMAD UR25, UR24, UR26, UR25 ;  /* 0x0000001a181972a4 */ /* 0x000fc6000f8e0219 */
[----:B------:R-:W-:-:S09]  /*336b0*/  UMOV UR24, UR27 ;  /* 0x0000001b00187c82 */ /* 0x000fd20008000000 */
.L_x_510:
[----:B------:R-:W-:Y:S01]  /*336c0*/  ULOP3.LUT UR23, UR23, UR20, URZ, 0xc0, !UPT ;  /* 0x0000001417177292 */ /* 0x000fe2000f8ec03f */
[----:B------:R-:W-:Y:S01]  /*336d0*/  IMAD.MOV.U32 R19, RZ, RZ, 0x1 ;  /* 0x00000001ff137424 */ /* 0x000fe200078e00ff */
[----:B------:R-:W-:Y:S02]  /*336e0*/  ULOP3.LUT UR22, UR22, UR18, URZ, 0xc0, !UPT ;  /* 0x0000001216167292 */ /* 0x000fe4000f8ec03f */
[----:B------:R-:W-:Y:S01]  /*336f0*/  UIMAD UR23, UR19, UR24, UR23 ;  /* 0x00000018131772a4 */ /* 0x000fe2000f8e0217 */
[----:B------:R-:W-:Y:S01]  /*33700*/  ULDC UR27, c[0x0][0x8a8] ;  /* 0x00022a00001b7ab9 */ /* 0x000fe20000000800 */
[----:B------:R-:W-:Y:S01]  /*33710*/  ULDC UR26, c[0x0][0x8b8] ;  /* 0x00022e00001a7ab9 */ /* 0x000fe20000000800 */
[----:B------:R-:W-:Y:S02]  /*33720*/  UIMAD UR25, UR25, UR27, UR22 ;  /* 0x0000001b191972a4 */ /* 0x000fe4000f8e0216 */
[----:B------:R-:W-:Y:S01]  /*33730*/  UIMAD UR23, UR23, UR26, UR57 ;  /* 0x0000001a171772a4 */ /* 0x000fe2000f8e0239 */
[----:B------:R-:W-:Y:S01]  /*33740*/  @UP3 UMOV UR24, UR4 ;  /* 0x0000000400183c82 */ /* 0x000fe20008000000 */
[----:B------:R-:W-:-:S03]  /*33750*/  @!UP3 UMOV UR24, UR4 ;  /* 0x000000040018bc82 */ /* 0x000fc60008000000 */
[----:B------:R-:W-:Y:S02]  /*33760*/  @UP3 UMOV UR22, UR25 ;  /* 0x0000001900163c82 */ /* 0x000fe40008000000 */
[----:B------:R-:W-:Y:S01]  /*33770*/  @!UP3 UMOV UR22, UR23 ;  /* 0x000000170016bc82 */ /* 0x000fe20008000000 */
[----:B------:R-:W-:-:S05]  /*33780*/  @!UP3 UMOV UR23, UR25 ;  /* 0x000000190017bc82 */ /* 0x000fca0008000000 */
.L_x_496:
[----:B------:R-:W-:-:S06]  /*33790*/  UISETP.NE.AND UP1, UPT, UR15, 0x3, UPT ;  /* 0x000000030f00788c */ /* 0x000fcc000bf25270 */
[----:B------:R-:W-:-:S13]  /*337a0*/  PLOP3.LUT P1, PT, PT, PT, UP1, 0x80, 0x0 ;  /* 0x000000000000781c */ /* 0x000fda0003f2f018 */
[----:B------:R-:W-:Y:S05]  /*337b0*/  @!P1 BRA `(.L_x_511) ;  /* 0x0000000000049947 */ /* 0x000fea0003800000 */
[----:B--2---:R-:W-:Y:S01]  /*337c0*/  BPT.TRAP 0x1 ;  /* 0x000000040000795c */ /* 0x004fe20000300000 */
.L_x_511:
[----:B------:R-:W1:Y:S01]  /*337d0*/  S2R R3, SR_CgaCtaId ;  /* 0x0000000000037919 */ /* 0x000e620000008800 */
[----:B------:R-:W-:-:S04]  /*337e0*/  MOV R2, 0x400 ;  /* 0x0000040000027802 */ /* 0x000fc80000000f00 */
[----:B-1----:R-:W-:Y:S02]  /*337f0*/  LEA R2, R3, R2, 0x18 ;  /* 0x0000000203027211 */ /* 0x002fe400078ec0ff */
[----:B------:R-:W-:Y:S02]  /*33800*/  SHF.L.U32 R3, R14, 0x1f, RZ ;  /* 0x0000001f0e037819 */ /* 0x000fe400000006ff */
[----:B------:R-:W-:-:S04]  /*33810*/  LEA R12, R13, R2, 0x3 ;  /* 0x000000020d0c7211 */ /* 0x000fc800078e18ff */
[----:B------:R-:W1:Y:S02]  /*33820*/  SYNCS.PHASECHK.TRANS64.TRYWAIT P2, [R12+URZ+0x34440], R3 ;  /* 0x034440030c0075a7 */ /* 0x000e64000804017f */
[----:B-1----:R-:W-:Y:S05]  /*33830*/  @!P2 BRA `(.L_x_512) ;  /* 0x0000002400dca947 */ /* 0x002fea0003800000 */
.L_x_626:
[----:B------:R-:W-:Y:S01]  /*33840*/  ELECT P2, URZ, PT ;  /* 0x00000000003f782f */ /* 0x000fe20003840000 */
[----:B------:R-:W-:-:S12]  /*33850*/  BSSY B0, `(.L_x_513) ;  /* 0x0000010000007945 */ /* 0x000fd80003800000 */
[----:B------:R-:W-:Y:S05]  /*33860*/  @!P2 BRA `(.L_x_514) ;  /* 0x000000000038a947 */ /* 0x000fea0003800000 */
[----:B-1----:R-:W-:Y:S01]  /*33870*/  LEA R3, R13, R2, 0x4 ;  /* 0x000000020d037211 */ /* 0x002fe200078e20ff */
[----:B------:R-:W-:Y:S01]  /*33880*/  IMAD.U32 R17, RZ, RZ, UR23 ;  /* 0x00000017ff117e24 */ /* 0x000fe2000f8e00ff */
[----:B------:R-:W-:Y:S02]  /*33890*/  MOV R18, UR24 ;  /* 0x0000001800127c02 */ /* 0x000fe40008000f00 */
[----:B------:R-:W-:-:S05]  /*338a0*/  MOV R16, UR22 ;  /* 0x0000001600107c02 */ /* 0x000fca0008000f00 */
[----:B------:R1:W-:Y:S01]  /*338b0*/  STS.128 [R3+0x34520], R16 ;  /* 0x0345201003007388 */ /* 0x0003e20000000c00 */
[----:B------:R-:W-:Y:S01]  /*338c0*/  @!PT LDS RZ, [RZ] ;  /* 0x00000000fffff984 */ /* 0x000fe20000000800 */
[----:B------:R-:W-:Y:S01]  /*338d0*/  @!PT LDS RZ, [RZ] ;  /* 0x00000000fffff984 */ /* 0x000fe20000000800 */
[----:B------:R-:W-:Y:S01]  /*338e0*/  @!PT LDS RZ, [RZ] ;  /* 0x00000000fffff984 */ /* 0x000fe20000000800 */
[----:B------:R-:W-:Y:S01]  /*338f0*/  @!PT LDS RZ, [RZ] ;  /* 0x00000000fffff984 */ /* 0x000fe20000000800 */
[----:B------:R3:W-:Y:S06]  /*33900*/  MEMBAR.ALL.CTA ;  /* 0x0000000000007992 */ /* 0x0007ec0000008000 */
[----:B---3--:R-:W3:Y:S01]  /*33910*/  FENCE.VIEW.ASYNC.S ;  /* 0x00000000000073c6 */ /* 0x008ee20000000000 */
[----:B------:R-:W-:Y:S05]  /*33920*/  @!P1 BRA `(.L_x_515) ;  /* 0x0000000000049947 */ /* 0x000fea0003800000 */
[----:B--2---:R-:W-:Y:S01]  /*33930*/  BPT.TRAP 0x1 ;  /* 0x000000040000795c */ /* 0x004fe20000300000 */
.L_x_515:
[----:B---3--:R3:W-:Y:S02]  /*33940*/  SYNCS.ARRIVE.TRANS64.A1T0 RZ, [R12+URZ+0x34400], RZ ;  /* 0x034400ff0cff79a7 */ /* 0x0087e4000810003f */
.L_x_514:
[----:B--2---:R-:W-:Y:S05]  /*33950*/  BSYNC B0 ;  /* 0x0000000000007941 */ /* 0x004fea0003800000 */
.L_x_513:
[----:B------:R-:W-:Y:S02]  /*33960*/  ISETP.NE.AND P3, PT, R19, RZ, PT ;  /* 0x000000ff1300720c */ /* 0x000fe40003f65270 */
[----:B------:R-:W-:-:S04]  /*33970*/  IADD3 R13, R13, 0x1, RZ ;  /* 0x000000010d0d7810 */ /* 0x000fc80007ffe0ff */
[----:B------:R-:W-:-:S04]  /*33980*/  ISETP.NE.AND P2, PT, R13, 0x8, PT ;  /* 0x000000080d00780c */ /* 0x000fc80003f45270 */
[----:B-1----:R-:W-:Y:S02]  /*33990*/  SEL R3, RZ, 0x1, P2 ;  /* 0x00000001ff037807 */ /* 0x002fe40001000000 */
[----:B------:R-:W-:Y:S02]  /*339a0*/  SEL R13, R13, RZ, P2 ;  /* 0x000000ff0d0d7207 */ /* 0x000fe40001000000 */
[----:B------:R-:W-:Y:S01]  /*339b0*/  LOP3.LUT R14, R14, R3, RZ, 0x3c, !PT ;  /* 0x000000030e0e7212 */ /* 0x000fe200078e3cff */
[----:B------:R-:W-:Y:S06]  /*339c0*/  @P3 BRA `(.L_x_516) ;  /* 0xffffffe000fc3947 */ /* 0x000fec000383ffff */
[----:B------:R-:W-:Y:S05]  /*339d0*/  @!P1 BRA `(.L_x_517) ;  /* 0x0000000000049947 */ /* 0x000fea0003800000 */
[----:B------:R-:W-:Y:S01]  /*339e0*/  BPT.TRAP 0x1 ;  /* 0x000000040000795c */ /* 0x000fe20000300000 */
.L_x_517:
[----:B------:R-:W-:Y:S02]  /*339f0*/  LEA R3, R13, R2, 0x3 ;  /* 0x000000020d037211 */ /* 0x000fe400078e18ff */
[----:B-----5:R-:W-:-:S04]  /*33a00*/  SHF.L.U32 R0, R14, 0x1f, RZ ;  /* 0x0000001f0e007819 */ /* 0x020fc800000006ff */
[----:B------:R-:W1:Y:S02]  /*33a10*/  SYNCS.PHASECHK.TRANS64.TRYWAIT P0, [R3+URZ+0x34440], R0 ;  /* 0x03444000030075a7 */ /* 0x000e64000800017f */
[----:B-1----:R-:W-:Y:S05]  /*33a20*/  @!P0 BRA `(.L_x_518) ;  /* 0x0000002400748947 */ /* 0x002fea0003800000 */
.L_x_627:
[----:B------:R-:W-:Y:S05]  /*33a30*/  @!P1 BRA `(.L_x_519) ;  /* 0x0000000000049947 */ /* 0x000fea0003800000 */
[----:B------:R-:W-:Y:S01]  /*33a40*/  BPT.TRAP 0x1 ;  /* 0x000000040000795c */ /* 0x000fe20000300000 */
.L_x_519:
[----:B------:R-:W-:-:S05]  /*33a50*/  VIADD R13, R13, 0x1 ;  /* 0x000000010d0d7836 */ /* 0x000fca0000000000 */
[----:B------:R-:W-:-:S04]  /*33a60*/  ISETP.NE.AND P0, PT, R13, 0x8, PT ;  /* 0x000000080d00780c */ /* 0x000fc80003f05270 */
[----:B-1----:R-:W-:Y:S02]  /*33a70*/  SEL R3, RZ, 0x1, P0 ;  /* 0x00000001ff037807 */ /* 0x002fe40000000000 */
[----:B------:R-:W-:Y:S02]  /*33a80*/  SEL R13, R13, RZ, P0 ;  /* 0x000000ff0d0d7207 */ /* 0x000fe40000000000 */
[----:B------:R-:W-:Y:S02]  /*33a90*/  LOP3.LUT R14, R14, R3, RZ, 0x3c, !PT ;  /* 0x000000030e0e7212 */ /* 0x000fe400078e3cff */
[----:B------:R-:W-:Y:S02]  /*33aa0*/  LEA R3, R13, R2, 0x3 ;  /* 0x000000020d037211 */ /* 0x000fe400078e18ff */
[----:B------:R-:W-:-:S04]  /*33ab0*/  SHF.L.U32 R0, R14, 0x1f, RZ ;  /* 0x0000001f0e007819 */ /* 0x000fc800000006ff */
[----:B------:R-:W1:Y:S02]  /*33ac0*/  SYNCS.PHASECHK.TRANS64.TRYWAIT P0, [R3+URZ+0x34440], R0 ;  /* 0x03444000030075a7 */ /* 0x000e64000800017f */
[----:B-1----:R-:W-:Y:S05]  /*33ad0*/  @!P0 BRA `(.L_x_520) ;  /* 0x00000024005c8947 */ /* 0x002fea0003800000 */
.L_x_628:
[----:B------:R-:W-:Y:S05]  /*33ae0*/  @!P1 BRA `(.L_x_521) ;  /* 0x0000000000049947 */ /* 0x000fea0003800000 */
[----:B------:R-:W-:Y:S01]  /*33af0*/  BPT.TRAP 0x1 ;  /* 0x000000040000795c */ /* 0x000fe20000300000 */
.L_x_521:
[----:B-1----:R-:W-:-:S04]  /*33b00*/  IADD3 R0, R13, 0x1, RZ ;  /* 0x000000010d007810 */ /* 0x002fc80007ffe0ff */
[----:B------:R-:W-:-:S04]  /*33b10*/  ISETP.NE.AND P0, PT, R0, 0x8, PT ;  /* 0x000000080000780c */ /* 0x000fc80003f05270 */
[----:B------:R-:W-:Y:S02]  /*33b20*/  SEL R3, RZ, 0x1, P0 ;  /* 0x00000001ff037807 */ /* 0x000fe40000000000 */
[----:B------:R-:W-:Y:S02]  /*33b30*/  SEL R5, R0, RZ, P0 ;  /* 0x000000ff00057207 */ /* 0x000fe40000000000 */
[----:B------:R-:W-:Y:S02]  /*33b40*/  LOP3.LUT R14, R14, R3, RZ, 0x3c, !PT ;  /* 0x000000030e0e7212 */ /* 0x000fe400078e3cff */
[----:B------:R-:W-:Y:S02]  /*33b50*/  LEA R3, R5, R2, 0x3 ;  /* 0x0000000205037211 */ /* 0x000fe400078e18ff */
[----:B------:R-:W-:-:S04]  /*33b60*/  SHF.L.U32 R0, R14, 0x1f, RZ ;  /* 0x0000001f0e007819 */ /* 0x000fc800000006ff */
[----:B------:R-:W1:Y:S02]  /*33b70*/  SYNCS.PHASECHK.TRANS64.TRYWAIT P0, [R3+URZ+0x34440], R0 ;  /* 0x03444000030075a7 */ /* 0x000e64000800017f */
[----:B-1----:R-:W-:Y:S05]  /*33b80*/  @!P0 BRA `(.L_x_522) ;  /* 0x0000002400448947 */ /* 0x002fea0003800000 */
.L_x_629:
[----:B------:R-:W-:Y:S05]  /*33b90*/  @!P1 BRA `(.L_x_523) ;  /* 0x0000000000049947 */ /* 0x000fea0003800000 */
[----:B------:R-:W-:Y:S01]  /*33ba0*/  BPT.TRAP 0x1 ;  /* 0x000000040000795c */ /* 0x000fe20000300000 */
.L_x_523:
[----:B-1----:R-:W-:-:S05]  /*33bb0*/  VIADD R0, R5, 0x1 ;  /* 0x0000000105007836 */ /* 0x002fca0000000000 */
        /* <DEDUP_REMOVED lines=8> */
.L_x_630:
[----:B------:R-:W-:Y:S05]  /*33c40*/  @!P1 BRA `(.L_x_525) ;  /* 0x0000000000049947 */ /* 0x000fea0003800000 */
[----:B------:R-:W-:Y:S01]  /*33c50*/  BPT.TRAP 0x1 ;  /* 0x000000040000795c */ /* 0x000fe20000300000 */
.L_x_525:
        /* <DEDUP_REMOVED lines=9> */
.L_x_631:
[----:B------:R-:W-:Y:S05]  /*33cf0*/  @!P1 BRA `(.L_x_527) ;  /* 0x0000000000049947 */ /* 0x000fea0003800000 */
[----:B------:R-:W-:Y:S01]  /*33d00*/  BPT.TRAP 0x1 ;  /* 0x000000040000795c */ /* 0x000fe20000300000 */
.L_x_527:
        /* <DEDUP_REMOVED lines=9> */
.L_x_632:
[----:B------:R-:W-:Y:S05]  /*33da0*/  @!P1 BRA `(.L_x_529) ;  /* 0x0000000000049947 */ /* 0x000fea0003800000 */
[----:B------:R-:W-:Y:S01]  /*33db0*/  BPT.TRAP 0x1 ;  /* 0x000000040000795c */ /* 0x000fe20000300000 */
.L_x_529:
[----:B-1----:R-:W-:-:S04]  /*33dc0*/  IADD3 R0, R5, 0x1, RZ ;  /* 0x0000000105007810 */ /* 0x002fc80007ffe0ff */
[----:B------:R-:W-:-:S04]  /*33dd0*/  ISETP.NE.AND P0, PT, R0, 0x8, PT ;  /* 0x000000080000780c */ /* 0x000fc80003f05270 */
[----:B------:R-:W-:Y:S02]  /*33de0*/  SEL R3, RZ, 0x1, P0 ;  /* 0x00000001ff037807 */ /* 0x000fe40000000000 */
[----:B------:R-:W-:Y:S02]  /*33df0*/  SEL R5, R0, RZ, P0 ;  /* 0x000000ff00057207 */ /* 0x000fe40000000000 */
[----:B----4-:R-:W-:Y:S02]  /*33e00*/  LOP3.LUT R7, R14, R3, RZ, 0x3c, !PT ;  /* 0x000000030e077212 */ /* 0x010fe400078e3cff */
[----:B------:R-:W-:Y:S02]  /*33e10*/  LEA R3, R5, R2, 0x3 ;  /* 0x0000000205037211 */ /* 0x000fe400078e18ff */
[----:B------:R-:W-:-:S04]  /*33e20*/  SHF.L.U32 R0, R7, 0x1f, RZ ;  /* 0x0000001f07007819 */ /* 0x000fc800000006ff */
[----:B------:R-:W1:Y:S02]  /*33e30*/  SYNCS.PHASECHK.TRANS64.TRYWAIT P0, [R3+URZ+0x34440], R0 ;  /* 0x03444000030075a7 */ /* 0x000e64000800017f */
[----:B-1----:R-:W-:Y:S05]  /*33e40*/  @!P0 BRA `(.L_x_530) ;  /* 0x0000002000e48947 */ /* 0x002fea0003800000 */
.L_x_633:
[----:B------:R-:W-:Y:S05]  /*33e50*/  @!P1 BRA `(.L_x_531) ;  /* 0x0000000000049947 */ /* 0x000fea0003800000 */
[----:B------:R-:W-:Y:S01]  /*33e60*/  BPT.TRAP 0x1 ;  /* 0x000000040000795c */ /* 0x000fe20000300000 */
.L_x_531:
[----:B-1----:R-:W-:-:S05]  /*33e70*/  VIADD R0, R5, 0x1 ;  /* 0x0000000105007836 */ /* 0x002fca0000000000 */
[----:B------:R-:W-:-:S04]  /*33e80*/  ISETP.NE.AND P0, PT, R0, 0x8, PT ;  /* 0x000000080000780c */ /* 0x000fc80003f05270 */
[----:B------:R-:W-:Y:S02]  /*33e90*/  SEL R4, RZ, 0x1, P0 ;  /* 0x00000001ff047807 */ /* 0x000fe40000000000 */
[----:B------:R-:W-:Y:S02]  /*33ea0*/  SEL R3, R0, RZ, P0 ;  /* 0x000000ff00037207 */ /* 0x000fe40000000000 */
[----:B------:R-:W-:Y:S02]  /*33eb0*/  LOP3.LUT R0, R7, R4, RZ, 0x3c, !PT ;  /* 0x0000000407007212 */ /* 0x000fe400078e3cff */
[----:B------:R-:W-:Y:S02]  /*33ec0*/  LEA R3, R3, R2, 0x3 ;  /* 0x0000000203037211 */ /* 0x000fe400078e18ff */
[----:B------:R-:W-:-:S07]  /*33ed0*/  SHF.L.U32 R0, R0, 0x1f, RZ ;  /* 0x0000001f00007819 */ /* 0x000fce00000006ff */
.L_x_532:
[----:B-1----:R1:W2:Y:S02]  /*33ee0*/  SYNCS.PHASECHK.TRANS64.TRYWAIT P0, [R3+URZ+0x34440], R0 ;  /* 0x03444000030075a7 */ /* 0x0022a4000800017f */
[----:B--2---:R-:W-:Y:S05]  /*33ef0*/  @!P0 NANOSLEEP.SYNCS 0x989680 ;  /* 0x009896800000895d */ /* 0x004fea0003900000 */
[----:B------:R-:W2:Y:S02]  /*33f00*/  @!P0 SYNCS.PHASECHK.TRANS64 P0, [R3+URZ+0x34440], R0 ;  /* 0x03444000030085a7 */ /* 0x000ea4000800007f */
[----:B--2---:R-:W-:Y:S05]  /*33f10*/  @P0 EXIT ;  /* 0x000000000000094d */ /* 0x004fea0003800000 */
[----:B------:R-:W-:Y:S05]  /*33f20*/  BRA `(.L_x_532) ;  /* 0xfffffffc00ec7947 */ /* 0x000fea000383ffff */
.L_x_21:
[----:B-1----:R-:W-:-:S04]  /*33f30*/  MOV R12, UR11 ;  /* 0x0000000b000c7c02 */ /* 0x002fc80008000f00 */
[----:B------:R1:W2:Y:S03]  /*33f40*/  SYNCS.PHASECHK.TRANS64.TRYWAIT P1, [R12+URZ+0x34400], R3 ;  /* 0x034400030c0075a7 */ /* 0x0002a6000802017f */
[----:B--2---:R-:W-:Y:S05]  /*33f50*/  @!P1 NANOSLEEP.SYNCS 0x989680 ;  /* 0x009896800000995d */ /* 0x004fea0003900000 */
[----:B------:R-:W2:Y:S02]  /*33f60*/  @!P1 SYNCS.PHASECHK.TRANS64 P1, [R12+URZ+0x34400], R3 ;  /* 0x034400030c0095a7 */ /* 0x000ea4000802007f */
[----:B--2---:R-:W-:Y:S05]  /*33f70*/  @!P1 BRA `(.L_x_21) ;  /* 0xfffffffc00ec9947 */ /* 0x004fea000383ffff */
[----:B------:R-:W-:Y:S05]  /*33f80*/  BRA `(.L_x_533) ;  /* 0xfffffcec00847947 */ /* 0x000fea000383ffff */
.L_x_33:
[----:B------:R-:W-:-:S06]  /*33f90*/  UIADD3 UR4, UR50, UR49, URZ ;  /* 0x0000003132047290 */ /* 0x000fcc000fffe03f */
[----:B-1----:R-:W-:-:S04]  /*33fa0*/  MOV R3, UR4 ;  /* 0x0000000400037c02 */ /* 0x002fc80008000f00 */
[----:B------:R1:W2:Y:S03]  /*33fb0*/  SYNCS.PHASECHK.TRANS64.TRYWAIT P0, [R3+URZ], R8 ;  /* 0x00000008030075a7 */ /* 0x0002a6000800017f */
[----:B--2---:R-:W-:Y:S05]  /*33fc0*/  @!P0 NANOSLEEP.SYNCS 0x989680 ;  /* 0x009896800000895d */ /* 0x004fea0003900000 */
[----:B------:R-:W2:Y:S02]  /*33fd0*/  @!P0 SYNCS.PHASECHK.TRANS64 P0, [R3+URZ], R8 ;  /* 0x00000008030085a7 */ /* 0x000ea4000800007f */
[----:B--2---:R-:W-:Y:S05]  /*33fe0*/  @!P0 BRA `(.L_x_33) ;  /* 0xfffffffc00e88947 */ /* 0x004fea000383ffff */
[----:B------:R-:W-:Y:S05]  /*33ff0*/  BRA `(.L_x_534) ;  /* 0xfffffcf800bc7947 */ /* 0x000fea000383ffff */
.L_x_38:
[----:B-1----:R-:W-:-:S04]  /*34000*/  IMAD.U32 R3, RZ, RZ, UR4 ;  /* 0x00000004ff037e24 */ /* 0x002fc8000f8e00ff */
[----:B------:R1:W4:Y:S03]  /*34010*/  SYNCS.PHASECHK.TRANS64.TRYWAIT P0, [R3+URZ+0x34480], R0 ;  /* 0x03448000030075a7 */ /* 0x000326000800017f */
[----:B----4-:R-:W-:Y:S05]  /*34020*/  @!P0 NANOSLEEP.SYNCS 0x989680 ;  /* 0x009896800000895d */ /* 0x010fea0003900000 */
[----:B------:R-:W4:Y:S02]  /*34030*/  @!P0 SYNCS.PHASECHK.TRANS64 P0, [R3+URZ+0x34480], R0 ;  /* 0x03448000030085a7 */ /* 0x000f24000800007f */
[----:B----4-:R-:W-:Y:S05]  /*34040*/  @!P0 BRA `(.L_x_38) ;  /* 0xfffffffc00ec8947 */ /* 0x010fea000383ffff */
[----:B------:R-:W-:Y:S05]  /*34050*/  BRA `(.L_x_37) ;  /* 0xfffffd1400f47947 */ /* 0x000fea000383ffff */
.L_x_43:
[----:B---3--:R-:W-:-:S04]  /*34060*/  MOV R8, UR7 ;  /* 0x0000000700087c02 */ /* 0x008fc80008000f00 */
[----:B------:R3:W4:Y:S03]  /*34070*/  SYNCS.PHASECHK.TRANS64.TRYWAIT P0, [R8+URZ+0x34480], R3 ;  /* 0x03448003080075a7 */ /* 0x000726000800017f */
[----:B----4-:R-:W-:Y:S05]  /*34080*/  @!P0 NANOSLEEP.SYNCS 0x989680 ;  /* 0x009896800000895d */ /* 0x010fea0003900000 */
[----:B------:R-:W4:Y:S02]  /*34090*/  @!P0 SYNCS.PHASECHK.TRANS64 P0, [R8+URZ+0x34480], R3 ;  /* 0x03448003080085a7 */ /* 0x000f24000800007f */
[----:B----4-:R-:W-:Y:S05]  /*340a0*/  @!P0 BRA `(.L_x_43) ;  /* 0xfffffffc00ec8947 */ /* 0x010fea000383ffff */
[----:B------:R-:W-:Y:S05]  /*340b0*/  BRA `(.L_x_42) ;  /* 0xfffffdd000387947 */ /* 0x000fea000383ffff */
.L_x_49:
[----:B------:R-:W-:-:S06]  /*340c0*/  UIADD3 UR4, UR50, UR49, URZ ;  /* 0x0000003132047290 */ /* 0x000fcc000fffe03f */
[----:B---3--:R-:W-:-:S04]  /*340d0*/  MOV R2, UR4 ;  /* 0x0000000400027c02 */ /* 0x008fc80008000f00 */
[----:B------:R3:W4:Y:S03]  /*340e0*/  SYNCS.PHASECHK.TRANS64.TRYWAIT P0, [R2+URZ+0x10], R0 ;  /* 0x00001000020075a7 */ /* 0x000726000800017f */
[----:B----4-:R-:W-:Y:S05]  /*340f0*/  @!P0 NANOSLEEP.SYNCS 0x989680 ;  /* 0x009896800000895d */ /* 0x010fea0003900000 */
[----:B------:R-:W4:Y:S02]  /*34100*/  @!P0 SYNCS.PHASECHK.TRANS64 P0, [R2+URZ+0x10], R0 ;  /* 0x00001000020085a7 */ /* 0x000f24000800007f */
[----:B----4-:R-:W-:Y:S05]  /*34110*/  @!P0 BRA `(.L_x_49) ;  /* 0xfffffffc00e88947 */ /* 0x010fea000383ffff */
[----:B------:R-:W-:Y:S05]  /*34120*/  BRA `(.L_x_535) ;  /* 0xfffffeac00f87947 */ /* 0x000fea000383ffff */
.L_x_61:
[----:B------:R-:W-:-:S07]  /*34130*/  MOV R15, 0xffffffff ;  /* 0xffffffff000f7802 */ /* 0x000fce0000000f00 */
[----:B-123-5:R-:W-:Y:S05]  /*34140*/  WARPSYNC.COLLECTIVE R15, `(.L_x_536) ;  /* 0x000000000f0c7348 */ /* 0x02efea0003c00000 */
[----:B------:R-:W-:Y:S02]  /*34150*/  ELECT P6, UR62, PT ;  /* 0x00000000003e782f */ /* 0x000fe400038c0000 */
[----:B------:R-:W-:Y:S01]  /*34160*/  MOV R14, UR62 ;  /* 0x0000003e000e7c02 */ /* 0x000fe20008000f00 */
[----:B-123-5:R-:W-:Y:S10]  /*34170*/  ENDCOLLECTIVE ;  /* 0x000000000000791b */ /* 0x02eff40003800000 */
.L_x_536:
[----:B------:R-:W-:Y:S05]  /*34180*/  BRA `(.L_x_537) ;  /* 0xfffffeb4007c7947 */ /* 0x000fea000383ffff */
.L_x_63:
[----:B-1----:R-:W-:-:S04]  /*34190*/  IMAD.U32 R3, RZ, RZ, UR47 ;  /* 0x0000002fff037e24 */ /* 0x002fc8000f8e00ff */
[----:B------:R1:W3:Y:S03]  /*341a0*/  SYNCS.PHASECHK.TRANS64.TRYWAIT P2, [R3+URZ+0x344b0], R158 ;  /* 0x0344b09e030075a7 */ /* 0x0002e6000804017f */
[----:B---3--:R-:W-:Y:S05]  /*341b0*/  @!P2 NANOSLEEP.SYNCS 0x989680 ;  /* 0x009896800000a95d */ /* 0x008fea0003900000 */
[----:B------:R-:W3:Y:S02]  /*341c0*/  @!P2 SYNCS.PHASECHK.TRANS64 P2, [R3+URZ+0x344b0], R158 ;  /* 0x0344b09e0300a5a7 */ /* 0x000ee4000804007f */
[----:B---3--:R-:W-:Y:S05]  /*341d0*/  @!P2 BRA `(.L_x_63) ;  /* 0xfffffffc00eca947 */ /* 0x008fea000383ffff */
[----:B------:R-:W-:Y:S05]  /*341e0*/  BRA `(.L_x_538) ;  /* 0xfffffeb4008c7947 */ /* 0x000fea000383ffff */
.L_x_69:
[----:B-1----:R-:W-:-:S04]  /*341f0*/  MOV R12, UR47 ;  /* 0x0000002f000c7c02 */ /* 0x002fc80008000f00 */
[----:B------:R1:W2:Y:S03]  /*34200*/  SYNCS.PHASECHK.TRANS64.TRYWAIT P3, [R12+URZ+0x344b8], R158 ;  /* 0x0344b89e0c0075a7 */ /* 0x0002a6000806017f */
[----:B--2---:R-:W-:Y:S05]  /*34210*/  @!P3 NANOSLEEP.SYNCS 0x989680 ;  /* 0x009896800000b95d */ /* 0x004fea0003900000 */
[----:B------:R-:W2:Y:S02]  /*34220*/  @!P3 SYNCS.PHASECHK.TRANS64 P3, [R12+URZ+0x344b8], R158 ;  /* 0x0344b89e0c00b5a7 */ /* 0x000ea4000806007f */
[----:B--2---:R-:W-:Y:S05]  /*34230*/  @!P3 BRA `(.L_x_69) ;  /* 0xfffffffc00ecb947 */ /* 0x004fea000383ffff */
[----:B------:R-:W-:Y:S05]  /*34240*/  BRA `(.L_x_539) ;  /* 0xfffffebc002c7947 */ /* 0x000fea000383ffff */
.L_x_74:
[----:B-1----:R-:W-:-:S04]  /*34250*/  MOV R12, UR47 ;  /* 0x0000002f000c7c02 */ /* 0x002fc80008000f00 */
[----:B------:R1:W2:Y:S03]  /*34260*/  SYNCS.PHASECHK.TRANS64.TRYWAIT P3, [R12+URZ+0x344c0], R158 ;  /* 0x0344c09e0c0075a7 */ /* 0x0002a6000806017f */
[----:B--2---:R-:W-:Y:S05]  /*34270*/  @!P3 NANOSLEEP.SYNCS 0x989680 ;  /* 0x009896800000b95d */ /* 0x004fea0003900000 */
[----:B------:R-:W2:Y:S02]  /*34280*/  @!P3 SYNCS.PHASECHK.TRANS64 P3, [R12+URZ+0x344c0], R158 ;  /* 0x0344c09e0c00b5a7 */ /* 0x000ea4000806007f */
[----:B--2---:R-:W-:Y:S05]  /*34290*/  @!P3 BRA `(.L_x_74) ;  /* 0xfffffffc00ecb947 */ /* 0x004fea000383ffff */
[----:B------:R-:W-:Y:S05]  /*342a0*/  BRA `(.L_x_540) ;  /* 0xfffffec000b47947 */ /* 0x000fea000383ffff */
.L_x_79:
[----:B-1----:R-:W-:-:S04]  /*342b0*/  MOV R12, UR47 ;  /* 0x0000002f000c7c02 */ /* 0x002fc80008000f00 */
[----:B------:R1:W2:Y:S03]  /*342c0*/  SYNCS.PHASECHK.TRANS64.TRYWAIT P3, [R12+URZ+0x344c8], R158 ;  /* 0x0344c89e0c0075a7 */ /* 0x0002a6000806017f */
[----:B--2---:R-:W-:Y:S05]  /*342d0*/  @!P3 NANOSLEEP.SYNCS 0x989680 ;  /* 0x009896800000b95d */ /* 0x004fea0003900000 */
[----:B------:R-:W2:Y:S02]  /*342e0*/  @!P3 SYNCS.PHASECHK.TRANS64 P3, [R12+URZ+0x344c8], R158 ;  /* 0x0344c89e0c00b5a7 */ /* 0x000ea4000806007f */
[----:B--2---:R-:W-:Y:S05]  /*342f0*/  @!P3 BRA `(.L_x_79) ;  /* 0xfffffffc00ecb947 */ /* 0x004fea000383ffff */
[----:B------:R-:W-:Y:S05]  /*34300*/  BRA `(.L_x_541) ;  /* 0xfffffec8003c7947 */ /* 0x000fea000383ffff */
.L_x_84:
[----:B-1----:R-:W-:-:S04]  /*34310*/  IMAD.U32 R12, RZ, RZ, UR47 ;  /* 0x0000002fff0c7e24 */ /* 0x002fc8000f8e00ff */
[----:B------:R1:W2:Y:S03]  /*34320*/  SYNCS.PHASECHK.TRANS64.TRYWAIT P3, [R12+URZ+0x344b0], R24 ;  /* 0x0344b0180c0075a7 */ /* 0x0002a6000806017f */
[----:B--2---:R-:W-:Y:S05]  /*34330*/  @!P3 NANOSLEEP.SYNCS 0x989680 ;  /* 0x009896800000b95d */ /* 0x004fea0003900000 */
[----:B------:R-:W2:Y:S02]  /*34340*/  @!P3 SYNCS.PHASECHK.TRANS64 P3, [R12+URZ+0x344b0], R24 ;  /* 0x0344b0180c00b5a7 */ /* 0x000ea4000806007f */
[----:B--2---:R-:W-:Y:S05]  /*34350*/  @!P3 BRA `(.L_x_84) ;  /* 0xfffffffc00ecb947 */ /* 0x004fea000383ffff */
[----:B------:R-:W-:Y:S05]  /*34360*/  BRA `(.L_x_542) ;  /* 0xfffffecc008c7947 */ /* 0x000fea000383ffff */
.L_x_89:
[----:B-1----:R-:W-:-:S04]  /*34370*/  MOV R12, UR47 ;  /* 0x0000002f000c7c02 */ /* 0x002fc80008000f00 */
[----:B------:R1:W2:Y:S03]  /*34380*/  SYNCS.PHASECHK.TRANS64.TRYWAIT P3, [R12+URZ+0x344b8], R24 ;  /* 0x0344b8180c0075a7 */ /* 0x0002a6000806017f */
[----:B--2---:R-:W-:Y:S05]  /*34390*/  @!P3 NANOSLEEP.SYNCS 0x989680 ;  /* 0x009896800000b95d */ /* 0x004fea0003900000 */
[----:B------:R-:W2:Y:S02]  /*343a0*/  @!P3 SYNCS.PHASECHK.TRANS64 P3, [R12+URZ+0x344b8], R24 ;  /* 0x0344b8180c00b5a7 */ /* 0x000ea4000806007f */
[----:B--2---:R-:W-:Y:S05]  /*343b0*/  @!P3 BRA `(.L_x_89) ;  /* 0xfffffffc00ecb947 */ /* 0x004fea000383ffff */
[----:B------:R-:W-:Y:S05]  /*343c0*/  BRA `(.L_x_543) ;  /* 0xfffffed400147947 */ /* 0x000fea000383ffff */
.L_x_94:
[----:B-1----:R-:W-:-:S04]  /*343d0*/  MOV R12, UR47 ;  /* 0x0000002f000c7c02 */ /* 0x002fc80008000f00 */
[----:B------:R1:W2:Y:S03]  /*343e0*/  SYNCS.PHASECHK.TRANS64.TRYWAIT P3, [R12+URZ+0x344c0], R24 ;  /* 0x0344c0180c0075a7 */ /* 0x0002a6000806017f */
[----:B--2---:R-:W-:Y:S05]  /*343f0*/  @!P3 NANOSLEEP.SYNCS 0x989680 ;  /* 0x009896800000b95d */ /* 0x004fea0003900000 */
[----:B------:R-:W2:Y:S02]  /*34400*/  @!P3 SYNCS.PHASECHK.TRANS64 P3, [R12+URZ+0x344c0], R24 ;  /* 0x0344c0180c00b5a7 */ /* 0x000ea4000806007f */
[----:B--2---:R-:W-:Y:S05]  /*34410*/  @!P3 BRA `(.L_x_94) ;  /* 0xfffffffc00ecb947 */ /* 0x004fea000383ffff */
[----:B------:R-:W-:Y:S05]  /*34420*/  BRA `(.L_x_544) ;  /* 0xfffffed800947947 */ /* 0x000fea000383ffff */
.L_x_99:
[----:B-1----:R-:W-:-:S04]  /*34430*/  MOV R12, UR47 ;  /* 0x0000002f000c7c02 */ /* 0x002fc80008000f00 */
[----:B------:R1:W2:Y:S03]  /*34440*/  SYNCS.PHASECHK.TRANS64.TRYWAIT P3, [R12+URZ+0x344c8], R24 ;  /* 0x0344c8180c0075a7 */ /* 0x0002a6000806017f */
[----:B--2---:R-:W-:Y:S05]  /*34450*/  @!P3 NANOSLEEP.SYNCS 0x989680 ;  /* 0x009896800000b95d */ /* 0x004fea0003900000 */
[----:B------:R-:W2:Y:S02]  /*34460*/  @!P3 SYNCS.PHASECHK.TRANS64 P3, [R12+URZ+0x344c8], R24 ;  /* 0x0344c8180c00b5a7 */ /* 0x000ea4000806007f */
[----:B--2---:R-:W-:Y:S05]  /*34470*/  @!P3 BRA `(.L_x_99) ;  /* 0xfffffffc00ecb947 */ /* 0x004fea000383ffff */
[----:B------:R-:W-:Y:S05]  /*34480*/  BRA `(.L_x_545) ;  /* 0xfffffee000147947 */ /* 0x000fea000383ffff */
.L_x_104:
[----:B-1----:R-:W-:-:S04]  /*34490*/  IMAD.U32 R12, RZ, RZ, UR47 ;  /* 0x0000002fff0c7e24 */ /* 0x002fc8000f8e00ff */
[----:B------:R1:W2:Y:S03]  /*344a0*/  SYNCS.PHASECHK.TRANS64.TRYWAIT P3, [R12+URZ+0x344b0], R158 ;  /* 0x0344b09e0c0075a7 */ /* 0x0002a6000806017f */
[----:B--2---:R-:W-:Y:S05]  /*344b0*/  @!P3 NANOSLEEP.SYNCS 0x989680 ;  /* 0x009896800000b95d */ /* 0x004fea0003900000 */
[----:B------:R-:W2:Y:S02]  /*344c0*/  @!P3 SYNCS.PHASECHK.TRANS64 P3, [R12+URZ+0x344b0], R158 ;  /* 0x0344b09e0c00b5a7 */ /* 0x000ea4000806007f */
[----:B--2---:R-:W-:Y:S05]  /*344d0*/  @!P3 BRA `(.L_x_104) ;  /* 0xfffffffc00ecb947 */ /* 0x004fea000383ffff */
[----:B------:R-:W-:Y:S05]  /*344e0*/  BRA `(.L_x_546) ;  /* 0xfffffee400547947 */ /* 0x000fea000383ffff */
.L_x_109:
[----:B-1----:R-:W-:-:S04]  /*344f0*/  MOV R12, UR47 ;  /* 0x0000002f000c7c02 */ /* 0x002fc80008000f00 */
[----:B------:R1:W2:Y:S03]  /*34500*/  SYNCS.PHASECHK.TRANS64.TRYWAIT P3, [R12+URZ+0x344b8], R158 ;  /* 0x0344b89e0c0075a7 */ /* 0x0002a6000806017f */
[----:B--2---:R-:W-:Y:S05]  /*34510*/  @!P3 NANOSLEEP.SYNCS 0x989680 ;  /* 0x009896800000b95d */ /* 0x004fea0003900000 */
[----:B------:R-:W2:Y:S02]  /*34520*/  @!P3 SYNCS.PHASECHK.TRANS64 P3, [R12+URZ+0x344b8], R158 ;  /* 0x0344b89e0c00b5a7 */ /* 0x000ea4000806007f */
[----:B--2---:R-:W-:Y:S05]  /*34530*/  @!P3 BRA `(.L_x_109) ;  /* 0xfffffffc00ecb947 */ /* 0x004fea000383ffff */
[----:B------:R-:W-:Y:S05]  /*34540*/  BRA `(.L_x_547) ;  /* 0xfffffee800d47947 */ /* 0x000fea000383ffff */
.L_x_114:
[----:B-1----:R-:W-:-:S04]  /*34550*/  MOV R12, UR47 ;  /* 0x0000002f000c7c02 */ /* 0x002fc80008000f00 */
[----:B------:R1:W2:Y:S03]  /*34560*/  SYNCS.PHASECHK.TRANS64.TRYWAIT P3, [R12+URZ+0x344c0], R158 ;  /* 0x0344c09e0c0075a7 */ /* 0x0002a6000806017f */
[----:B--2---:R-:W-:Y:S05]  /*34570*/  @!P3 NANOSLEEP.SYNCS 0x989680 ;  /* 0x009896800000b95d */ /* 0x004fea0003900000 */
[----:B------:R-:W2:Y:S02]  /*34580*/  @!P3 SYNCS.PHASECHK.TRANS64 P3, [R12+URZ+0x344c0], R158 ;  /* 0x0344c09e0c00b5a7 */ /* 0x000ea4000806007f */
[----:B--2---:R-:W-:Y:S05]  /*34590*/  @!P3 BRA `(.L_x_114) ;  /* 0xfffffffc00ecb947 */ /* 0x004fea000383ffff */
[----:B------:R-:W-:Y:S05]  /*345a0*/  BRA `(.L_x_548) ;  /* 0xfffffef000547947 */ /* 0x000fea000383ffff */
.L_x_119:
[----:B-1----:R-:W-:-:S04]  /*345b0*/  MOV R12, UR47 ;  /* 0x0000002f000c7c02 */ /* 0x002fc80008000f00 */
[----:B------:R1:W2:Y:S03]  /*345c0*/  SYNCS.PHASECHK.TRANS64.TRYWAIT P3, [R12+URZ+0x344c8], R158 ;  /* 0x0344c89e0c0075a7 */ /* 0x0002a6000806017f */
[----:B--2---:R-:W-:Y:S05]  /*345d0*/  @!P3 NANOSLEEP.SYNCS 0x989680 ;  /* 0x009896800000b95d */ /* 0x004fea0003900000 */
[----:B------:R-:W2:Y:S02]  /*345e0*/  @!P3 SYNCS.PHASECHK.TRANS64 P3, [R12+URZ+0x344c8], R158 ;  /* 0x0344c89e0c00b5a7 */ /* 0x000ea4000806007f */
[----:B--2---:R-:W-:Y:S05]  /*345f0*/  @!P3 BRA `(.L_x_119) ;  /* 0xfffffffc00ecb947 */ /* 0x004fea000383ffff */
[----:B------:R-:W-:Y:S05]  /*34600*/  BRA `(.L_x_549) ;  /* 0xfffffef400d47947 */ /* 0x000fea000383ffff */
.L_x_124:
[----:B-1----:R-:W-:-:S04]  /*34610*/  IMAD.U32 R12, RZ, RZ, UR47 ;  /* 0x0000002fff0c7e24 */ /* 0x002fc8000f8e00ff */
[----:B------:R1:W2:Y:S03]  /*34620*/  SYNCS.PHASECHK.TRANS64.TRYWAIT P3, [R12+URZ+0x344b0], R24 ;  /* 0x0344b0180c0075a7 */ /* 0x0002a6000806017f */
[----:B--2---:R-:W-:Y:S05]  /*34630*/  @!P3 NANOSLEEP.SYNCS 0x989680 ;  /* 0x009896800000b95d */ /* 0x004fea0003900000 */
[----:B------:R-:W2:Y:S02]  /*34640*/  @!P3 SYNCS.PHASECHK.TRANS64 P3, [R12+URZ+0x344b0], R24 ;  /* 0x0344b0180c00b5a7 */ /* 0x000ea4000806007f */
[----:B--2---:R-:W-:Y:S05]  /*34650*/  @!P3 BRA `(.L_x_124) ;  /* 0xfffffffc00ecb947 */ /* 0x004fea000383ffff */
[----:B------:R-:W-:Y:S05]  /*34660*/  BRA `(.L_x_550) ;  /* 0xfffffefc00147947 */ /* 0x000fea000383ffff */
.L_x_129:
[----:B-1----:R-:W-:-:S04]  /*34670*/  MOV R12, UR47 ;  /* 0x0000002f000c7c02 */ /* 0x002fc80008000f00 */
[----:B------:R1:W2:Y:S03]  /*34680*/  SYNCS.PHASECHK.TRANS64.TRYWAIT P3, [R12+URZ+0x344b8], R24 ;  /* 0x0344b8180c0075a7 */ /* 0x0002a6000806017f */
[----:B--2---:R-:W-:Y:S05]  /*34690*/  @!P3 NANOSLEEP.SYNCS 0x989680 ;  /* 0x009896800000b95d */ /* 0x004fea0003900000 */
[----:B------:R-:W2:Y:S02]  /*346a0*/  @!P3 SYNCS.PHASECHK.TRANS64 P3, [R12+URZ+0x344b8], R24 ;  /* 0x0344b8180c00b5a7 */ /* 0x000ea4000806007f */
[----:B--2---:R-:W-:Y:S05]  /*346b0*/  @!P3 BRA `(.L_x_129) ;  /* 0xfffffffc00ecb947 */ /* 0x004fea000383ffff */
[----:B------:R-:W-:Y:S05]  /*346c0*/  BRA `(.L_x_551) ;  /* 0xffffff0000947947 */ /* 0x000fea000383ffff */
.L_x_134:
[----:B-1----:R-:W-:-:S04]  /*346d0*/  MOV R12, UR47 ;  /* 0x0000002f000c7c02 */ /* 0x002fc80008000f00 */
[----:B------:R1:W2:Y:S03]  /*346e0*/  SYNCS.PHASECHK.TRANS64.TRYWAIT P3, [R12+URZ+0x344c0], R24 ;  /* 0x0344c0180c0075a7 */ /* 0x0002a6000806017f */
[----:B--2---:R-:W-:Y:S05]  /*346f0*/  @!P3 NANOSLEEP.SYNCS 0x989680 ;  /* 0x009896800000b95d */ /* 0x004fea0003900000 */
[----:B------:R-:W2:Y:S02]  /*34700*/  @!P3 SYNCS.PHASECHK.TRANS64 P3, [R12+URZ+0x344c0], R24 ;  /* 0x0344c0180c00b5a7 */ /* 0x000ea4000806007f */
[----:B--2---:R-:W-:Y:S05]  /*34710*/  @!P3 BRA `(.L_x_134) ;  /* 0xfffffffc00ecb947 */ /* 0x004fea000383ffff */
[----:B------:R-:W-:Y:S05]  /*34720*/  BRA `(.L_x_552) ;  /* 0xffffff0800147947 */ /* 0x000fea000383ffff */
.L_x_139:
[----:B-1----:R-:W-:-:S04]  /*34730*/  MOV R12, UR47 ;  /* 0x0000002f000c7c02 */ /* 0x002fc80008000f00 */
[----:B------:R1:W2:Y:S03]  /*34740*/  SYNCS.PHASECHK.TRANS64.TRYWAIT P3, [R12+URZ+0x344c8], R24 ;  /* 0x0344c8180c0075a7 */ /* 0x0002a6000806017f */
[----:B--2---:R-:W-:Y:S05]  /*34750*/  @!P3 NANOSLEEP.SYNCS 0x989680 ;  /* 0x009896800000b95d */ /* 0x004fea0003900000 */
[----:B------:R-:W2:Y:S02]  /*34760*/  @!P3 SYNCS.PHASECHK.TRANS64 P3, [R12+URZ+0x344c8], R24 ;  /* 0x0344c8180c00b5a7 */ /* 0x000ea4000806007f */
[----:B--2---:R-:W-:Y:S05]  /*34770*/  @!P3 BRA `(.L_x_139) ;  /* 0xfffffffc00ecb947 */ /* 0x004fea000383ffff */
[----:B------:R-:W-:Y:S05]  /*34780*/  BRA `(.L_x_553) ;  /* 0xffffff0c00947947 */ /* 0x000fea000383ffff */
.L_x_144:
[----:B-1----:R-:W-:-:S04]  /*34790*/  IMAD.U32 R12, RZ, RZ, UR47 ;  /* 0x0000002fff0c7e24 */ /* 0x002fc8000f8e00ff */
[----:B------:R1:W2:Y:S03]  /*347a0*/  SYNCS.PHASECHK.TRANS64.TRYWAIT P3, [R12+URZ+0x344b0], R158 ;  /* 0x0344b09e0c0075a7 */ /* 0x0002a6000806017f */
[----:B--2---:R-:W-:Y:S05]  /*347b0*/  @!P3 NANOSLEEP.SYNCS 0x989680 ;  /* 0x009896800000b95d */ /* 0x004fea0003900000 */
[----:B------:R-:W2:Y:S02]  /*347c0*/  @!P3 SYNCS.PHASECHK.TRANS64 P3, [R12+URZ+0x344b0], R158 ;  /* 0x0344b09e0c00b5a7 */ /* 0x000ea4000806007f */
[----:B--2---:R-:W-:Y:S05]  /*347d0*/  @!P3 BRA `(.L_x_144) ;  /* 0xfffffffc00ecb947 */ /* 0x004fea000383ffff */
[----:B------:R-:W-:Y:S05]  /*347e0*/  BRA `(.L_x_554) ;  /* 0xffffff1000d47947 */ /* 0x000fea000383ffff */
.L_x_149:
[----:B-1----:R-:W-:-:S04]  /*347f0*/  MOV R12, UR47 ;  /* 0x0000002f000c7c02 */ /* 0x002fc80008000f00 */
[----:B------:R1:W2:Y:S03]  /*34800*/  SYNCS.PHASECHK.TRANS64.TRYWAIT P3, [R12+URZ+0x344b8], R158 ;  /* 0x0344b89e0c0075a7 */ /* 0x0002a6000806017f */
[----:B--2---:R-:W-:Y:S05]  /*34810*/  @!P3 NANOSLEEP.SYNCS 0x989680 ;  /* 0x009896800000b95d */ /* 0x004fea0003900000 */
[----:B------:R-:W2:Y:S02]  /*34820*/  @!P3 SYNCS.PHASECHK.TRANS64 P3, [R12+URZ+0x344b8], R158 ;  /* 0x0344b89e0c00b5a7 */ /* 0x000ea4000806007f */
[----:B--2---:R-:W-:Y:S05]  /*34830*/  @!P3 BRA `(.L_x_149) ;  /* 0xfffffffc00ecb947 */ /* 0x004fea000383ffff */
[----:B------:R-:W-:Y:S05]  /*34840*/  BRA `(.L_x_555) ;  /* 0xffffff1800547947 */ /* 0x000fea000383ffff */
.L_x_154:
[----:B-1----:R-:W-:-:S04]  /*34850*/  MOV R12, UR47 ;  /* 0x0000002f000c7c02 */ /* 0x002fc80008000f00 */
[----:B------:R1:W2:Y:S03]  /*34860*/  SYNCS.PHASECHK.TRANS64.TRYWAIT P3, [R12+URZ+0x344c0], R158 ;  /* 0x0344c09e0c0075a7 */ /* 0x0002a6000806017f */
[----:B--2---:R-:W-:Y:S05]  /*34870*/  @!P3 NANOSLEEP.SYNCS 0x989680 ;  /* 0x009896800000b95d */ /* 0x004fea0003900000 */
[----:B------:R-:W2:Y:S02]  /*34880*/  @!P3 SYNCS.PHASECHK.TRANS64 P3, [R12+URZ+0x344c0], R158 ;  /* 0x0344c09e0c00b5a7 */ /* 0x000ea4000806007f */
[----:B--2---:R-:W-:Y:S05]  /*34890*/  @!P3 BRA `(.L_x_154) ;  /* 0xfffffffc00ecb947 */ /* 0x004fea000383ffff */
[----:B------:R-:W-:Y:S05]  /*348a0*/  BRA `(.L_x_556) ;  /* 0xffffff1c00d47947 */ /* 0x000fea000383ffff */
.L_x_159:
[----:B-1----:R-:W-:-:S04]  /*348b0*/  MOV R13, UR47 ;  /* 0x0000002f000d7c02 */ /* 0x002fc80008000f00 */
[----:B------:R1:W2:Y:S03]  /*348c0*/  SYNCS.PHASECHK.TRANS64.TRYWAIT P3, [R13+URZ+0x344c8], R158 ;  /* 0x0344c89e0d0075a7 */ /* 0x0002a6000806017f */
[----:B--2---:R-:W-:Y:S05]  /*348d0*/  @!P3 NANOSLEEP.SYNCS 0x989680 ;  /* 0x009896800000b95d */ /* 0x004fea0003900000 */
[----:B------:R-:W2:Y:S02]  /*348e0*/  @!P3 SYNCS.PHASECHK.TRANS64 P3, [R13+URZ+0x344c8], R158 ;  /* 0x0344c89e0d00b5a7 */ /* 0x000ea4000806007f */
[----:B--2---:R-:W-:Y:S05]  /*348f0*/  @!P3 BRA `(.L_x_159) ;  /* 0xfffffffc00ecb947 */ /* 0x004fea000383ffff */
[----:B------:R-:W-:Y:S05]  /*34900*/  BRA `(.L_x_557) ;  /* 0xffffff2400547947 */ /* 0x000fea000383ffff */
.L_x_164:
[----:B-1----:R-:W-:-:S04]  /*34910*/  IMAD.U32 R13, RZ, RZ, UR47 ;  /* 0x0000002fff0d7e24 */ /* 0x002fc8000f8e00ff */
[----:B------:R1:W2:Y:S03]  /*34920*/  SYNCS.PHASECHK.TRANS64.TRYWAIT P3, [R13+URZ+0x344b0], R24 ;  /* 0x0344b0180d0075a7 */ /* 0x0002a6000806017f */
[----:B--2---:R-:W-:Y:S05]  /*34930*/  @!P3 NANOSLEEP.SYNCS 0x989680 ;  /* 0x009896800000b95d */ /* 0x004fea0003900000 */
[----:B------:R-:W2:Y:S02]  /*34940*/  @!P3 SYNCS.PHASECHK.TRANS64 P3, [R13+URZ+0x344b0], R24 ;  /* 0x0344b0180d00b5a7 */ /* 0x000ea4000806007f */
[----:B--2---:R-:W-:Y:S05]  /*34950*/  @!P3 BRA `(.L_x_164) ;  /* 0xfffffffc00ecb947 */ /* 0x004fea000383ffff */
[----:B------:R-:W-:Y:S05]  /*34960*/  BRA `(.L_x_558) ;  /* 0xffffff2800947947 */ /* 0x000fea000383ffff */
.L_x_169:
[----:B-1----:R-:W-:-:S04]  /*34970*/  MOV R13, UR47 ;  /* 0x0000002f000d7c02 */ /* 0x002fc80008000f00 */
[----:B------:R1:W2:Y:S03]  /*34980*/  SYNCS.PHASECHK.TRANS64.TRYWAIT P3, [R13+URZ+0x344b8], R24 ;  /* 0x0344b8180d0075a7 */ /* 0x0002a6000806017f */
[----:B--2---:R-:W-:Y:S05]  /*34990*/  @!P3 NANOSLEEP.SYNCS 0x989680 ;  /* 0x009896800000b95d */ /* 0x004fea0003900000 */
[----:B------:R-:W2:Y:S02]  /*349a0*/  @!P3 SYNCS.PHASECHK.TRANS64 P3, [R13+URZ+0x344b8], R24 ;  /* 0x0344b8180d00b5a7 */ /* 0x000ea4000806007f */
[----:B--2---:R-:W-:Y:S05]  /*349b0*/  @!P3 BRA `(.L_x_169) ;  /* 0xfffffffc00ecb947 */ /* 0x004fea000383ffff */
[----:B------:R-:W-:Y:S05]  /*349c0*/  BRA `(.L_x_559) ;  /* 0xffffff3000147947 */ /* 0x000fea000383ffff */
.L_x_174:
[----:B-1----:R-:W-:-:S04]  /*349d0*/  MOV R13, UR47 ;  /* 0x0000002f000d7c02 */ /* 0x002fc80008000f00 */
[----:B------:R1:W2:Y:S03]  /*349e0*/  SYNCS.PHASECHK.TRANS64.TRYWAIT P3, [R13+URZ+0x344c0], R24 ;  /* 0x0344c0180d0075a7 */ /* 0x0002a6000806017f */
[----:B--2---:R-:W-:Y:S05]  /*349f0*/  @!P3 NANOSLEEP.SYNCS 0x989680 ;  /* 0x009896800000b95d */ /* 0x004fea0003900000 */
[----:B------:R-:W2:Y:S02]  /*34a00*/  @!P3 SYNCS.PHASECHK.TRANS64 P3, [R13+URZ+0x344c0], R24 ;  /* 0x0344c0180d00b5a7 */ /* 0x000ea4000806007f */
[----:B--2---:R-:W-:Y:S05]  /*34a10*/  @!P3 BRA `(.L_x_174) ;  /* 0xfffffffc00ecb947 */ /* 0x004fea000383ffff */
[----:B------:R-:W-:Y:S05]  /*34a20*/  BRA `(.L_x_560) ;  /* 0xffffff3400947947 */ /* 0x000fea000383ffff */
.L_x_179:
[----:B-1----:R-:W-:-:S04]  /*34a30*/  MOV R13, UR47 ;  /* 0x0000002f000d7c02 */ /* 0x002fc80008000f00 */
[----:B------:R1:W2:Y:S03]  /*34a40*/  SYNCS.PHASECHK.TRANS64.TRYWAIT P3, [R13+URZ+0x344c8], R24 ;  /* 0x0344c8180d0075a7 */ /* 0x0002a6000806017f */
[----:B--2---:R-:W-:Y:S05]  /*34a50*/  @!P3 NANOSLEEP.SYNCS 0x989680 ;  /* 0x009896800000b95d */ /* 0x004fea0003900000 */
[----:B------:R-:W2:Y:S02]  /*34a60*/  @!P3 SYNCS.PHASECHK.TRANS64 P3, [R13+URZ+0x344c8], R24 ;  /* 0x0344c8180d00b5a7 */ /* 0x000ea4000806007f */
[----:B--2---:R-:W-:Y:S05]  /*34a70*/  @!P3 BRA `(.L_x_179) ;  /* 0xfffffffc00ecb947 */ /* 0x004fea000383ffff */
[----:B------:R-:W-:Y:S05]  /*34a80*/  BRA `(.L_x_561) ;  /* 0xffffff3c00147947 */ /* 0x000fea000383ffff */
.L_x_184:
[----:B-1----:R-:W-:-:S04]  /*34a90*/  IMAD.U32 R13, RZ, RZ, UR47 ;  /* 0x0000002fff0d7e24 */ /* 0x002fc8000f8e00ff */
[----:B------:R1:W2:Y:S03]  /*34aa0*/  SYNCS.PHASECHK.TRANS64.TRYWAIT P3, [R13+URZ+0x344b0], R158 ;  /* 0x0344b09e0d0075a7 */ /* 0x0002a6000806017f */
[----:B--2---:R-:W-:Y:S05]  /*34ab0*/  @!P3 NANOSLEEP.SYNCS 0x989680 ;  /* 0x009896800000b95d */ /* 0x004fea0003900000 */
[----:B------:R-:W2:Y:S02]  /*34ac0*/  @!P3 SYNCS.PHASECHK.TRANS64 P3, [R13+URZ+0x344b0], R158 ;  /* 0x0344b09e0d00b5a7 */ /* 0x000ea4000806007f */
[----:B--2---:R-:W-:Y:S05]  /*34ad0*/  @!P3 BRA `(.L_x_184) ;  /* 0xfffffffc00ecb947 */ /* 0x004fea000383ffff */
[----:B------:R-:W-:Y:S05]  /*34ae0*/  BRA `(.L_x_562) ;  /* 0xffffff4000547947 */ /* 0x000fea000383ffff */
.L_x_189:
[----:B-1----:R-:W-:-:S04]  /*34af0*/  MOV R13, UR47 ;  /* 0x0000002f000d7c02 */ /* 0x002fc80008000f00 */
[----:B------:R1:W2:Y:S03]  /*34b00*/  SYNCS.PHASECHK.TRANS64.TRYWAIT P3, [R13+URZ+0x344b8], R158 ;  /* 0x0344b89e0d0075a7 */ /* 0x0002a6000806017f */
[----:B--2---:R-:W-:Y:S05]  /*34b10*/  @!P3 NANOSLEEP.SYNCS 0x989680 ;  /* 0x009896800000b95d */ /* 0x004fea0003900000 */
[----:B------:R-:W2:Y:S02]  /*34b20*/  @!P3 SYNCS.PHASECHK.TRANS64 P3, [R13+URZ+0x344b8], R158 ;  /* 0x0344b89e0d00b5a7 */ /* 0x000ea4000806007f */
[----:B--2---:R-:W-:Y:S05]  /*34b30*/  @!P3 BRA `(.L_x_189) ;  /* 0xfffffffc00ecb947 */ /* 0x004fea000383ffff */
[----:B------:R-:W-:Y:S05]  /*34b40*/  BRA `(.L_x_563) ;  /* 0xffffff4400d47947 */ /* 0x000fea000383ffff */
.L_x_194:
[----:B-1----:R-:W-:-:S04]  /*34b50*/  MOV R13, UR47 ;  /* 0x0000002f000d7c02 */ /* 0x002fc80008000f00 */
[----:B------:R1:W2:Y:S03]  /*34b60*/  SYNCS.PHASECHK.TRANS64.TRYWAIT P3, [R13+URZ+0x344c0], R158 ;  /* 0x0344c09e0d0075a7 */ /* 0x0002a6000806017f */
[----:B--2---:R-:W-:Y:S05]  /*34b70*/  @!P3 NANOSLEEP.SYNCS 0x989680 ;  /* 0x009896800000b95d */ /* 0x004fea0003900000 */
[----:B------:R-:W2:Y:S02]  /*34b80*/  @!P3 SYNCS.PHASECHK.TRANS64 P3, [R13+URZ+0x344c0], R158 ;  /* 0x0344c09e0d00b5a7 */ /* 0x000ea4000806007f */
[----:B--2---:R-:W-:Y:S05]  /*34b90*/  @!P3 BRA `(.L_x_194) ;  /* 0xfffffffc00ecb947 */ /* 0x004fea000383ffff */
[----:B------:R-:W-:Y:S05]  /*34ba0*/  BRA `(.L_x_564) ;  /* 0xffffff4c00547947 */ /* 0x000fea000383ffff */
.L_x_199:
[----:B-1----:R-:W-:-:S04]  /*34bb0*/  MOV R13, UR47 ;  /* 0x0000002f000d7c02 */ /* 0x002fc80008000f00 */
[----:B------:R1:W2:Y:S03]  /*34bc0*/  SYNCS.PHASECHK.TRANS64.TRYWAIT P3, [R13+URZ+0x344c8], R158 ;  /* 0x0344c89e0d0075a7 */ /* 0x0002a6000806017f */
[----:B--2---:R-:W-:Y:S05]  /*34bd0*/  @!P3 NANOSLEEP.SYNCS 0x989680 ;  /* 0x009896800000b95d */ /* 0x004fea0003900000 */
[----:B------:R-:W2:Y:S02]  /*34be0*/  @!P3 SYNCS.PHASECHK.TRANS64 P3, [R13+URZ+0x344c8], R158 ;  /* 0x0344c89e0d00b5a7 */ /* 0x000ea4000806007f */
[----:B--2---:R-:W-:Y:S05]  /*34bf0*/  @!P3 BRA `(.L_x_199) ;  /* 0xfffffffc00ecb947 */ /* 0x004fea000383ffff */
[----:B------:R-:W-:Y:S05]  /*34c00*/  BRA `(.L_x_565) ;  /* 0xffffff5000d47947 */ /* 0x000fea000383ffff */
.L_x_204:
[----:B-1----:R-:W-:-:S04]  /*34c10*/  IMAD.U32 R13, RZ, RZ, UR47 ;  /* 0x0000002fff0d7e24 */ /* 0x002fc8000f8e00ff */
[----:B------:R1:W2:Y:S03]  /*34c20*/  SYNCS.PHASECHK.TRANS64.TRYWAIT P3, [R13+URZ+0x344b0], R24 ;  /* 0x0344b0180d0075a7 */ /* 0x0002a6000806017f */
[----:B--2---:R-:W-:Y:S05]  /*34c30*/  @!P3 NANOSLEEP.SYNCS 0x989680 ;  /* 0x009896800000b95d */ /* 0x004fea0003900000 */
[----:B------:R-:W2:Y:S02]  /*34c40*/  @!P3 SYNCS.PHASECHK.TRANS64 P3, [R13+URZ+0x344b0], R24 ;  /* 0x0344b0180d00b5a7 */ /* 0x000ea4000806007f */
[----:B--2---:R-:W-:Y:S05]  /*34c50*/  @!P3 BRA `(.L_x_204) ;  /* 0xfffffffc00ecb947 */ /* 0x004fea000383ffff */
[----:B------:R-:W-:Y:S05]  /*34c60*/  BRA `(.L_x_566) ;  /* 0xffffff5800147947 */ /* 0x000fea000383ffff */
.L_x_209:
[----:B-1----:R-:W-:-:S04]  /*34c70*/  MOV R13, UR47 ;  /* 0x0000002f000d7c02 */ /* 0x002fc80008000f00 */
[----:B------:R1:W2:Y:S03]  /*34c80*/  SYNCS.PHASECHK.TRANS64.TRYWAIT P3, [R13+URZ+0x344b8], R24 ;  /* 0x0344b8180d0075a7 */ /* 0x0002a6000806017f */
[----:B--2---:R-:W-:Y:S05]  /*34c90*/  @!P3 NANOSLEEP.SYNCS 0x989680 ;  /* 0x009896800000b95d */ /* 0x004fea0003900000 */
[----:B------:R-:W2:Y:S02]  /*34ca0*/  @!P3 SYNCS.PHASECHK.TRANS64 P3, [R13+URZ+0x344b8], R24 ;  /* 0x0344b8180d00b5a7 */ /* 0x000ea4000806007f */
[----:B--2---:R-:W-:Y:S05]  /*34cb0*/  @!P3 BRA `(.L_x_209) ;  /* 0xfffffffc00ecb947 */ /* 0x004fea000383ffff */
[----:B------:R-:W-:Y:S05]  /*34cc0*/  BRA `(.L_x_567) ;  /* 0xffffff5c00947947 */ /* 0x000fea000383ffff */
.L_x_214:
[----:B-1----:R-:W-:-:S04]  /*34cd0*/  MOV R13, UR47 ;  /* 0x0000002f000d7c02 */ /* 0x002fc80008000f00 */
[----:B------:R1:W2:Y:S03]  /*34ce0*/  SYNCS.PHASECHK.TRANS64.TRYWAIT P3, [R13+URZ+0x344c0], R24 ;  /* 0x0344c0180d0075a7 */ /* 0x0002a6000806017f */
[----:B--2---:R-:W-:Y:S05]  /*34cf0*/  @!P3 NANOSLEEP.SYNCS 0x989680 ;  /* 0x009896800000b95d */ /* 0x004fea0003900000 */
[----:B------:R-:W2:Y:S02]  /*34d00*/  @!P3 SYNCS.PHASECHK.TRANS64 P3, [R13+URZ+0x344c0], R24 ;  /* 0x0344c0180d00b5a7 */ /* 0x000ea4000806007f */
[----:B--2---:R-:W-:Y:S05]  /*34d10*/  @!P3 BRA `(.L_x_214) ;  /* 0xfffffffc00ecb947 */ /* 0x004fea000383ffff */
[----:B------:R-:W-:Y:S05]  /*34d20*/  BRA `(.L_x_568) ;  /* 0xffffff6400147947 */ /* 0x000fea000383ffff */
.L_x_219:
[----:B-1----:R-:W-:-:S04]  /*34d30*/  MOV R13, UR47 ;  /* 0x0000002f000d7c02 */ /* 0x002fc80008000f00 */
[----:B------:R1:W2:Y:S03]  /*34d40*/  SYNCS.PHASECHK.TRANS64.TRYWAIT P3, [R13+URZ+0x344c8], R24 ;  /* 0x0344c8180d0075a7 */ /* 0x0002a6000806017f */
[----:B--2---:R-:W-:Y:S05]  /*34d50*/  @!P3 NANOSLEEP.SYNCS 0x989680 ;  /* 0x009896800000b95d */ /* 0x004fea0003900000 */
[----:B------:R-:W2:Y:S02]  /*34d60*/  @!P3 SYNCS.PHASECHK.TRANS64 P3, [R13+URZ+0x344c8], R24 ;  /* 0x0344c8180d00b5a7 */ /* 0x000ea4000806007f */
[----:B--2---:R-:W-:Y:S05]  /*34d70*/  @!P3 BRA `(.L_x_219) ;  /* 0xfffffffc00ecb947 */ /* 0x004fea000383ffff */
[----:B------:R-:W-:Y:S05]  /*34d80*/  BRA `(.L_x_569) ;  /* 0xffffff6800947947 */ /* 0x000fea000383ffff */
.L_x_224:
[----:B-1----:R-:W-:-:S04]  /*34d90*/  IMAD.U32 R3, RZ, RZ, UR4 ;  /* 0x00000004ff037e24 */ /* 0x002fc8000f8e00ff */
[----:B------:R1:W2:Y:S03]  /*34da0*/  SYNCS.PHASECHK.TRANS64.TRYWAIT P2, [R3+URZ+0x34400], R0 ;  /* 0x03440000030075a7 */ /* 0x0002a6000804017f */
[----:B--2---:R-:W-:Y:S05]  /*34db0*/  @!P2 NANOSLEEP.SYNCS 0x989680 ;  /* 0x009896800000a95d */ /* 0x004fea0003900000 */
[----:B------:R-:W2:Y:S02]  /*34dc0*/  @!P2 SYNCS.PHASECHK.TRANS64 P2, [R3+URZ+0x34400], R0 ;  /* 0x034400000300a5a7 */ /* 0x000ea4000804007f */
[----:B--2---:R-:W-:Y:S05]  /*34dd0*/  @!P2 BRA `(.L_x_224) ;  /* 0xfffffffc00eca947 */ /* 0x004fea000383ffff */
[----:B------:R-:W-:Y:S05]  /*34de0*/  BRA `(.L_x_570) ;  /* 0xffffff6c00ec7947 */ /* 0x000fea000383ffff */
.L_x_228:
[----:B-1----:R-:W-:-:S04]  /*34df0*/  MOV R3, UR4 ;  /* 0x0000000400037c02 */ /* 0x002fc80008000f00 */
[----:B------:R1:W2:Y:S03]  /*34e00*/  SYNCS.PHASECHK.TRANS64.TRYWAIT P2, [R3+URZ+0x34400], R2 ;  /* 0x03440002030075a7 */ /* 0x0002a6000804017f */
[----:B--2---:R-:W-:Y:S05]  /*34e10*/  @!P2 NANOSLEEP.SYNCS 0x989680 ;  /* 0x009896800000a95d */ /* 0x004fea0003900000 */
[----:B------:R-:W2:Y:S02]  /*34e20*/  @!P2 SYNCS.PHASECHK.TRANS64 P2, [R3+URZ+0x34400], R2 ;  /* 0x034400020300a5a7 */ /* 0x000ea4000804007f */
[----:B--2---:R-:W-:Y:S05]  /*34e30*/  @!P2 BRA `(.L_x_228) ;  /* 0xfffffffc00eca947 */ /* 0x004fea000383ffff */
[----:B------:R-:W-:Y:S05]  /*34e40*/  BRA `(.L_x_571) ;  /* 0xffffff7000887947 */ /* 0x000fea000383ffff */
.L_x_246:
[----:B-1----:R-:W-:-:S04]  /*34e50*/  MOV R3, UR4 ;  /* 0x0000000400037c02 */ /* 0x002fc80008000f00 */
[----:B------:R1:W2:Y:S03]  /*34e60*/  SYNCS.PHASECHK.TRANS64.TRYWAIT P0, [R3+URZ+0x344f8], R0 ;  /* 0x0344f800030075a7 */ /* 0x0002a6000800017f */
[----:B--2---:R-:W-:Y:S05]  /*34e70*/  @!P0 NANOSLEEP.SYNCS 0x989680 ;  /* 0x009896800000895d */ /* 0x004fea0003900000 */
[----:B------:R-:W2:Y:S02]  /*34e80*/  @!P0 SYNCS.PHASECHK.TRANS64 P0, [R3+URZ+0x344f8], R0 ;  /* 0x0344f800030085a7 */ /* 0x000ea4000800007f */
[----:B--2---:R-:W-:Y:S05]  /*34e90*/  @!P0 BRA `(.L_x_246) ;  /* 0xfffffffc00ec8947 */ /* 0x004fea000383ffff */
[----:B------:R-:W-:Y:S05]  /*34ea0*/  BRA `(.L_x_572) ;  /* 0xffffff7c00f07947 */ /* 0x000fea000383ffff */
.L_x_248:
[----:B-1----:R-:W-:-:S04]  /*34eb0*/  MOV R6, UR6 ;  /* 0x0000000600067c02 */ /* 0x002fc80008000f00 */
[----:B------:R1:W2:Y:S03]  /*34ec0*/  SYNCS.PHASECHK.TRANS64.TRYWAIT P0, [R6+URZ+0x34400], R3 ;  /* 0x03440003060075a7 */ /* 0x0002a6000800017f */
[----:B--2---:R-:W-:Y:S05]  /*34ed0*/  @!P0 NANOSLEEP.SYNCS 0x989680 ;  /* 0x009896800000895d */ /* 0x004fea0003900000 */
[----:B------:R-:W2:Y:S02]  /*34ee0*/  @!P0 SYNCS.PHASECHK.TRANS64 P0, [R6+URZ+0x34400], R3 ;  /* 0x03440003060085a7 */ /* 0x000ea4000800007f */
[----:B--2---:R-:W-:Y:S05]  /*34ef0*/  @!P0 BRA `(.L_x_248) ;  /* 0xfffffffc00ec8947 */ /* 0x004fea000383ffff */
[----:B------:R-:W-:Y:S05]  /*34f00*/  BRA `(.L_x_573) ;  /* 0xffffff8000187947 */ /* 0x000fea000383ffff */
.L_x_254:
[----:B--2---:R-:W-:-:S04]  /*34f10*/  IMAD.U32 R3, RZ, RZ, UR4 ;  /* 0x00000004ff037e24 */ /* 0x004fc8000f8e00ff */
[----:B------:R2:W3:Y:S03]  /*34f20*/  SYNCS.PHASECHK.TRANS64.TRYWAIT P1, [R3+URZ+0x344d0], R8 ;  /* 0x0344d008030075a7 */ /* 0x0004e6000802017f */
[----:B---3--:R-:W-:Y:S05]  /*34f30*/  @!P1 NANOSLEEP.SYNCS 0x989680 ;  /* 0x009896800000995d */ /* 0x008fea0003900000 */
[----:B------:R-:W3:Y:S02]  /*34f40*/  @!P1 SYNCS.PHASECHK.TRANS64 P1, [R3+URZ+0x344d0], R8 ;  /* 0x0344d008030095a7 */ /* 0x000ee4000802007f */
[----:B---3--:R-:W-:Y:S05]  /*34f50*/  @!P1 BRA `(.L_x_254) ;  /* 0xfffffffc00ec9947 */ /* 0x008fea000383ffff */
[----:B------:R-:W-:Y:S05]  /*34f60*/  BRA `(.L_x_574) ;  /* 0xffffff8000c47947 */ /* 0x000fea000383ffff */
.L_x_260:
[----:B--2---:R-:W-:-:S04]  /*34f70*/  MOV R3, UR4 ;  /* 0x0000000400037c02 */ /* 0x004fc80008000f00 */
[----:B------:R2:W4:Y:S03]  /*34f80*/  SYNCS.PHASECHK.TRANS64.TRYWAIT P1, [R3+URZ+0x344d8], R8 ;  /* 0x0344d808030075a7 */ /* 0x000526000802017f */
[----:B----4-:R-:W-:Y:S05]  /*34f90*/  @!P1 NANOSLEEP.SYNCS 0x989680 ;  /* 0x009896800000995d */ /* 0x010fea0003900000 */
[----:B------:R-:W4:Y:S02]  /*34fa0*/  @!P1 SYNCS.PHASECHK.TRANS64 P1, [R3+URZ+0x344d8], R8 ;  /* 0x0344d808030095a7 */ /* 0x000f24000802007f */
[----:B----4-:R-:W-:Y:S05]  /*34fb0*/  @!P1 BRA `(.L_x_260) ;  /* 0xfffffffc00ec9947 */ /* 0x010fea000383ffff */
[----:B------:R-:W-:Y:S05]  /*34fc0*/  BRA `(.L_x_575) ;  /* 0xffffff8400007947 */ /* 0x000fea000383ffff */
.L_x_266:
[----:B--2---:R-:W-:-:S04]  /*34fd0*/  MOV R3, UR4 ;  /* 0x0000000400037c02 */ /* 0x004fc80008000f00 */
[----:B------:R2:W1:Y:S03]  /*34fe0*/  SYNCS.PHASECHK.TRANS64.TRYWAIT P1, [R3+URZ+0x344e0], R8 ;  /* 0x0344e008030075a7 */ /* 0x000466000802017f */
[----:B-1----:R-:W-:Y:S05]  /*34ff0*/  @!P1 NANOSLEEP.SYNCS 0x989680 ;  /* 0x009896800000995d */ /* 0x002fea0003900000 */
[----:B------:R-:W1:Y:S02]  /*35000*/  @!P1 SYNCS.PHASECHK.TRANS64 P1, [R3+URZ+0x344e0], R8 ;  /* 0x0344e008030095a7 */ /* 0x000e64000802007f */
[----:B-1----:R-:W-:Y:S05]  /*35010*/  @!P1 BRA `(.L_x_266) ;  /* 0xfffffffc00ec9947 */ /* 0x002fea000383ffff */
[----:B------:R-:W-:Y:S05]  /*35020*/  BRA `(.L_x_576) ;  /* 0xffffff8400447947 */ /* 0x000fea000383ffff */
.L_x_272:
[----:B--2---:R-:W-:-:S04]  /*35030*/  MOV R3, UR4 ;  /* 0x0000000400037c02 */ /* 0x004fc80008000f00 */
[----:B------:R2:W1:Y:S03]  /*35040*/  SYNCS.PHASECHK.TRANS64.TRYWAIT P1, [R3+URZ+0x344e8], R8 ;  /* 0x0344e808030075a7 */ /* 0x000466000802017f */
[----:B-1----:R-:W-:Y:S05]  /*35050*/  @!P1 NANOSLEEP.SYNCS 0x989680 ;  /* 0x009896800000995d */ /* 0x002fea0003900000 */
[----:B------:R-:W1:Y:S02]  /*35060*/  @!P1 SYNCS.PHASECHK.TRANS64 P1, [R3+URZ+0x344e8], R8 ;  /* 0x0344e808030095a7 */ /* 0x000e64000802007f */
[----:B-1----:R-:W-:Y:S05]  /*35070*/  @!P1 BRA `(.L_x_272) ;  /* 0xfffffffc00ec9947 */ /* 0x002fea000383ffff */
[----:B------:R-:W-:Y:S05]  /*35080*/  BRA `(.L_x_577) ;  /* 0xffffff8400887947 */ /* 0x000fea000383ffff */
.L_x_278:
[----:B-12---:R-:W-:-:S04]  /*35090*/  IMAD.U32 R3, RZ, RZ, UR4 ;  /* 0x00000004ff037e24 */ /* 0x006fc8000f8e00ff */
[----:B------:R1:W2:Y:S03]  /*350a0*/  SYNCS.PHASECHK.TRANS64.TRYWAIT P1, [R3+URZ+0x344d0], R2 ;  /* 0x0344d002030075a7 */ /* 0x0002a6000802017f */
[----:B--2---:R-:W-:Y:S05]  /*350b0*/  @!P1 NANOSLEEP.SYNCS 0x989680 ;  /* 0x009896800000995d */ /* 0x004fea0003900000 */
[----:B------:R-:W2:Y:S02]  /*350c0*/  @!P1 SYNCS.PHASECHK.TRANS64 P1, [R3+URZ+0x344d0], R2 ;  /* 0x0344d002030095a7 */ /* 0x000ea4000802007f */
[----:B--2---:R-:W-:Y:S05]  /*350d0*/  @!P1 BRA `(.L_x_278) ;  /* 0xfffffffc00ec9947 */ /* 0x004fea000383ffff */
[----:B------:R-:W-:Y:S05]  /*350e0*/  BRA `(.L_x_578) ;  /* 0xffffff8400d47947 */ /* 0x000fea000383ffff */
.L_x_284:
[----:B-123--:R-:W-:-:S04]  /*350f0*/  MOV R3, UR4 ;  /* 0x0000000400037c02 */ /* 0x00efc80008000f00 */
[----:B------:R1:W2:Y:S03]  /*35100*/  SYNCS.PHASECHK.TRANS64.TRYWAIT P1, [R3+URZ+0x344d8], R2 ;  /* 0x0344d802030075a7 */ /* 0x0002a6000802017f */
[----:B--2---:R-:W-:Y:S05]  /*35110*/  @!P1 NANOSLEEP.SYNCS 0x989680 ;  /* 0x009896800000995d */ /* 0x004fea0003900000 */
[----:B------:R-:W2:Y:S02]  /*35120*/  @!P1 SYNCS.PHASECHK.TRANS64 P1, [R3+URZ+0x344d8], R2 ;  /* 0x0344d802030095a7 */ /* 0x000ea4000802007f */
[----:B--2---:R-:W-:Y:S05]  /*35130*/  @!P1 BRA `(.L_x_284) ;  /* 0xfffffffc00ec9947 */ /* 0x004fea000383ffff */
[----:B------:R-:W-:Y:S05]  /*35140*/  BRA `(.L_x_579) ;  /* 0xffffff8800087947 */ /* 0x000fea000383ffff */
.L_x_290:
[----:B-1234-:R-:W-:-:S04]  /*35150*/  MOV R3, UR4 ;  /* 0x0000000400037c02 */ /* 0x01efc80008000f00 */
[----:B------:R1:W2:Y:S03]  /*35160*/  SYNCS.PHASECHK.TRANS64.TRYWAIT P1, [R3+URZ+0x344e0], R2 ;  /* 0x0344e002030075a7 */ /* 0x0002a6000802017f */
[----:B--2---:R-:W-:Y:S05]  /*35170*/  @!P1 NANOSLEEP.SYNCS 0x989680 ;  /* 0x009896800000995d */ /* 0x004fea0003900000 */
[----:B------:R-:W2:Y:S02]  /*35180*/  @!P1 SYNCS.PHASECHK.TRANS64 P1, [R3+URZ+0x344e0], R2 ;  /* 0x0344e002030095a7 */ /* 0x000ea4000802007f */
[----:B--2---:R-:W-:Y:S05]  /*35190*/  @!P1 BRA `(.L_x_290) ;  /* 0xfffffffc00ec9947 */ /* 0x004fea000383ffff */
[----:B------:R-:W-:Y:S05]  /*351a0*/  BRA `(.L_x_580) ;  /* 0xffffff8800407947 */ /* 0x000fea000383ffff */
.L_x_296:
[----:B-1234-:R-:W-:-:S04]  /*351b0*/  MOV R3, UR4 ;  /* 0x0000000400037c02 */ /* 0x01efc80008000f00 */
[----:B------:R1:W2:Y:S03]  /*351c0*/  SYNCS.PHASECHK.TRANS64.TRYWAIT P1, [R3+URZ+0x344e8], R2 ;  /* 0x0344e802030075a7 */ /* 0x0002a6000802017f */
[----:B--2---:R-:W-:Y:S05]  /*351d0*/  @!P1 NANOSLEEP.SYNCS 0x989680 ;  /* 0x009896800000995d */ /* 0x004fea0003900000 */
[----:B------:R-:W2:Y:S02]  /*351e0*/  @!P1 SYNCS.PHASECHK.TRANS64 P1, [R3+URZ+0x344e8], R2 ;  /* 0x0344e802030095a7 */ /* 0x000ea4000802007f */
[----:B--2---:R-:W-:Y:S05]  /*351f0*/  @!P1 BRA `(.L_x_296) ;  /* 0xfffffffc00ec9947 */ /* 0x004fea000383ffff */
[----:B------:R-:W-:Y:S05]  /*35200*/  BRA `(.L_x_581) ;  /* 0xffffff8800787947 */ /* 0x000fea000383ffff */
.L_x_302:
[----:B-1234-:R-:W-:-:S04]  /*35210*/  IMAD.U32 R3, RZ, RZ, UR4 ;  /* 0x00000004ff037e24 */ /* 0x01efc8000f8e00ff */
[----:B------:R1:W2:Y:S03]  /*35220*/  SYNCS.PHASECHK.TRANS64.TRYWAIT P1, [R3+URZ+0x344d0], R8 ;  /* 0x0344d008030075a7 */ /* 0x0002a6000802017f */
[----:B--2---:R-:W-:Y:S05]  /*35230*/  @!P1 NANOSLEEP.SYNCS 0x989680 ;  /* 0x009896800000995d */ /* 0x004fea0003900000 */
[----:B------:R-:W2:Y:S02]  /*35240*/  @!P1 SYNCS.PHASECHK.TRANS64 P1, [R3+URZ+0x344d0], R8 ;  /* 0x0344d008030095a7 */ /* 0x000ea4000802007f */
[----:B--2---:R-:W-:Y:S05]  /*35250*/  @!P1 BRA `(.L_x_302) ;  /* 0xfffffffc00ec9947 */ /* 0x004fea000383ffff */
[----:B------:R-:W-:Y:S05]  /*35260*/  BRA `(.L_x_582) ;  /* 0xffffff8800b47947 */ /* 0x000fea000383ffff */
.L_x_308:
[----:B-1234-:R-:W-:-:S04]  /*35270*/  MOV R3, UR4 ;  /* 0x0000000400037c02 */ /* 0x01efc80008000f00 */
[----:B------:R1:W2:Y:S03]  /*35280*/  SYNCS.PHASECHK.TRANS64.TRYWAIT P1, [R3+URZ+0x344d8], R8 ;  /* 0x0344d808030075a7 */ /* 0x0002a6000802017f */
[----:B--2---:R-:W-:Y:S05]  /*35290*/  @!P1 NANOSLEEP.SYNCS 0x989680 ;  /* 0x009896800000995d */ /* 0x004fea0003900000 */
[----:B------:R-:W2:Y:S02]  /*352a0*/  @!P1 SYNCS.PHASECHK.TRANS64 P1, [R3+URZ+0x344d8], R8 ;  /* 0x0344d808030095a7 */ /* 0x000ea4000802007f */
[----:B--2---:R-:W-:Y:S05]  /*352b0*/  @!P1 BRA `(.L_x_308) ;  /* 0xfffffffc00ec9947 */ /* 0x004fea000383ffff */
[----:B------:R-:W-:Y:S05]  /*352c0*/  BRA `(.L_x_583) ;  /* 0xffffff8800e87947 */ /* 0x000fea000383ffff */
.L_x_314:
[----:B-1234-:R-:W-:-:S04]  /*352d0*/  MOV R3, UR4 ;  /* 0x0000000400037c02 */ /* 0x01efc80008000f00 */
[----:B------:R1:W2:Y:S03]  /*352e0*/  SYNCS.PHASECHK.TRANS64.TRYWAIT P1, [R3+URZ+0x344e0], R8 ;  /* 0x0344e008030075a7 */ /* 0x0002a6000802017f */
[----:B--2---:R-:W-:Y:S05]  /*352f0*/  @!P1 NANOSLEEP.SYNCS 0x989680 ;  /* 0x009896800000995d */ /* 0x004fea0003900000 */
[----:B------:R-:W2:Y:S02]  /*35300*/  @!P1 SYNCS.PHASECHK.TRANS64 P1, [R3+URZ+0x344e0], R8 ;  /* 0x0344e008030095a7 */ /* 0x000ea4000802007f */
[----:B--2---:R-:W-:Y:S05]  /*35310*/  @!P1 BRA `(.L_x_314) ;  /* 0xfffffffc00ec9947 */ /* 0x004fea000383ffff */
[----:B------:R-:W-:Y:S05]  /*35320*/  BRA `(.L_x_584) ;  /* 0xffffff8c00207947 */ /* 0x000fea000383ffff */
.L_x_320:
[----:B-1234-:R-:W-:-:S04]  /*35330*/  MOV R3, UR4 ;  /* 0x0000000400037c02 */ /* 0x01efc80008000f00 */
[----:B------:R1:W2:Y:S03]  /*35340*/  SYNCS.PHASECHK.TRANS64.TRYWAIT P1, [R3+URZ+0x344e8], R8 ;  /* 0x0344e808030075a7 */ /* 0x0002a6000802017f */
[----:B--2---:R-:W-:Y:S05]  /*35350*/  @!P1 NANOSLEEP.SYNCS 0x989680 ;  /* 0x009896800000995d */ /* 0x004fea0003900000 */
[----:B------:R-:W2:Y:S02]  /*35360*/  @!P1 SYNCS.PHASECHK.TRANS64 P1, [R3+URZ+0x344e8], R8 ;  /* 0x0344e808030095a7 */ /* 0x000ea4000802007f */
[----:B--2---:R-:W-:Y:S05]  /*35370*/  @!P1 BRA `(.L_x_320) ;  /* 0xfffffffc00ec9947 */ /* 0x004fea000383ffff */
[----:B------:R-:W-:Y:S05]  /*35380*/  BRA `(.L_x_585) ;  /* 0xffffff8c00587947 */ /* 0x000fea000383ffff */
.L_x_326:
[----:B-1234-:R-:W-:-:S04]  /*35390*/  IMAD.U32 R3, RZ, RZ, UR4 ;  /* 0x00000004ff037e24 */ /* 0x01efc8000f8e00ff */
[----:B------:R1:W2:Y:S03]  /*353a0*/  SYNCS.PHASECHK.TRANS64.TRYWAIT P1, [R3+URZ+0x344d0], R2 ;  /* 0x0344d002030075a7 */ /* 0x0002a6000802017f */
[----:B--2---:R-:W-:Y:S05]  /*353b0*/  @!P1 NANOSLEEP.SYNCS 0x989680 ;  /* 0x009896800000995d */ /* 0x004fea0003900000 */
[----:B------:R-:W2:Y:S02]  /*353c0*/  @!P1 SYNCS.PHASECHK.TRANS64 P1, [R3+URZ+0x344d0], R2 ;  /* 0x0344d002030095a7 */ /* 0x000ea4000802007f */
[----:B--2---:R-:W-:Y:S05]  /*353d0*/  @!P1 BRA `(.L_x_326) ;  /* 0xfffffffc00ec9947 */ /* 0x004fea000383ffff */
[----:B------:R-:W-:Y:S05]  /*353e0*/  BRA `(.L_x_586) ;  /* 0xffffff8c00947947 */ /* 0x000fea000383ffff */
.L_x_332:
[----:B-1234-:R-:W-:-:S04]  /*353f0*/  MOV R3, UR4 ;  /* 0x0000000400037c02 */ /* 0x01efc80008000f00 */
[----:B------:R1:W2:Y:S03]  /*35400*/  SYNCS.PHASECHK.TRANS64.TRYWAIT P1, [R3+URZ+0x344d8], R2 ;  /* 0x0344d802030075a7 */ /* 0x0002a6000802017f */
[----:B--2---:R-:W-:Y:S05]  /*35410*/  @!P1 NANOSLEEP.SYNCS 0x989680 ;  /* 0x009896800000995d */ /* 0x004fea0003900000 */
[----:B------:R-:W2:Y:S02]  /*35420*/  @!P1 SYNCS.PHASECHK.TRANS64 P1, [R3+URZ+0x344d8], R2 ;  /* 0x0344d802030095a7 */ /* 0x000ea4000802007f */
[----:B--2---:R-:W-:Y:S05]  /*35430*/  @!P1 BRA `(.L_x_332) ;  /* 0xfffffffc00ec9947 */ /* 0x004fea000383ffff */
[----:B------:R-:W-:Y:S05]  /*35440*/  BRA `(.L_x_587) ;  /* 0xffffff8c00c87947 */ /* 0x000fea000383ffff */
.L_x_338:
[----:B-1234-:R-:W-:-:S04]  /*35450*/  MOV R3, UR4 ;  /* 0x0000000400037c02 */ /* 0x01efc80008000f00 */
[----:B------:R1:W2:Y:S03]  /*35460*/  SYNCS.PHASECHK.TRANS64.TRYWAIT P1, [R3+URZ+0x344e0], R2 ;  /* 0x0344e002030075a7 */ /* 0x0002a6000802017f */
[----:B--2---:R-:W-:Y:S05]  /*35470*/  @!P1 NANOSLEEP.SYNCS 0x989680 ;  /* 0x009896800000995d */ /* 0x004fea0003900000 */
[----:B------:R-:W2:Y:S02]  /*35480*/  @!P1 SYNCS.PHASECHK.TRANS64 P1, [R3+URZ+0x344e0], R2 ;  /* 0x0344e002030095a7 */ /* 0x000ea4000802007f */
[----:B--2---:R-:W-:Y:S05]  /*35490*/  @!P1 BRA `(.L_x_338) ;  /* 0xfffffffc00ec9947 */ /* 0x004fea000383ffff */
[----:B------:R-:W-:Y:S05]  /*354a0*/  BRA `(.L_x_588) ;  /* 0xffffff9000007947 */ /* 0x000fea000383ffff */
.L_x_344:
[----:B-1234-:R-:W-:-:S04]  /*354b0*/  MOV R3, UR4 ;  /* 0x0000000400037c02 */ /* 0x01efc80008000f00 */
[----:B------:R1:W2:Y:S03]  /*354c0*/  SYNCS.PHASECHK.TRANS64.TRYWAIT P1, [R3+URZ+0x344e8], R2 ;  /* 0x0344e802030075a7 */ /* 0x0002a6000802017f */
[----:B--2---:R-:W-:Y:S05]  /*354d0*/  @!P1 NANOSLEEP.SYNCS 0x989680 ;  /* 0x009896800000995d */ /* 0x004fea0003900000 */
[----:B------:R-:W2:Y:S02]  /*354e0*/  @!P1 SYNCS.PHASECHK.TRANS64 P1, [R3+URZ+0x344e8], R2 ;  /* 0x0344e802030095a7 */ /* 0x000ea4000802007f */
[----:B--2---:R-:W-:Y:S05]  /*354f0*/  @!P1 BRA `(.L_x_344) ;  /* 0xfffffffc00ec9947 */ /* 0x004fea000383ffff */
[----:B------:R-:W-:Y:S05]  /*35500*/  BRA `(.L_x_589) ;  /* 0xffffff9000387947 */ /* 0x000fea000383ffff */
.L_x_350:
[----:B-1234-:R-:W-:-:S04]  /*35510*/  IMAD.U32 R3, RZ, RZ, UR4 ;  /* 0x00000004ff037e24 */ /* 0x01efc8000f8e00ff */
[----:B------:R1:W2:Y:S03]  /*35520*/  SYNCS.PHASECHK.TRANS64.TRYWAIT P1, [R3+URZ+0x344d0], R8 ;  /* 0x0344d008030075a7 */ /* 0x0002a6000802017f */
[----:B--2---:R-:W-:Y:S05]  /*35530*/  @!P1 NANOSLEEP.SYNCS 0x989680 ;  /* 0x009896800000995d */ /* 0x004fea0003900000 */
[----:B------:R-:W2:Y:S02]  /*35540*/  @!P1 SYNCS.PHASECHK.TRANS64 P1, [R3+URZ+0x344d0], R8 ;  /* 0x0344d008030095a7 */ /* 0x000ea4000802007f */
[----:B--2---:R-:W-:Y:S05]  /*35550*/  @!P1 BRA `(.L_x_350) ;  /* 0xfffffffc00ec9947 */ /* 0x004fea000383ffff */
[----:B------:R-:W-:Y:S05]  /*35560*/  BRA `(.L_x_590) ;  /* 0xffffff9000747947 */ /* 0x000fea000383ffff */
.L_x_356:
[----:B-1234-:R-:W-:-:S04]  /*35570*/  MOV R3, UR4 ;  /* 0x0000000400037c02 */ /* 0x01efc80008000f00 */
[----:B------:R1:W2:Y:S03]  /*35580*/  SYNCS.PHASECHK.TRANS64.TRYWAIT P1, [R3+URZ+0x344d8], R8 ;  /* 0x0344d808030075a7 */ /* 0x0002a6000802017f */
[----:B--2---:R-:W-:Y:S05]  /*35590*/  @!P1 NANOSLEEP.SYNCS 0x989680 ;  /* 0x009896800000995d */ /* 0x004fea0003900000 */
[----:B------:R-:W2:Y:S02]  /*355a0*/  @!P1 SYNCS.PHASECHK.TRANS64 P1, [R3+URZ+0x344d8], R8 ;  /* 0x0344d808030095a7 */ /* 0x000ea4000802007f */
[----:B--2---:R-:W-:Y:S05]  /*355b0*/  @!P1 BRA `(.L_x_356) ;  /* 0xfffffffc00ec9947 */ /* 0x004fea000383ffff */
[----:B------:R-:W-:Y:S05]  /*355c0*/  BRA `(.L_x_591) ;  /* 0xffffff9000a87947 */ /* 0x000fea000383ffff */
.L_x_362:
[----:B-1234-:R-:W-:-:S04]  /*355d0*/  MOV R3, UR4 ;  /* 0x0000000400037c02 */ /* 0x01efc80008000f00 */
[----:B------:R1:W2:Y:S03]  /*355e0*/  SYNCS.PHASECHK.TRANS64.TRYWAIT P1, [R3+URZ+0x344e0], R8 ;  /* 0x0344e008030075a7 */ /* 0x0002a6000802017f */
[----:B--2---:R-:W-:Y:S05]  /*355f0*/  @!P1 NANOSLEEP.SYNCS 0x989680 ;  /* 0x009896800000995d */ /* 0x004fea0003900000 */
[----:B------:R-:W2:Y:S02]  /*35600*/  @!P1 SYNCS.PHASECHK.TRANS64 P1, [R3+URZ+0x344e0], R8 ;  /* 0x0344e008030095a7 */ /* 0x000ea4000802007f */
[----:B--2---:R-:W-:Y:S05]  /*35610*/  @!P1 BRA `(.L_x_362) ;  /* 0xfffffffc00ec9947 */ /* 0x004fea000383ffff */
[----:B------:R-:W-:Y:S05]  /*35620*/  BRA `(.L_x_592) ;  /* 0xffffff9000e07947 */ /* 0x000fea000383ffff */
.L_x_368:
[----:B-1234-:R-:W-:-:S04]  /*35630*/  MOV R3, UR4 ;  /* 0x0000000400037c02 */ /* 0x01efc80008000f00 */
[----:B------:R1:W2:Y:S03]  /*35640*/  SYNCS.PHASECHK.TRANS64.TRYWAIT P1, [R3+URZ+0x344e8], R8 ;  /* 0x0344e808030075a7 */ /* 0x0002a6000802017f */
[----:B--2---:R-:W-:Y:S05]  /*35650*/  @!P1 NANOSLEEP.SYNCS 0x989680 ;  /* 0x009896800000995d */ /* 0x004fea0003900000 */
[----:B------:R-:W2:Y:S02]  /*35660*/  @!P1 SYNCS.PHASECHK.TRANS64 P1, [R3+URZ+0x344e8], R8 ;  /* 0x0344e808030095a7 */ /* 0x000ea4000802007f */
[----:B--2---:R-:W-:Y:S05]  /*35670*/  @!P1 BRA `(.L_x_368) ;  /* 0xfffffffc00ec9947 */ /* 0x004fea000383ffff */
[----:B------:R-:W-:Y:S05]  /*35680*/  BRA `(.L_x_593) ;  /* 0xffffff9400187947 */ /* 0x000fea000383ffff */
.L_x_374:
[----:B-1234-:R-:W-:-:S04]  /*35690*/  IMAD.U32 R3, RZ, RZ, UR4 ;  /* 0x00000004ff037e24 */ /* 0x01efc8000f8e00ff */
[----:B------:R1:W2:Y:S03]  /*356a0*/  SYNCS.PHASECHK.TRANS64.TRYWAIT P1, [R3+URZ+0x344d0], R2 ;  /* 0x0344d002030075a7 */ /* 0x0002a6000802017f */
[----:B--2---:R-:W-:Y:S05]  /*356b0*/  @!P1 NANOSLEEP.SYNCS 0x989680 ;  /* 0x009896800000995d */ /* 0x004fea0003900000 */
[----:B------:R-:W2:Y:S02]  /*356c0*/  @!P1 SYNCS.PHASECHK.TRANS64 P1, [R3+URZ+0x344d0], R2 ;  /* 0x0344d002030095a7 */ /* 0x000ea4000802007f */
[----:B--2---:R-:W-:Y:S05]  /*356d0*/  @!P1 BRA `(.L_x_374) ;  /* 0xfffffffc00ec9947 */ /* 0x004fea000383ffff */
[----:B------:R-:W-:Y:S05]  /*356e0*/  BRA `(.L_x_594) ;  /* 0xffffff9400547947 */ /* 0x000fea000383ffff */
.L_x_380:
[----:B-1234-:R-:W-:-:S04]  /*356f0*/  MOV R3, UR4 ;  /* 0x0000000400037c02 */ /* 0x01efc80008000f00 */
[----:B------:R1:W2:Y:S03]  /*35700*/  SYNCS.PHASECHK.TRANS64.TRYWAIT P1, [R3+URZ+0x344d8], R2 ;  /* 0x0344d802030075a7 */ /* 0x0002a6000802017f */
[----:B--2---:R-:W-:Y:S05]  /*35710*/  @!P1 NANOSLEEP.SYNCS 0x989680 ;  /* 0x009896800000995d */ /* 0x004fea0003900000 */
[----:B------:R-:W2:Y:S02]  /*35720*/  @!P1 SYNCS.PHASECHK.TRANS64 P1, [R3+URZ+0x344d8], R2 ;  /* 0x0344d802030095a7 */ /* 0x000ea4000802007f */
[----:B--2---:R-:W-:Y:S05]  /*35730*/  @!P1 BRA `(.L_x_380) ;  /* 0xfffffffc00ec9947 */ /* 0x004fea000383ffff */
[----:B------:R-:W-:Y:S05]  /*35740*/  BRA `(.L_x_595) ;  /* 0xffffff9400887947 */ /* 0x000fea000383ffff */
.L_x_386:
[----:B-1234-:R-:W-:-:S04]  /*35750*/  MOV R3, UR4 ;  /* 0x0000000400037c02 */ /* 0x01efc80008000f00 */
[----:B------:R1:W2:Y:S03]  /*35760*/  SYNCS.PHASECHK.TRANS64.TRYWAIT P1, [R3+URZ+0x344e0], R2 ;  /* 0x0344e002030075a7 */ /* 0x0002a6000802017f */
[----:B--2---:R-:W-:Y:S05]  /*35770*/  @!P1 NANOSLEEP.SYNCS 0x989680 ;  /* 0x009896800000995d */ /* 0x004fea0003900000 */
[----:B------:R-:W2:Y:S02]  /*35780*/  @!P1 SYNCS.PHASECHK.TRANS64 P1, [R3+URZ+0x344e0], R2 ;  /* 0x0344e002030095a7 */ /* 0x000ea4000802007f */
[----:B--2---:R-:W-:Y:S05]  /*35790*/  @!P1 BRA `(.L_x_386) ;  /* 0xfffffffc00ec9947 */ /* 0x004fea000383ffff */
[----:B------:R-:W-:Y:S05]  /*357a0*/  BRA `(.L_x_596) ;  /* 0xffffff9400c07947 */ /* 0x000fea000383ffff */
.L_x_392:
[----:B-1234-:R-:W-:-:S04]  /*357b0*/  MOV R3, UR4 ;  /* 0x0000000400037c02 */ /* 0x01efc80008000f00 */
[----:B------:R1:W2:Y:S03]  /*357c0*/  SYNCS.PHASECHK.TRANS64.TRYWAIT P1, [R3+URZ+0x344e8], R2 ;  /* 0x0344e802030075a7 */ /* 0x0002a6000802017f */
[----:B--2---:R-:W-:Y:S05]  /*357d0*/  @!P1 NANOSLEEP.SYNCS 0x989680 ;  /* 0x009896800000995d */ /* 0x004fea0003900000 */
[----:B------:R-:W2:Y:S02]  /*357e0*/  @!P1 SYNCS.PHASECHK.TRANS64 P1, [R3+URZ+0x344e8], R2 ;  /* 0x0344e802030095a7 */ /* 0x000ea4000802007f */
[----:B--2---:R-:W-:Y:S05]  /*357f0*/  @!P1 BRA `(.L_x_392) ;  /* 0xfffffffc00ec9947 */ /* 0x004fea000383ffff */
[----:B------:R-:W-:Y:S05]  /*35800*/  BRA `(.L_x_597) ;  /* 0xffffff9400f87947 */ /* 0x000fea000383ffff */
.L_x_398:
[----:B-1234-:R-:W-:-:S04]  /*35810*/  IMAD.U32 R3, RZ, RZ, UR4 ;  /* 0x00000004ff037e24 */ /* 0x01efc8000f8e00ff */
[----:B------:R1:W2:Y:S03]  /*35820*/  SYNCS.PHASECHK.TRANS64.TRYWAIT P1, [R3+URZ+0x344d0], R8 ;  /* 0x0344d008030075a7 */ /* 0x0002a6000802017f */
[----:B--2---:R-:W-:Y:S05]  /*35830*/  @!P1 NANOSLEEP.SYNCS 0x989680 ;  /* 0x009896800000995d */ /* 0x004fea0003900000 */
[----:B------:R-:W2:Y:S02]  /*35840*/  @!P1 SYNCS.PHASECHK.TRANS64 P1, [R3+URZ+0x344d0], R8 ;  /* 0x0344d008030095a7 */ /* 0x000ea4000802007f */
[----:B--2---:R-:W-:Y:S05]  /*35850*/  @!P1 BRA `(.L_x_398) ;  /* 0xfffffffc00ec9947 */ /* 0x004fea000383ffff */
[----:B------:R-:W-:Y:S05]  /*35860*/  BRA `(.L_x_598) ;  /* 0xffffff9800347947 */ /* 0x000fea000383ffff */
.L_x_404:
[----:B-1234-:R-:W-:-:S04]  /*35870*/  MOV R3, UR4 ;  /* 0x0000000400037c02 */ /* 0x01efc80008000f00 */
[----:B------:R1:W2:Y:S03]  /*35880*/  SYNCS.PHASECHK.TRANS64.TRYWAIT P1, [R3+URZ+0x344d8], R8 ;  /* 0x0344d808030075a7 */ /* 0x0002a6000802017f */
[----:B--2---:R-:W-:Y:S05]  /*35890*/  @!P1 NANOSLEEP.SYNCS 0x989680 ;  /* 0x009896800000995d */ /* 0x004fea0003900000 */
[----:B------:R-:W2:Y:S02]  /*358a0*/  @!P1 SYNCS.PHASECHK.TRANS64 P1, [R3+URZ+0x344d8], R8 ;  /* 0x0344d808030095a7 */ /* 0x000ea4000802007f */
[----:B--2---:R-:W-:Y:S05]  /*358b0*/  @!P1 BRA `(.L_x_404) ;  /* 0xfffffffc00ec9947 */ /* 0x004fea000383ffff */
[----:B------:R-:W-:Y:S05]  /*358c0*/  BRA `(.L_x_599) ;  /* 0xffffff9800687947 */ /* 0x000fea000383ffff */
.L_x_410:
[----:B-1234-:R-:W-:-:S04]  /*358d0*/  MOV R3, UR4 ;  /* 0x0000000400037c02 */ /* 0x01efc80008000f00 */
[----:B------:R1:W2:Y:S03]  /*358e0*/  SYNCS.PHASECHK.TRANS64.TRYWAIT P1, [R3+URZ+0x344e0], R8 ;  /* 0x0344e008030075a7 */ /* 0x0002a6000802017f */
[----:B--2---:R-:W-:Y:S05]  /*358f0*/  @!P1 NANOSLEEP.SYNCS 0x989680 ;  /* 0x009896800000995d */ /* 0x004fea0003900000 */
[----:B------:R-:W2:Y:S02]  /*35900*/  @!P1 SYNCS.PHASECHK.TRANS64 P1, [R3+URZ+0x344e0], R8 ;  /* 0x0344e008030095a7 */ /* 0x000ea4000802007f */
[----:B--2---:R-:W-:Y:S05]  /*35910*/  @!P1 BRA `(.L_x_410) ;  /* 0xfffffffc00ec9947 */ /* 0x004fea000383ffff */
[----:B------:R-:W-:Y:S05]  /*35920*/  BRA `(.L_x_600) ;  /* 0xffffff9800a07947 */ /* 0x000fea000383ffff */
.L_x_416:
[----:B-1234-:R-:W-:-:S04]  /*35930*/  MOV R3, UR4 ;  /* 0x0000000400037c02 */ /* 0x01efc80008000f00 */
[----:B------:R1:W2:Y:S03]  /*35940*/  SYNCS.PHASECHK.TRANS64.TRYWAIT P1, [R3+URZ+0x344e8], R8 ;  /* 0x0344e808030075a7 */ /* 0x0002a6000802017f */
[----:B--2---:R-:W-:Y:S05]  /*35950*/  @!P1 NANOSLEEP.SYNCS 0x989680 ;  /* 0x009896800000995d */ /* 0x004fea0003900000 */
[----:B------:R-:W2:Y:S02]  /*35960*/  @!P1 SYNCS.PHASECHK.TRANS64 P1, [R3+URZ+0x344e8], R8 ;  /* 0x0344e808030095a7 */ /* 0x000ea4000802007f */
[----:B--2---:R-:W-:Y:S05]  /*35970*/  @!P1 BRA `(.L_x_416) ;  /* 0xfffffffc00ec9947 */ /* 0x004fea000383ffff */
[----:B------:R-:W-:Y:S05]  /*35980*/  BRA `(.L_x_601) ;  /* 0xffffff9800d87947 */ /* 0x000fea000383ffff */
.L_x_422:
[----:B-1234-:R-:W-:-:S04]  /*35990*/  IMAD.U32 R3, RZ, RZ, UR4 ;  /* 0x00000004ff037e24 */ /* 0x01efc8000f8e00ff */
[----:B------:R1:W2:Y:S03]  /*359a0*/  SYNCS.PHASECHK.TRANS64.TRYWAIT P1, [R3+URZ+0x344d0], R2 ;  /* 0x0344d002030075a7 */ /* 0x0002a6000802017f */
[----:B--2---:R-:W-:Y:S05]  /*359b0*/  @!P1 NANOSLEEP.SYNCS 0x989680 ;  /* 0x009896800000995d */ /* 0x004fea0003900000 */
[----:B------:R-:W2:Y:S02]  /*359c0*/  @!P1 SYNCS.PHASECHK.TRANS64 P1, [R3+URZ+0x344d0], R2 ;  /* 0x0344d002030095a7 */ /* 0x000ea4000802007f */
[----:B--2---:R-:W-:Y:S05]  /*359d0*/  @!P1 BRA `(.L_x_422) ;  /* 0xfffffffc00ec9947 */ /* 0x004fea000383ffff */
[----:B------:R-:W-:Y:S05]  /*359e0*/  BRA `(.L_x_602) ;  /* 0xffffff9c00147947 */ /* 0x000fea000383ffff */
.L_x_428:
[----:B-1234-:R-:W-:-:S04]  /*359f0*/  MOV R3, UR4 ;  /* 0x0000000400037c02 */ /* 0x01efc80008000f00 */
[----:B------:R1:W2:Y:S03]  /*35a00*/  SYNCS.PHASECHK.TRANS64.TRYWAIT P1, [R3+URZ+0x344d8], R2 ;  /* 0x0344d802030075a7 */ /* 0x0002a6000802017f */
[----:B--2---:R-:W-:Y:S05]  /*35a10*/  @!P1 NANOSLEEP.SYNCS 0x989680 ;  /* 0x009896800000995d */ /* 0x004fea0003900000 */
[----:B------:R-:W2:Y:S02]  /*35a20*/  @!P1 SYNCS.PHASECHK.TRANS64 P1, [R3+URZ+0x344d8], R2 ;  /* 0x0344d802030095a7 */ /* 0x000ea4000802007f */
[----:B--2---:R-:W-:Y:S05]  /*35a30*/  @!P1 BRA `(.L_x_428) ;  /* 0xfffffffc00ec9947 */ /* 0x004fea000383ffff */
[----:B------:R-:W-:Y:S05]  /*35a40*/  BRA `(.L_x_603) ;  /* 0xffffff9c00487947 */ /* 0x000fea000383ffff */
.L_x_434:
[----:B-1234-:R-:W-:-:S04]  /*35a50*/  MOV R3, UR4 ;  /* 0x0000000400037c02 */ /* 0x01efc80008000f00 */
[----:B------:R1:W2:Y:S03]  /*35a60*/  SYNCS.PHASECHK.TRANS64.TRYWAIT P1, [R3+URZ+0x344e0], R2 ;  /* 0x0344e002030075a7 */ /* 0x0002a6000802017f */
[----:B--2---:R-:W-:Y:S05]  /*35a70*/  @!P1 NANOSLEEP.SYNCS 0x989680 ;  /* 0x009896800000995d */ /* 0x004fea0003900000 */
[----:B------:R-:W2:Y:S02]  /*35a80*/  @!P1 SYNCS.PHASECHK.TRANS64 P1, [R3+URZ+0x344e0], R2 ;  /* 0x0344e002030095a7 */ /* 0x000ea4000802007f */
[----:B--2---:R-:W-:Y:S05]  /*35a90*/  @!P1 BRA `(.L_x_434) ;  /* 0xfffffffc00ec9947 */ /* 0x004fea000383ffff */
[----:B------:R-:W-:Y:S05]  /*35aa0*/  BRA `(.L_x_604) ;  /* 0xffffff9c00807947 */ /* 0x000fea000383ffff */
.L_x_440:
[----:B-1234-:R-:W-:-:S04]  /*35ab0*/  MOV R3, UR4 ;  /* 0x0000000400037c02 */ /* 0x01efc80008000f00 */
[----:B------:R1:W2:Y:S03]  /*35ac0*/  SYNCS.PHASECHK.TRANS64.TRYWAIT P1, [R3+URZ+0x344e8], R2 ;  /* 0x0344e802030075a7 */ /* 0x0002a6000802017f */
[----:B--2---:R-:W-:Y:S05]  /*35ad0*/  @!P1 NANOSLEEP.SYNCS 0x989680 ;  /* 0x009896800000995d */ /* 0x004fea0003900000 */
[----:B------:R-:W2:Y:S02]  /*35ae0*/  @!P1 SYNCS.PHASECHK.TRANS64 P1, [R3+URZ+0x344e8], R2 ;  /* 0x0344e802030095a7 */ /* 0x000ea4000802007f */
[----:B--2---:R-:W-:Y:S05]  /*35af0*/  @!P1 BRA `(.L_x_440) ;  /* 0xfffffffc00ec9947 */ /* 0x004fea000383ffff */
[----:B------:R-:W-:Y:S05]  /*35b00*/  BRA `(.L_x_605) ;  /* 0xffffff9c00bc7947 */ /* 0x000fea000383ffff */
.L_x_455:
[----:B-1----:R-:W-:-:S04]  /*35b10*/  IMAD.U32 R3, RZ, RZ, UR4 ;  /* 0x00000004ff037e24 */ /* 0x002fc8000f8e00ff */
[----:B------:R1:W2:Y:S03]  /*35b20*/  SYNCS.PHASECHK.TRANS64.TRYWAIT P0, [R3+URZ+0x344d0], R8 ;  /* 0x0344d008030075a7 */ /* 0x0002a6000800017f */
[----:B--2---:R-:W-:Y:S05]  /*35b30*/  @!P0 NANOSLEEP.SYNCS 0x989680 ;  /* 0x009896800000895d */ /* 0x004fea0003900000 */
[----:B------:R-:W2:Y:S02]  /*35b40*/  @!P0 SYNCS.PHASECHK.TRANS64 P0, [R3+URZ+0x344d0], R8 ;  /* 0x0344d008030085a7 */ /* 0x000ea4000800007f */
[----:B--2---:R-:W-:Y:S05]  /*35b50*/  @!P0 BRA `(.L_x_455) ;  /* 0xfffffffc00ec8947 */ /* 0x004fea000383ffff */
[----:B------:R-:W-:Y:S05]  /*35b60*/  BRA `(.L_x_606) ;  /* 0xffffffa400447947 */ /* 0x000fea000383ffff */
.L_x_457:
[----:B-1----:R-:W-:-:S04]  /*35b70*/  MOV R3, UR4 ;  /* 0x0000000400037c02 */ /* 0x002fc80008000f00 */
[----:B------:R1:W2:Y:S03]  /*35b80*/  SYNCS.PHASECHK.TRANS64.TRYWAIT P0, [R3+URZ+0x344d8], R8 ;  /* 0x0344d808030075a7 */ /* 0x0002a6000800017f */
[----:B--2---:R-:W-:Y:S05]  /*35b90*/  @!P0 NANOSLEEP.SYNCS 0x989680 ;  /* 0x009896800000895d */ /* 0x004fea0003900000 */
[----:B------:R-:W2:Y:S02]  /*35ba0*/  @!P0 SYNCS.PHASECHK.TRANS64 P0, [R3+URZ+0x344d8], R8 ;  /* 0x0344d808030085a7 */ /* 0x000ea4000800007f */
[----:B--2---:R-:W-:Y:S05]  /*35bb0*/  @!P0 BRA `(.L_x_457) ;  /* 0xfffffffc00ec8947 */ /* 0x004fea000383ffff */
[----:B------:R-:W-:Y:S05]  /*35bc0*/  BRA `(.L_x_607) ;  /* 0xffffffa4003c7947 */ /* 0x000fea000383ffff */
.L_x_459:
[----:B-1----:R-:W-:-:S04]  /*35bd0*/  MOV R3, UR4 ;  /* 0x0000000400037c02 */ /* 0x002fc80008000f00 */
[----:B------:R1:W2:Y:S03]  /*35be0*/  SYNCS.PHASECHK.TRANS64.TRYWAIT P0, [R3+URZ+0x344e0], R8 ;  /* 0x0344e008030075a7 */ /* 0x0002a6000800017f */
[----:B--2---:R-:W-:Y:S05]  /*35bf0*/  @!P0 NANOSLEEP.SYNCS 0x989680 ;  /* 0x009896800000895d */ /* 0x004fea0003900000 */
[----:B------:R-:W2:Y:S02]  /*35c00*/  @!P0 SYNCS.PHASECHK.TRANS64 P0, [R3+URZ+0x344e0], R8 ;  /* 0x0344e008030085a7 */ /* 0x000ea4000800007f */
[----:B--2---:R-:W-:Y:S05]  /*35c10*/  @!P0 BRA `(.L_x_459) ;  /* 0xfffffffc00ec8947 */ /* 0x004fea000383ffff */
[----:B------:R-:W-:Y:S05]  /*35c20*/  BRA `(.L_x_608) ;  /* 0xffffffa400347947 */ /* 0x000fea000383ffff */
.L_x_471:
[----:B------:R-:W-:Y:S01]  /*35c30*/  BSSY B1, `(.L_x_609) ;  /* 0x0000006000017945 */ /* 0x000fe20003800000 */
[----:B------:R-:W-:-:S07]  /*35c40*/  MOV R15, 0xffffffff ;  /* 0xffffffff000f7802 */ /* 0x000fce0000000f00 */
[----:B------:R-:W-:Y:S05]  /*35c50*/  WARPSYNC.COLLECTIVE R15, `(.L_x_610) ;  /* 0x000000000f0c7348 */ /* 0x000fea0003c00000 */
[----:B------:R-:W-:Y:S02]  /*35c60*/  ELECT P6, UR62, PT ;  /* 0x00000000003e782f */ /* 0x000fe400038c0000 */
[----:B------:R-:W-:Y:S01]  /*35c70*/  MOV R14, UR62 ;  /* 0x0000003e000e7c02 */ /* 0x000fe20008000f00 */
[----:B------:R-:W-:Y:S10]  /*35c80*/  ENDCOLLECTIVE ;  /* 0x000000000000791b */ /* 0x000ff40003800000 */
.L_x_610:
[----:B------:R-:W-:Y:S05]  /*35c90*/  BSYNC B1 ;  /* 0x0000000000017941 */ /* 0x000fea0003800000 */
.L_x_609:
[----:B------:R-:W-:Y:S05]  /*35ca0*/  BRA `(.L_x_611) ;  /* 0xffffffb000247947 */ /* 0x000fea000383ffff */
.L_x_474:
[----:B--2---:R2:W3:Y:S02]  /*35cb0*/  SYNCS.PHASECHK.TRANS64.TRYWAIT P0, [R8+URZ+0x34498], R5 ;  /* 0x03449805080075a7 */ /* 0x0044e4000800017f */
[----:B---3--:R-:W-:Y:S05]  /*35cc0*/  @!P0 NANOSLEEP.SYNCS 0x989680 ;  /* 0x009896800000895d */ /* 0x008fea0003900000 */
[----:B------:R-:W3:Y:S02]  /*35cd0*/  @!P0 SYNCS.PHASECHK.TRANS64 P0, [R8+URZ+0x34498], R5 ;  /* 0x03449805080085a7 */ /* 0x000ee4000800007f */
[----:B---3--:R-:W-:Y:S05]  /*35ce0*/  @!P0 BRA `(.L_x_474) ;  /* 0xfffffffc00f08947 */ /* 0x008fea000383ffff */
[----:B------:R-:W-:Y:S05]  /*35cf0*/  BRA `(.L_x_612) ;  /* 0xffffffb0004c7947 */ /* 0x000fea000383ffff */
.L_x_480:
[----:B-1----:R1:W2:Y:S02]  /*35d00*/  SYNCS.PHASECHK.TRANS64.TRYWAIT P0, [R3+URZ+0x34400], R2 ;  /* 0x03440002030075a7 */ /* 0x0022a4000800017f */
[----:B--2---:R-:W-:Y:S05]  /*35d10*/  @!P0 NANOSLEEP.SYNCS 0x989680 ;  /* 0x009896800000895d */ /* 0x004fea0003900000 */
[----:B------:R-:W2:Y:S02]  /*35d20*/  @!P0 SYNCS.PHASECHK.TRANS64 P0, [R3+URZ+0x34400], R2 ;  /* 0x03440002030085a7 */ /* 0x000ea4000800007f */
[----:B--2---:R-:W-:Y:S05]  /*35d30*/  @!P0 BRA `(.L_x_480) ;  /* 0xfffffffc00f08947 */ /* 0x004fea000383ffff */
[----:B------:R-:W-:Y:S05]  /*35d40*/  BRA `(.L_x_613) ;  /* 0xffffffb400107947 */ /* 0x000fea000383ffff */
.L_x_483:
[----:B------:R-:W-:Y:S01]  /*35d50*/  BSSY B1, `(.L_x_614) ;  /* 0x0000006000017945 */ /* 0x000fe20003800000 */
[----:B------:R-:W-:-:S07]  /*35d60*/  IMAD.MOV.U32 R15, RZ, RZ, -0x1 ;  /* 0xffffffffff0f7424 */ /* 0x000fce00078e00ff */
[----:B-1---5:R-:W-:Y:S05]  /*35d70*/  WARPSYNC.COLLECTIVE R15, `(.L_x_615) ;  /* 0x000000000f0c7348 */ /* 0x022fea0003c00000 */
[----:B------:R-:W-:Y:S02]  /*35d80*/  ELECT P6, UR62, PT ;  /* 0x00000000003e782f */ /* 0x000fe400038c0000 */
[----:B------:R-:W-:Y:S01]  /*35d90*/  MOV R14, UR62 ;  /* 0x0000003e000e7c02 */ /* 0x000fe20008000f00 */
[----:B-1---5:R-:W-:Y:S10]  /*35da0*/  ENDCOLLECTIVE ;  /* 0x000000000000791b */ /* 0x022ff40003800000 */
.L_x_615:
[----:B------:R-:W-:Y:S05]  /*35db0*/  BSYNC B1 ;  /* 0x0000000000017941 */ /* 0x000fea0003800000 */
.L_x_614:
[----:B------:R-:W-:Y:S05]  /*35dc0*/  BRA `(.L_x_616) ;  /* 0xffffffb400587947 */ /* 0x000fea000383ffff */
.L_x_486:
[----:B------:R-:W-:Y:S01]  /*35dd0*/  BSSY B1, `(.L_x_617) ;  /* 0x0000005000017945 */ /* 0x000fe20003800000 */
[----:B--2---:R-:W-:-:S07]  /*35de0*/  MOV R15, 0xffffffff ;  /* 0xffffffff000f7802 */ /* 0x004fce0000000f00 */
[----:B-1---5:R-:W-:Y:S05]  /*35df0*/  WARPSYNC.COLLECTIVE R15, `(.L_x_618) ;  /* 0x000000000f087348 */ /* 0x022fea0003c00000 */
[----:B------:R-:W-:Y:S01]  /*35e00*/  NOP ;  /* 0x0000000000007918 */ /* 0x000fe20000000000 */
[----:B-1---5:R-:W-:Y:S01]  /*35e10*/  ENDCOLLECTIVE ;  /* 0x000000000000791b */ /* 0x022fe20003800000 */
.L_x_618:
[----:B------:R-:W-:Y:S05]  /*35e20*/  BSYNC B1 ;  /* 0x0000000000017941 */ /* 0x000fea0003800000 */
.L_x_617:
[----:B------:R-:W-:-:S07]  /*35e30*/  MOV R15, 0xffffffff ;  /* 0xffffffff000f7802 */ /* 0x000fce0000000f00 */
[----:B------:R-:W-:Y:S05]  /*35e40*/  WARPSYNC.COLLECTIVE R15, `(.L_x_619) ;  /* 0x000000000f0c7348 */ /* 0x000fea0003c00000 */
[----:B------:R-:W-:Y:S02]  /*35e50*/  ELECT P6, UR62, PT ;  /* 0x00000000003e782f */ /* 0x000fe400038c0000 */
[----:B------:R-:W-:Y:S01]  /*35e60*/  MOV R14, UR62 ;  /* 0x0000003e000e7c02 */ /* 0x000fe20008000f00 */
[----:B------:R-:W-:Y:S10]  /*35e70*/  ENDCOLLECTIVE ;  /* 0x000000000000791b */ /* 0x000ff40003800000 */
.L_x_619:
[----:B------:R-:W-:Y:S05]  /*35e80*/  BRA `(.L_x_620) ;  /* 0xffffffb800607947 */ /* 0x000fea000383ffff */
.L_x_489:
[----:B------:R-:W-:Y:S01]  /*35e90*/  BSSY B0, `(.L_x_621) ;  /* 0x0000006000007945 */ /* 0x000fe20003800000 */
[----:B------:R-:W-:-:S07]  /*35ea0*/  MOV R15, 0xffffffff ;  /* 0xffffffff000f7802 */ /* 0x000fce0000000f00 */
[----:B-----5:R-:W-:Y:S05]  /*35eb0*/  WARPSYNC.COLLECTIVE R15, `(.L_x_622) ;  /* 0x000000000f0c7348 */ /* 0x020fea0003c00000 */
[----:B-----5:R-:W-:Y:S02]  /*35ec0*/  ELECT P6, UR62, PT ;  /* 0x00000000003e782f */ /* 0x020fe400038c0000 */
[----:B------:R-:W-:Y:S01]  /*35ed0*/  MOV R14, UR62 ;  /* 0x0000003e000e7c02 */ /* 0x000fe20008000f00 */
[----:B------:R-:W-:Y:S10]  /*35ee0*/  ENDCOLLECTIVE ;  /* 0x000000000000791b */ /* 0x000ff40003800000 */
.L_x_622:
[----:B------:R-:W-:Y:S05]  /*35ef0*/  BSYNC B0 ;  /* 0x0000000000007941 */ /* 0x000fea0003800000 */
.L_x_621:
[----:B------:R-:W-:Y:S05]  /*35f00*/  BRA `(.L_x_623) ;  /* 0xffffffb800b07947 */ /* 0x000fea000383ffff */
.L_x_493:
[----:B-1----:R1:W2:Y:S02]  /*35f10*/  SYNCS.PHASECHK.TRANS64.TRYWAIT P0, [R7+URZ], R2 ;  /* 0x00000002070075a7 */ /* 0x0022a4000800017f */
[----:B--2---:R-:W-:Y:S05]  /*35f20*/  @!P0 NANOSLEEP.SYNCS 0x989680 ;  /* 0x009896800000895d */ /* 0x004fea0003900000 */
[----:B------:R-:W2:Y:S02]  /*35f30*/  @!P0 SYNCS.PHASECHK.TRANS64 P0, [R7+URZ], R2 ;  /* 0x00000002070085a7 */ /* 0x000ea4000800007f */
[----:B--2---:R-:W-:Y:S05]  /*35f40*/  @!P0 BRA `(.L_x_493) ;  /* 0xfffffffc00f08947 */ /* 0x004fea000383ffff */
[----:B------:R-:W-:Y:S05]  /*35f50*/  BRA `(.L_x_624) ;  /* 0xffffffb800ec7947 */ /* 0x000fea000383ffff */
.L_x_494:
[----:B-1----:R1:W2:Y:S02]  /*35f60*/  SYNCS.PHASECHK.TRANS64.TRYWAIT P0, [R9+URZ], R4 ;  /* 0x00000004090075a7 */ /* 0x0022a4000800017f */
[----:B--2---:R-:W-:Y:S05]  /*35f70*/  @!P0 NANOSLEEP.SYNCS 0x989680 ;  /* 0x009896800000895d */ /* 0x004fea0003900000 */
[----:B------:R-:W2:Y:S02]  /*35f80*/  @!P0 SYNCS.PHASECHK.TRANS64 P0, [R9+URZ], R4 ;  /* 0x00000004090085a7 */ /* 0x000ea4000800007f */
[----:B--2---:R-:W-:Y:S05]  /*35f90*/  @!P0 BRA `(.L_x_494) ;  /* 0xfffffffc00f08947 */ /* 0x004fea000383ffff */
[----:B------:R-:W-:Y:S05]  /*35fa0*/  BRA `(.L_x_625) ;  /* 0xffffffb800f47947 */ /* 0x000fea000383ffff */
.L_x_512:
[----:B-1----:R1:W3:Y:S02]  /*35fb0*/  SYNCS.PHASECHK.TRANS64.TRYWAIT P2, [R12+URZ+0x34440], R3 ;  /* 0x034440030c0075a7 */ /* 0x0022e4000804017f */
[----:B---3--:R-:W-:Y:S05]  /*35fc0*/  @!P2 NANOSLEEP.SYNCS 0x989680 ;  /* 0x009896800000a95d */ /* 0x008fea0003900000 */
[----:B------:R-:W3:Y:S02]  /*35fd0*/  @!P2 SYNCS.PHASECHK.TRANS64 P2, [R12+URZ+0x34440], R3 ;  /* 0x034440030c00a5a7 */ /* 0x000ee4000804007f */
[----:B---3--:R-:W-:Y:S05]  /*35fe0*/  @!P2 BRA `(.L_x_512) ;  /* 0xfffffffc00f0a947 */ /* 0x008fea000383ffff */
[----:B------:R-:W-:Y:S05]  /*35ff0*/  BRA `(.L_x_626) ;  /* 0xffffffd800107947 */ /* 0x000fea000383ffff */
.L_x_518:
[----:B-1----:R1:W2:Y:S02]  /*36000*/  SYNCS.PHASECHK.TRANS64.TRYWAIT P0, [R3+URZ+0x34440], R0 ;  /* 0x03444000030075a7 */ /* 0x0022a4000800017f */
[----:B--2---:R-:W-:Y:S05]  /*36010*/  @!P0 NANOSLEEP.SYNCS 0x989680 ;  /* 0x009896800000895d */ /* 0x004fea0003900000 */
[----:B------:R-:W2:Y:S02]  /*36020*/  @!P0 SYNCS.PHASECHK.TRANS64 P0, [R3+URZ+0x34440], R0 ;  /* 0x03444000030085a7 */ /* 0x000ea4000800007f */
[----:B--2---:R-:W-:Y:S05]  /*36030*/  @!P0 BRA `(.L_x_518) ;  /* 0xfffffffc00f08947 */ /* 0x004fea000383ffff */
[----:B------:R-:W-:Y:S05]  /*36040*/  BRA `(.L_x_627) ;  /* 0xffffffd800787947 */ /* 0x000fea000383ffff */
.L_x_520:
[----:B-1----:R1:W2:Y:S02]  /*36050*/  SYNCS.PHASECHK.TRANS64.TRYWAIT P0, [R3+URZ+0x34440], R0 ;  /* 0x03444000030075a7 */ /* 0x0022a4000800017f */
[----:B--2---:R-:W-:Y:S05]  /*36060*/  @!P0 NANOSLEEP.SYNCS 0x989680 ;  /* 0x009896800000895d */ /* 0x004fea0003900000 */
[----:B------:R-:W2:Y:S02]  /*36070*/  @!P0 SYNCS.PHASECHK.TRANS64 P0, [R3+URZ+0x34440], R0 ;  /* 0x03444000030085a7 */ /* 0x000ea4000800007f */
[----:B--2---:R-:W-:Y:S05]  /*36080*/  @!P0 BRA `(.L_x_520) ;  /* 0xfffffffc00f08947 */ /* 0x004fea000383ffff */
[----:B------:R-:W-:Y:S05]  /*36090*/  BRA `(.L_x_628) ;  /* 0xffffffd800907947 */ /* 0x000fea000383ffff */
.L_x_522:
[----:B-1----:R1:W2:Y:S02]  /*360a0*/  SYNCS.PHASECHK.TRANS64.TRYWAIT P0, [R3+URZ+0x34440], R0 ;  /* 0x03444000030075a7 */ /* 0x0022a4000800017f */
[----:B--2---:R-:W-:Y:S05]  /*360b0*/  @!P0 NANOSLEEP.SYNCS 0x989680 ;  /* 0x009896800000895d */ /* 0x004fea0003900000 */
[----:B------:R-:W2:Y:S02]  /*360c0*/  @!P0 SYNCS.PHASECHK.TRANS64 P0, [R3+URZ+0x34440], R0 ;  /* 0x03444000030085a7 */ /* 0x000ea4000800007f */
[----:B--2---:R-:W-:Y:S05]  /*360d0*/  @!P0 BRA `(.L_x_522) ;  /* 0xfffffffc00f08947 */ /* 0x004fea000383ffff */
[----:B------:R-:W-:Y:S05]  /*360e0*/  BRA `(.L_x_629) ;  /* 0xffffffd800a87947 */ /* 0x000fea000383ffff */
.L_x_524:
[----:B-1----:R1:W2:Y:S02]  /*360f0*/  SYNCS.PHASECHK.TRANS64.TRYWAIT P0, [R3+URZ+0x34440], R0 ;  /* 0x03444000030075a7 */ /* 0x0022a4000800017f */
[----:B--2---:R-:W-:Y:S05]  /*36100*/  @!P0 NANOSLEEP.SYNCS 0x989680 ;  /* 0x009896800000895d */ /* 0x004fea0003900000 */
[----:B------:R-:W2:Y:S02]  /*36110*/  @!P0 SYNCS.PHASECHK.TRANS64 P0, [R3+URZ+0x34440], R0 ;  /* 0x03444000030085a7 */ /* 0x000ea4000800007f */
[----:B--2---:R-:W-:Y:S05]  /*36120*/  @!P0 BRA `(.L_x_524) ;  /* 0xfffffffc00f08947 */ /* 0x004fea000383ffff */
[----:B------:R-:W-:Y:S05]  /*36130*/  BRA `(.L_x_630) ;  /* 0xffffffd800c07947 */ /* 0x000fea000383ffff */
.L_x_526:
[----:B-1----:R1:W2:Y:S02]  /*36140*/  SYNCS.PHASECHK.TRANS64.TRYWAIT P0, [R3+URZ+0x34440], R0 ;  /* 0x03444000030075a7 */ /* 0x0022a4000800017f */
[----:B--2---:R-:W-:Y:S05]  /*36150*/  @!P0 NANOSLEEP.SYNCS 0x989680 ;  /* 0x009896800000895d */ /* 0x004fea0003900000 */
[----:B------:R-:W2:Y:S02]  /*36160*/  @!P0 SYNCS.PHASECHK.TRANS64 P0, [R3+URZ+0x34440], R0 ;  /* 0x03444000030085a7 */ /* 0x000ea4000800007f */
[----:B--2---:R-:W-:Y:S05]  /*36170*/  @!P0 BRA `(.L_x_526) ;  /* 0xfffffffc00f08947 */ /* 0x004fea000383ffff */
[----:B------:R-:W-:Y:S05]  /*36180*/  BRA `(.L_x_631) ;  /* 0xffffffd800d87947 */ /* 0x000fea000383ffff */
.L_x_528:
[----:B-1----:R1:W2:Y:S02]  /*36190*/  SYNCS.PHASECHK.TRANS64.TRYWAIT P0, [R3+URZ+0x34440], R0 ;  /* 0x03444000030075a7 */ /* 0x0022a4000800017f */
[----:B--2---:R-:W-:Y:S05]  /*361a0*/  @!P0 NANOSLEEP.SYNCS 0x989680 ;  /* 0x009896800000895d */ /* 0x004fea0003900000 */
[----:B------:R-:W2:Y:S02]  /*361b0*/  @!P0 SYNCS.PHASECHK.TRANS64 P0, [R3+URZ+0x34440], R0 ;  /* 0x03444000030085a7 */ /* 0x000ea4000800007f */
[----:B--2---:R-:W-:Y:S05]  /*361c0*/  @!P0 BRA `(.L_x_528) ;  /* 0xfffffffc00f08947 */ /* 0x004fea000383ffff */
[----:B------:R-:W-:Y:S05]  /*361d0*/  BRA `(.L_x_632) ;  /* 0xffffffd800f07947 */ /* 0x000fea000383ffff */
.L_x_530:
[----:B-1----:R1:W2:Y:S02]  /*361e0*/  SYNCS.PHASECHK.TRANS64.TRYWAIT P0, [R3+URZ+0x34440], R0 ;  /* 0x03444000030075a7 */ /* 0x0022a4000800017f */
[----:B--2---:R-:W-:Y:S05]  /*361f0*/  @!P0 NANOSLEEP.SYNCS 0x989680 ;  /* 0x009896800000895d */ /* 0x004fea0003900000 */
[----:B------:R-:W2:Y:S02]  /*36200*/  @!P0 SYNCS.PHASECHK.TRANS64 P0, [R3+URZ+0x34440], R0 ;  /* 0x03444000030085a7 */ /* 0x000ea4000800007f */
[----:B--2---:R-:W-:Y:S05]  /*36210*/  @!P0 BRA `(.L_x_530) ;  /* 0xfffffffc00f08947 */ /* 0x004fea000383ffff */
[----:B------:R-:W-:Y:S05]  /*36220*/  BRA `(.L_x_633) ;  /* 0xffffffdc00087947 */ /* 0x000fea000383ffff */
        .weak           $__internal_0_$__cuda_sm20_div_u64
        .type           $__internal_0_$__cuda_sm20_div_u64,@function
        .size           $__internal_0_$__cuda_sm20_div_u64,(.L_x_509 - $__internal_0_$__cuda_sm20_div_u64)
$__internal_0_$__cuda_sm20_div_u64:
[----:B------:R-:W1:Y:S08]  /*36230*/  I2F.U64.RP R3, R22 ;  /* 0x0000001600037312 */ /* 0x000e700000309000 */
[----:B-1----:R-:W1:Y:S02]  /*36240*/  MUFU.RCP R3, R3 ;  /* 0x0000000300037308 */ /* 0x002e640000001000 */
[----:B-1----:R-:W-:-:S06]  /*36250*/  VIADD R16, R3, 0x1ffffffe ;  /* 0x1ffffffe03107836 */ /* 0x002fcc0000000000 */
[----:B------:R-:W1:Y:S02]  /*36260*/  F2I.U64.TRUNC R16, R16 ;  /* 0x0000001000107311 */ /* 0x000e64000020d800 */
[----:B-1----:R-:W-:-:S04]  /*36270*/  IMAD.WIDE.U32 R18, R16, R22, RZ ;  /* 0x0000001610127225 */ /* 0x002fc800078e00ff */
[C---:B------:R-:W-:Y:S01]  /*36280*/  IMAD R11, R16.reuse, R23, R19 ;  /* 0x00000017100b7224 */ /* 0x040fe200078e0213 */
[----:B------:R-:W-:Y:S02]  /*36290*/  IADD3 R13, P1, RZ, -R18, RZ ;  /* 0x80000012ff0d7210 */ /* 0x000fe40007f3e0ff */
[----:B------:R-:W-:Y:S01]  /*362a0*/  MOV R19, R16 ;  /* 0x0000001000137202 */ /* 0x000fe20000000f00 */
[----:B------:R-:W-:Y:S02]  /*362b0*/  IMAD R11, R17, R22, R11 ;  /* 0x00000016110b7224 */ /* 0x000fe400078e020b */
[----:B------:R-:W-:-:S03]  /*362c0*/  IMAD.HI.U32 R18, R16, R13, RZ ;  /* 0x0000000d10127227 */ /* 0x000fc600078e00ff */
[----:B------:R-:W-:-:S05]  /*362d0*/  IADD3.X R11, RZ, ~R11, RZ, P1, !PT ;  /* 0x8000000bff0b7210 */ /* 0x000fca0000ffe4ff */
[----:B------:R-:W-:-:S04]  /*362e0*/  IMAD.WIDE.U32 R18, P1, R16, R11, R18 ;  /* 0x0000000b10127225 */ /* 0x000fc80007820012 */
[C---:B------:R-:W-:Y:S02]  /*362f0*/  IMAD R25, R17.reuse, R11, RZ ;  /* 0x0000000b11197224 */ /* 0x040fe400078e02ff */
[----:B------:R-:W-:-:S04]  /*36300*/  IMAD.HI.U32 R18, P2, R17, R13, R18 ;  /* 0x0000000d11127227 */ /* 0x000fc80007840012 */
[----:B------:R-:W-:Y:S01]  /*36310*/  IMAD.HI.U32 R3, R17, R11, RZ ;  /* 0x0000000b11037227 */ /* 0x000fe200078e00ff */
[----:B------:R-:W-:-:S04]  /*36320*/  IADD3 R19, P3, R25, R18, RZ ;  /* 0x0000001219137210 */ /* 0x000fc80007f7e0ff */
[----:B------:R-:W-:Y:S01]  /*36330*/  IADD3.X R3, R3, R17, RZ, P1, !PT ;  /* 0x0000001103037210 */ /* 0x000fe20000ffe4ff */
[----:B------:R-:W-:-:S03]  /*36340*/  IMAD.WIDE.U32 R16, R19, R22, RZ ;  /* 0x0000001613107225 */ /* 0x000fc600078e00ff */
[----:B------:R-:W-:Y:S01]  /*36350*/  IADD3.X R3, RZ, RZ, R3, P3, P2 ;  /* 0x000000ffff037210 */ /* 0x000fe20001fe4403 */
[----:B------:R-:W-:Y:S01]  /*36360*/  IMAD R14, R19, R23, R17 ;  /* 0x00000017130e7224 */ /* 0x000fe200078e0211 */
[----:B------:R-:W-:Y:S02]  /*36370*/  IADD3 R11, P1, RZ, -R16, RZ ;  /* 0x80000010ff0b7210 */ /* 0x000fe40007f3e0ff */
[----:B------:R-:W-:Y:S01]  /*36380*/  MOV R17, RZ ;  /* 0x000000ff00117202 */ /* 0x000fe20000000f00 */
[----:B------:R-:W-:Y:S02]  /*36390*/  IMAD R14, R3, R22, R14 ;  /* 0x00000016030e7224 */ /* 0x000fe400078e020e */
[----:B------:R-:W-:-:S04]  /*363a0*/  IMAD.HI.U32 R18, R19, R11, RZ ;  /* 0x0000000b13127227 */ /* 0x000fc800078e00ff */
[----:B------:R-:W-:-:S04]  /*363b0*/  IMAD.X R14, RZ, RZ, ~R14, P1 ;  /* 0x000000ffff0e7224 */ /* 0x000fc800008e0e0e */
[----:B------:R-:W-:-:S04]  /*363c0*/  IMAD.WIDE.U32 R18, P1, R19, R14, R18 ;  /* 0x0000000e13127225 */ /* 0x000fc80007820012 */
[C---:B------:R-:W-:Y:S02]  /*363d0*/  IMAD R16, R3.reuse, R14, RZ ;  /* 0x0000000e03107224 */ /* 0x040fe400078e02ff */
[----:B------:R-:W-:-:S04]  /*363e0*/  IMAD.HI.U32 R11, P2, R3, R11, R18 ;  /* 0x0000000b030b7227 */ /* 0x000fc80007840012 */
[----:B------:R-:W-:Y:S01]  /*363f0*/  IMAD.HI.U32 R14, R3, R14, RZ ;  /* 0x0000000e030e7227 */ /* 0x000fe200078e00ff */
[----:B------:R-:W-:-:S04]  /*36400*/  IADD3 R11, P3, R16, R11, RZ ;  /* 0x0000000b100b7210 */ /* 0x000fc80007f7e0ff */
[----:B------:R-:W-:Y:S01]  /*36410*/  IADD3.X R3, R14, R3, RZ, P1, !PT ;  /* 0x000000030e037210 */ /* 0x000fe20000ffe4ff */
[----:B------:R-:W-:-:S03]  /*36420*/  IMAD.HI.U32 R16, R11, UR13, RZ ;  /* 0x0000000d0b107c27 */ /* 0x000fc6000f8e00ff */
[----:B------:R-:W-:Y:S01]  /*36430*/  IADD3.X R3, RZ, RZ, R3, P3, P2 ;  /* 0x000000ffff037210 */ /* 0x000fe20001fe4403 */
[----:B------:R-:W-:-:S04]  /*36440*/  IMAD.WIDE.U32 R16, R11, UR21, R16 ;  /* 0x000000150b107c25 */ /* 0x000fc8000f8e0010 */
[C---:B------:R-:W-:Y:S02]  /*36450*/  IMAD R14, R3.reuse, UR21, RZ ;  /* 0x00000015030e7c24 */ /* 0x040fe4000f8e02ff */
[----:B------:R-:W-:-:S04]  /*36460*/  IMAD.HI.U32 R11, P1, R3, UR13, R16 ;  /* 0x0000000d030b7c27 */ /* 0x000fc8000f820010 */
[----:B------:R-:W-:Y:S01]  /*36470*/  IMAD.HI.U32 R3, R3, UR21, RZ ;  /* 0x0000001503037c27 */ /* 0x000fe2000f8e00ff */
[----:B------:R-:W-:-:S04]  /*36480*/  IADD3 R11, P2, R14, R11, RZ ;  /* 0x0000000b0e0b7210 */ /* 0x000fc80007f5e0ff */
[----:B------:R-:W-:Y:S01]  /*36490*/  IADD3.X R3, R3, RZ, RZ, P1, !PT ;  /* 0x000000ff03037210 */ /* 0x000fe20000ffe4ff */
[----:B------:R-:W-:-:S04]  /*364a0*/  IMAD.WIDE.U32 R16, R11, R22, RZ ;  /* 0x000000160b107225 */ /* 0x000fc800078e00ff */
[----:B------:R-:W-:Y:S01]  /*364b0*/  IMAD.X R3, RZ, RZ, R3, P2 ;  /* 0x000000ffff037224 */ /* 0x000fe200010e0603 */
[----:B------:R-:W-:Y:S01]  /*364c0*/  IADD3 R16, P2, -R16, UR13, RZ ;  /* 0x0000000d10107c10 */ /* 0x000fe2000ff5e1ff */
[----:B------:R-:W-:-:S03]  /*364d0*/  IMAD R14, R11, R23, R17 ;  /* 0x000000170b0e7224 */ /* 0x000fc600078e0211 */
[-C--:B------:R-:W-:Y:S01]  /*364e0*/  ISETP.GE.U32.AND P1, PT, R16, R22.reuse, PT ;  /* 0x000000161000720c */ /* 0x080fe20003f26070 */
[----:B------:R-:W-:Y:S01]  /*364f0*/  IMAD R3, R3, R22, R14 ;  /* 0x0000001603037224 */ /* 0x000fe200078e020e */
[----:B------:R-:W-:-:S04]  /*36500*/  IADD3 R14, R11, 0x1, RZ ;  /* 0x000000010b0e7810 */ /* 0x000fc80007ffe0ff */
[----:B------:R-:W-:Y:S02]  /*36510*/  IADD3.X R18, ~R3, UR21, RZ, P2, !PT ;  /* 0x0000001503127c10 */ /* 0x000fe400097fe5ff */
[----:B------:R-:W-:Y:S02]  /*36520*/  IADD3 R3, P2, -R22, R16, RZ ;  /* 0x0000001016037210 */ /* 0x000fe40007f5e1ff */
[----:B------:R-:W-:Y:S02]  /*36530*/  ISETP.GE.U32.AND.EX P1, PT, R18, R23, PT, P1 ;  /* 0x000000171200720c */ /* 0x000fe40003f26110 */
[----:B------:R-:W-:Y:S02]  /*36540*/  IADD3.X R13, ~R23, R18, RZ, P2, !PT ;  /* 0x00000012170d7210 */ /* 0x000fe400017fe5ff */
[----:B------:R-:W-:Y:S02]  /*36550*/  SEL R3, R3, R16, P1 ;  /* 0x0000001003037207 */ /* 0x000fe40000800000 */
[----:B------:R-:W-:-:S02]  /*36560*/  SEL R13, R13, R18, P1 ;  /* 0x000000120d0d7207 */ /* 0x000fc40000800000 */
[----:B------:R-:W-:Y:S02]  /*36570*/  SEL R14, R14, R11, P1 ;  /* 0x0000000b0e0e7207 */ /* 0x000fe40000800000 */
[----:B------:R-:W-:Y:S02]  /*36580*/  ISETP.GE.U32.AND P1, PT, R3, R22, PT ;  /* 0x000000160300720c */ /* 0x000fe40003f26070 */
[----:B------:R-:W-:Y:S02]  /*36590*/  ISETP.NE.U32.AND P2, PT, R22, RZ, PT ;  /* 0x000000ff1600720c */ /* 0x000fe40003f45070 */
[----:B------:R-:W-:Y:S02]  /*365a0*/  IADD3 R3, R14, 0x1, RZ ;  /* 0x000000010e037810 */ /* 0x000fe40007ffe0ff */
[----:B------:R-:W-:Y:S01]  /*365b0*/  ISETP.GE.U32.AND.EX P1, PT, R13, R23, PT, P1 ;  /* 0x000000170d00720c */ /* 0x000fe20003f26110 */
[----:B------:R-:W-:Y:S01]  /*365c0*/  IMAD.MOV.U32 R13, RZ, RZ, 0x0 ;  /* 0x00000000ff0d7424 */ /* 0x000fe200078e00ff */
[----:B------:R-:W-:-:S02]  /*365d0*/  ISETP.NE.AND.EX P2, PT, R23, RZ, PT, P2 ;  /* 0x000000ff1700720c */ /* 0x000fc40003f45320 */
[----:B------:R-:W-:-:S04]  /*365e0*/  SEL R3, R3, R14, P1 ;  /* 0x0000000e03037207 */ /* 0x000fc80000800000 */
[----:B------:R-:W-:Y:S01]  /*365f0*/  SEL R3, R3, 0xffffffff, P2 ;  /* 0xffffffff03037807 */ /* 0x000fe20001000000 */
[----:B------:R-:W-:Y:S06]  /*36600*/  RET.REL.NODEC R12 `(_ZN7cutlass13device_kernelINS_4gemm6kernel13GemmUniversalINS1_17GroupProblemShapeIN4cute5tupleIJiiiEEEEENS1_10collective13CollectiveMmaINS1_39MainloopSm90ArrayTmaGmmaWarpSpecializedILi3ENS6_IJNS5_1CILi1EEESD_SD_EEENS1_52KernelPtrArrayTmaWarpSpecializedPingpongFP8FastAccumEEENS6_IJNSC_ILi256EEESH_NSC_ILi128EEEEEENS_12float_e4m3_tEPNS6_IJlSD_NSC_ILi0EEEEEESK_SN_NS5_8TiledMMAINS5_8MMA_AtomIJNS5_4SM904GMMA31MMA_64x256x32_F32E4M3E4M3_SS_TNILNSR_7ScaleInE1ELST_1EEEEEENS5_6LayoutISE_NS6_IJSL_SL_SL_EEEEENS6_IJNS5_10UnderscoreESZ_SZ_EEEEENS5_13SM90_TMA_LOADENS5_14ComposedLayoutINS5_7SwizzleILi3ELi4ELi3EEENS5_18smem_ptr_flag_bitsILi8EEENSW_INS6_IJNSC_ILi8EEESI_EEENS6_IJSI_SD_EEEEEEEvNS5_8identityES12_S1C_vS1D_EENS_8epilogue10collective18CollectiveEpilogueINS1F_30Sm90PtrArrayTmaWarpSpecializedILi4ELi2ELi16ELb1ELb0ELi2EEEJSJ_NS6_IJNSC_ILi64EEENSC_ILi32EEEEEENS_6half_tEPNS6_IJSD_lSL_EEES1N_S1P_NS1F_6fusion15FusionCallbacksIS1J_NS1Q_17LinearCombinationIS1N_fS1N_fLNS_15FloatRoundStyleE2EEESJ_S1M_JEEES12_NS13_IS15_NS16_ILi16EEENSW_INS6_IJS1K_S18_EEENS6_IJSD_S1K_EEEEEEENS5_17SM75_U16x8_LDSM_TENS5_14SM90_TMA_STOREES20_NS5_17SM90_U16x8_STSM_TENS5_9Copy_AtomIJNS5_17SM90_U32x4_STSM_NES1N_EEEvEEEvvEEEEvNT_6ParamsE) ;  /* 0xfffffc980c7c7950 */ /* 0x000fec0003c3ffff */
.L_x_509:
[----:B------:R-:W-:Y:S01]  /*36610*/  UMOV UR30, UR24 ;  /* 0x00000018001e7c82 */ /* 0x000fe20008000000 */
[----:B------:R-:W-:Y:S02]  /*36620*/  UMOV UR31, UR27 ;  /* 0x0000001b001f7c82 */ /* 0x000fe40008000000 */
[----:B------:R-:W1:Y:S08]  /*36630*/  I2F.U64.RP R11, UR30 ;  /* 0x0000001e000b7d12 */ /* 0x000e700008309000 */
[----:B-1----:R-:W1:Y:S02]  /*36640*/  MUFU.RCP R11, R11 ;  /* 0x0000000b000b7308 */ /* 0x002e640000001000 */
[----:B-1----:R-:W-:-:S06]  /*36650*/  IADD3 R2, R11, 0x1ffffffe, RZ ;  /* 0x1ffffffe0b027810 */ /* 0x002fcc0007ffe0ff */
[----:B------:R-:W1:Y:S02]  /*36660*/  F2I.U64.TRUNC R2, R2 ;  /* 0x0000000200027311 */ /* 0x000e64000020d800 */
[----:B-1----:R-:W-:Y:S02]  /*36670*/  R2UR UR30, R2 ;  /* 0x00000000021e72ca */ /* 0x002fe400000e0000 */
[----:B------:R-:W-:Y:S02]  /*36680*/  R2UR UR31, R3 ;  /* 0x00000000031f72ca */ /* 0x000fe400000e0000 */
[----:B------:R-:W-:Y:S02]  /*36690*/  MOV R2, R12 ;  /* 0x0000000c00027202 */ /* 0x000fe40000000f00 */
[----:B------:R-:W-:-:S07]  /*366a0*/  MOV R3, 0x0 ;  /* 0x0000000000037802 */ /* 0x000fce0000000f00 */
[----:B------:R-:W-:-:S04]  /*366b0*/  UIMAD.WIDE.U32 UR32, UR30, UR24, URZ ;  /* 0x000000181e2072a5 */ /* 0x000fc8000f8e003f */
[----:B------:R-:W-:Y:S02]  /*366c0*/  UIMAD UR33, UR30, UR27, UR33 ;  /* 0x0000001b1e2172a4 */ /* 0x000fe4000f8e0221 */
[----:B------:R-:W-:Y:S02]  /*366d0*/  UIADD3 UR36, UP1, URZ, -UR32, URZ ;  /* 0x800000203f247290 */ /* 0x000fe4000ff3e03f */
[----:B------:R-:W-:Y:S02]  /*366e0*/  UIMAD UR34, UR31, UR24, UR33 ;  /* 0x000000181f2272a4 */ /* 0x000fe4000f8e0221 */
[----:B------:R-:W-:Y:S02]  /*366f0*/  UIMAD.WIDE.U32 UR32, UR30, UR36, URZ ;  /* 0x000000241e2072a5 */ /* 0x000fe4000f8e003f */
[----:B------:R-:W-:-:S05]  /*36700*/  UIADD3.X UR37, URZ, ~UR34, URZ, UP1, !UPT ;  /* 0x800000223f257290 */ /* 0x000fca0008ffe43f */
[----:B------:R-:W-:Y:S01]  /*36710*/  UMOV UR32, UR33 ;  /* 0x0000002100207c82 */ /* 0x000fe20008000000 */
[----:B------:R-:W-:Y:S02]  /*36720*/  UMOV UR33, UR30 ;  /* 0x0000001e00217c82 */ /* 0x000fe40008000000 */
[----:B------:R-:W-:Y:S02]  /*36730*/  UIMAD.WIDE.U32 UR34, UP1, UR30, UR37, UR32 ;  /* 0x000000251e2272a5 */ /* 0x000fe4000f820020 */
[----:B------:R-:W-:Y:S02]  /*36740*/  UIMAD.WIDE.U32 UR32, UR31, UR37, URZ ;  /* 0x000000251f2072a5 */ /* 0x000fe4000f8e003f */
[----:B------:R-:W-:Y:S02]  /*36750*/  UIMAD.WIDE.U32 UR34, UP2, UR31, UR36, UR34 ;  /* 0x000000241f2272a5 */ /* 0x000fe4000f840022 */
[----:B------:R-:W-:Y:S02]  /*36760*/  UIMAD UR37, UR31, UR37, URZ ;  /* 0x000000251f2572a4 */ /* 0x000fe4000f8e023f */
[----:B------:R-:W-:-:S02]  /*36770*/  UIADD3.X UR32, UR33, UR31, URZ, UP1, !UPT ;  /* 0x0000001f21207290 */ /* 0x000fc40008ffe43f */
[----:B------:R-:W-:-:S04]  /*36780*/  UIADD3 UR35, UP4, UR37, UR35, URZ ;  /* 0x0000002325237290 */ /* 0x000fc8000ff9e03f */
[----:B------:R-:W-:Y:S02]  /*36790*/  UIMAD.WIDE.U32 UR30, UR35, UR24, URZ ;  /* 0x00000018231e72a5 */ /* 0x000fe4000f8e003f */
[----:B------:R-:W-:Y:S02]  /*367a0*/  UIADD3.X UR36, URZ, URZ, UR32, UP4, UP2 ;  /* 0x0000003f3f247290 */ /* 0x000fe4000a7e4420 */
[----:B------:R-:W-:Y:S02]  /*367b0*/  UIMAD UR31, UR35, UR27, UR31 ;  /* 0x0000001b231f72a4 */ /* 0x000fe4000f8e021f */
[----:B------:R-:W-:Y:S02]  /*367c0*/  UIADD3 UR37, UP1, URZ, -UR30, URZ ;  /* 0x8000001e3f257290 */ /* 0x000fe4000ff3e03f */
[----:B------:R-:W-:Y:S02]  /*367d0*/  UIMAD UR32, UR36, UR24, UR31 ;  /* 0x00000018242072a4 */ /* 0x000fe4000f8e021f */
[----:B------:R-:W-:-:S02]  /*367e0*/  UIMAD.WIDE.U32 UR30, UR35, UR37, URZ ;  /* 0x00000025231e72a5 */ /* 0x000fc4000f8e003f */
[----:B------:R-:W-:-:S05]  /*367f0*/  UIADD3.X UR41, URZ, ~UR32, URZ, UP1, !UPT ;  /* 0x800000203f297290 */ /* 0x000fca0008ffe43f */
[----:B------:R-:W-:Y:S01]  /*36800*/  UMOV UR34, UR31 ;  /* 0x0000001f00227c82 */ /* 0x000fe20008000000 */
[----:B------:R-:W-:Y:S02]  /*36810*/  UIMAD.WIDE.U32 UR30, UR36, UR41, URZ ;  /* 0x00000029241e72a5 */ /* 0x000fe4000f8e003f */
[----:B------:R-:W-:Y:S02]  /*36820*/  UIMAD.WIDE.U32 UR32, UP1, UR35, UR41, UR34 ;  /* 0x00000029232072a5 */ /* 0x000fe4000f820022 */
[----:B------:R-:W-:Y:S02]  /*36830*/  UIMAD UR34, UR36, UR41, URZ ;  /* 0x00000029242272a4 */ /* 0x000fe4000f8e023f */
[----:B------:R-:W-:Y:S02]  /*36840*/  UIMAD.WIDE.U32 UR32, UP2, UR36, UR37, UR32 ;  /* 0x00000025242072a5 */ /* 0x000fe4000f840020 */
[----:B------:R-:W-:Y:S02]  /*36850*/  UIADD3.X UR36, UR31, UR36, URZ, UP1, !UPT ;  /* 0x000000241f247290 */ /* 0x000fe40008ffe43f */
[----:B------:R-:W-:-:S04]  /*36860*/  UIADD3 UR34, UP4, UR34, UR33, URZ ;  /* 0x0000002122227290 */ /* 0x000fc8000ff9e03f */
[----:B------:R-:W-:Y:S02]  /*36870*/  UIMAD.WIDE.U32 UR32, UR34, UR25, URZ ;  /* 0x00000019222072a5 */ /* 0x000fe4000f8e003f */
[----:B------:R-:W-:-:S05]  /*36880*/  UIADD3.X UR36, URZ, URZ, UR36, UP4, UP2 ;  /* 0x0000003f3f247290 */ /* 0x000fca000a7e4424 */
[----:B------:R-:W-:Y:S01]  /*36890*/  UMOV UR32, UR33 ;  /* 0x0000002100207c82 */ /* 0x000fe20008000000 */
[----:B------:R-:W-:Y:S02]  /*368a0*/  UMOV UR33, URZ ;  /* 0x0000003f00217c82 */ /* 0x000fe40008000000 */
[----:B------:R-:W-:Y:S02]  /*368b0*/  UIMAD.WIDE.U32 UR30, UR34, UR26, UR32 ;  /* 0x0000001a221e72a5 */ /* 0x000fe4000f8e0020 */
[----:B------:R-:W-:Y:S02]  /*368c0*/  UIMAD UR34, UR36, UR26, URZ ;  /* 0x0000001a242272a4 */ /* 0x000fe4000f8e023f */
[----:B------:R-:W-:Y:S02]  /*368d0*/  UIMAD.WIDE.U32 UR30, UP1, UR36, UR25, UR30 ;  /* 0x00000019241e72a5 */ /* 0x000fe4000f82001e */
[----:B------:R-:W-:Y:S02]  /*368e0*/  UIMAD.WIDE.U32 UR32, UR36, UR26, URZ ;  /* 0x0000001a242072a5 */ /* 0x000fe4000f8e003f */
[----:B------:R-:W-:-:S02]  /*368f0*/  UIADD3 UR34, UP2, UR34, UR31, URZ ;  /* 0x0000001f22227290 */ /* 0x000fc4000ff5e03f */
[----:B------:R-:W-:Y:S02]  /*36900*/  UIADD3.X UR32, UR33, URZ, URZ, UP1, !UPT ;  /* 0x0000003f21207290 */ /* 0x000fe40008ffe43f */
[----:B------:R-:W-:Y:S02]  /*36910*/  UIMAD.WIDE.U32 UR30, UR34, UR24, URZ ;  /* 0x00000018221e72a5 */ /* 0x000fe4000f8e003f */
[----:B------:R-:W-:Y:S02]  /*36920*/  UIADD3.X UR32, URZ, UR32, URZ, UP2, !UPT ;  /* 0x000000203f207290 */ /* 0x000fe400097fe43f */
[----:B------:R-:W-:Y:S02]  /*36930*/  UIMAD UR31, UR34, UR27, UR31 ;  /* 0x0000001b221f72a4 */ /* 0x000fe4000f8e021f */
[----:B------:R-:W-:Y:S02]  /*36940*/  UIADD3 UR33, UP2, -UR30, UR25, URZ ;  /* 0x000000191e217290 */ /* 0x000fe4000ff5e13f */
[----:B------:R-:W-:-:S02]  /*36950*/  UIMAD UR31, UR32, UR24, UR31 ;  /* 0x00000018201f72a4 */ /* 0x000fc4000f8e021f */
[----:B------:R-:W-:Y:S02]  /*36960*/  UISETP.GE.U32.AND UP1, UPT, UR33, UR24, UPT ;  /* 0x000000182100728c */ /* 0x000fe4000bf26070 */
[----:B------:R-:W-:Y:S02]  /*36970*/  UIADD3.X UR32, ~UR31, UR26, URZ, UP2, !UPT ;  /* 0x0000001a1f207290 */ /* 0x000fe400097fe53f */
[----:B------:R-:W-:Y:S02]  /*36980*/  UIADD3 UR26, UP2, -UR24, UR33, URZ ;  /* 0x00000021181a7290 */ /* 0x000fe4000ff5e13f */
[----:B------:R-:W-:Y:S02]  /*36990*/  UISETP.GE.U32.AND.EX UP1, UPT, UR32, UR27, UPT, UP1 ;  /* 0x0000001b2000728c */ /* 0x000fe4000bf26110 */
[----:B------:R-:W-:Y:S02]  /*369a0*/  UIADD3 UR30, UR34, 0x1, URZ ;  /* 0x00000001221e7890 */ /* 0x000fe4000fffe03f */
[----:B------:R-:W-:-:S02]  /*369b0*/  UIADD3.X UR31, ~UR27, UR32, URZ, UP2, !UPT ;  /* 0x000000201b1f7290 */ /* 0x000fc400097fe53f */
[----:B------:R-:W-:Y:S02]  /*369c0*/  USEL UR26, UR26, UR33, UP1 ;  /* 0x000000211a1a7287 */ /* 0x000fe40008800000 */
[----:B------:R-:W-:Y:S02]  /*369d0*/  USEL UR31, UR31, UR32, UP1 ;  /* 0x000000201f1f7287 */ /* 0x000fe40008800000 */
[----:B------:R-:W-:Y:S02]  /*369e0*/  USEL UR34, UR30, UR34, UP1 ;  /* 0x000000221e227287 */ /* 0x000fe40008800000 */
[----:B------:R-:W-:Y:S02]  /*369f0*/  UISETP.GE.U32.AND UP1, UPT, UR26, UR24, UPT ;  /* 0x000000181a00728c */ /* 0x000fe4000bf26070 */
[----:B------:R-:W-:Y:S02]  /*36a00*/  UISETP.NE.U32.AND UP2, UPT, UR24, URZ, UPT ;  /* 0x0000003f1800728c */ /* 0x000fe4000bf45070 */
[----:B------:R-:W-:-:S02]  /*36a10*/  UIADD3 UR26, UR34, 0x1, URZ ;  /* 0x00000001221a7890 */ /* 0x000fc4000fffe03f */
[----:B------:R-:W-:Y:S02]  /*36a20*/  UISETP.GE.U32.AND.EX UP1, UPT, UR31, UR27, UPT, UP1 ;  /* 0x0000001b1f00728c */ /* 0x000fe4000bf26110 */
[----:B------:R-:W-:Y:S02]  /*36a30*/  UISETP.NE.AND.EX UP2, UPT, UR27, URZ, UPT, UP2 ;  /* 0x0000003f1b00728c */ /* 0x000fe4000bf45320 */
[----:B------:R-:W-:-:S04]  /*36a40*/  USEL UR26, UR26, UR34, UP1 ;  /* 0x000000221a1a7287 */ /* 0x000fc80008800000 */
[----:B------:R-:W-:Y:S01]  /*36a50*/  USEL UR27, UR26, 0xffffffff, UP2 ;  /* 0xffffffff1a1b7887 */ /* 0x000fe20009000000 */
[----:B------:R-:W-:Y:S11]  /*36a60*/  RET.REL.NODEC R2 `(_ZN7cutlass13device_kernelINS_4gemm6kernel13GemmUniversalINS1_17GroupProblemShapeIN4cute5tupleIJiiiEEEEENS1_10collective13CollectiveMmaINS1_39MainloopSm90ArrayTmaGmmaWarpSpecializedILi3ENS6_IJNS5_1CILi1EEESD_SD_EEENS1_52KernelPtrArrayTmaWarpSpecializedPingpongFP8FastAccumEEENS6_IJNSC_ILi256EEESH_NSC_ILi128EEEEEENS_12float_e4m3_tEPNS6_IJlSD_NSC_ILi0EEEEEESK_SN_NS5_8TiledMMAINS5_8MMA_AtomIJNS5_4SM904GMMA31MMA_64x256x32_F32E4M3E4M3_SS_TNILNSR_7ScaleInE1ELST_1EEEEEENS5_6LayoutISE_NS6_IJSL_SL_SL_EEEEENS6_IJNS5_10UnderscoreESZ_SZ_EEEEENS5_13SM90_TMA_LOADENS5_14ComposedLayoutINS5_7SwizzleILi3ELi4ELi3EEENS5_18smem_ptr_flag_bitsILi8EEENSW_INS6_IJNSC_ILi8EEESI_EEENS6_IJSI_SD_EEEEEEEvNS5_8identityES12_S1C_vS1D_EENS_8epilogue10collective18CollectiveEpilogueINS1F_30Sm90PtrArrayTmaWarpSpecializedILi4ELi2ELi16ELb1ELb0ELi2EEEJSJ_NS6_IJNSC_ILi64EEENSC_ILi32EEEEEENS_6half_tEPNS6_IJSD_lSL_EEES1N_S1P_NS1F_6fusion15FusionCallbacksIS1J_NS1Q_17LinearCombinationIS1N_fS1N_fLNS_15FloatRoundStyleE2EEESJ_S1M_JEEES12_NS13_IS15_NS16_ILi16EEENSW_INS6_IJS1K_S18_EEENS6_IJSD_S1K_EEEEEEENS5_17SM75_U16x8_LDSM_TENS5_14SM90_TMA_STOREES20_NS5_17SM90_U16x8_STSM_TENS5_9Copy_AtomIJNS5_17SM90_U32x4_STSM_NES1N_EEEvEEEvvEEEEvNT_6ParamsE) ;  /* 0xfffffc9402647950 */ /* 0x000ff60003c3ffff */
.L_x_634:
[----:B------:R-:W-:-:S00]  /*36a70*/  BRA `(.L_x_634) ;  /* 0xfffffffc00fc7947 */ /* 0x000fc0000383ffff */
[----:B------:R-:W-:-:S00]  /*36a80*/  NOP ;  /* 0x0000000000007918 */ /* 0x000fc00000000000 */
[----:B------:R-:W-:-:S00]  /*36a90*/  NOP ;  /* 0x0000000000007918 */ /* 0x000fc00000000000 */
[----:B------:R-:W-:-:S00]  /*36aa0*/  NOP ;  /* 0x0000000000007918 */ /* 0x000fc00000000000 */
[----:B------:R-:W-:-:S00]  /*36ab0*/  NOP ;  /* 0x0000000000007918 */ /* 0x000fc00000000000 */
[----:B------:R-:W-:-:S00]  /*36ac0*/  NOP ;  /* 0x0000000000007918 */ /* 0x000fc00000000000 */
[----:B------:R-:W-:-:S00]  /*36ad0*/  NOP ;  /* 0x0000000000007918 */ /* 0x000fc00000000000 */
[----:B------:R-:W-:-:S00]  /*36ae0*/  NOP ;  /* 0x0000000000007918 */ /* 0x000fc00000000000 */
[----:B------:R-:W-:-:S00]  /*36af0*/  NOP ;  /* 0x0000000000007918 */ /* 0x000fc00000000000 */
.L_x_635:


//--------------------- .nv.global.init           --------------------------
	.section	.nv.global.init,"aw",@progbits
.nv.global.init:
	.type		$str$24,@object
	.size		$str$24,($str$25 - $str$24)
$str$24:
        /*0000*/ 	.byte	0x28, 0x61, 0x64, 0x64, 0x72, 0x65, 0x73, 0x73, 0x20, 0x26, 0x20, 0x6d, 0x61, 0x73, 0x6b, 0x29
        /*0010*/ 	.byte	0x20, 0x3d, 0x3d, 0x20, 0x30, 0x00
	.type		$str$25,@object
	.size		$str$25,(__unnamed_1 - $str$25)
$str$25:
        /*0016*/ 	.byte	0x2f, 0x74, 0x6d, 0x70, 0x2f, 0x63, 0x75, 0x74, 0x6c, 0x61, 0x73, 0x73, 0x5f, 0x73, 0x77, 0x65
        /*0026*/ 	.byte	0x65, 0x70, 0x5f, 0x73, 0x72, 0x63, 0x2f, 0x69, 0x6e, 0x63, 0x6c, 0x75, 0x64, 0x65, 0x2f, 0x63
        /*0036*/ 	.byte	0x75, 0x74, 0x65, 0x2f, 0x70, 0x6f, 0x69, 0x6e, 0x74, 0x65, 0x72, 0x5f, 0x66, 0x6c, 0x61, 0x67
        /*0046*/ 	.byte	0x67, 0x65, 0x64, 0x2e, 0x68, 0x70, 0x70, 0x00
	.type		__unnamed_1,@object
	.size		__unnamed_1,(.L_0 - __unnamed_1)
__unnamed_1:
        /* <DEDUP_REMOVED lines=28> */
        /*020e*/ 	.byte	0x3e, 0x3e, 0x3e, 0x3e, 0x3e, 0x5d, 0x00
.L_0:


//--------------------- .nv.shared._ZN7cutlass13device_kernelINS_4gemm6kernel13GemmUniversalINS1_17GroupProblemShapeIN4cute5tupleIJiiiEEEEENS1_10collective13CollectiveMmaINS1_39MainloopSm90ArrayTmaGmmaWarpSpecializedILi3ENS6_IJNS5_1CILi1EEESD_SD_EEENS1_52KernelPtrArrayTmaWarpSpecializedPingpongFP8FastAccumEEENS6_IJNSC_ILi256EEESH_NSC_ILi128EEEEEENS_12float_e4m3_tEPNS6_IJlSD_NSC_ILi0EEEEEESK_SN_NS5_8TiledMMAINS5_8MMA_AtomIJNS5_4SM904GMMA31MMA_64x256x32_F32E4M3E4M3_SS_TNILNSR_7ScaleInE1ELST_1EEEEEENS5_6LayoutISE_NS6_IJSL_SL_SL_EEEEENS6_IJNS5_10UnderscoreESZ_SZ_EEEEENS5_13SM90_TMA_LOADENS5_14ComposedLayoutINS5_7SwizzleILi3ELi4ELi3EEENS5_18smem_ptr_flag_bitsILi8EEENSW_INS6_IJNSC_ILi8EEESI_EEENS6_IJSI_SD_EEEEEEEvNS5_8identityES12_S1C_vS1D_EENS_8epilogue10collective18CollectiveEpilogueINS1F_30Sm90PtrArrayTmaWarpSpecializedILi4ELi2ELi16ELb1ELb0ELi2EEEJSJ_NS6_IJNSC_ILi64EEENSC_ILi32EEEEEENS_6half_tEPNS6_IJSD_lSL_EEES1N_S1P_NS1F_6fusion15FusionCallbacksIS1J_NS1Q_17LinearCombinationIS1N_fS1N_fLNS_15FloatRoundStyleE2EEESJ_S1M_JEEES12_NS13_IS15_NS16_ILi16EEENSW_INS6_IJS1K_S18_EEENS6_IJSD_S1K_EEEEEEENS5_17SM75_U16x8_LDSM_TENS5_14SM90_TMA_STOREES20_NS5_17SM90_U16x8_STSM_TENS5_9Copy_AtomIJNS5_17SM90_U32x4_STSM_NES1N_EEEvEEEvvEEEEvNT_6ParamsE --------------------------
	.section	.nv.shared._ZN7cutlass13device_kernelINS_4gemm6kernel13GemmUniversalINS1_17GroupProblemShapeIN4cute5tupleIJiiiEEEEENS1_10collective13CollectiveMmaINS1_39MainloopSm90ArrayTmaGmmaWarpSpecializedILi3ENS6_IJNS5_1CILi1EEESD_SD_EEENS1_52KernelPtrArrayTmaWarpSpecializedPingpongFP8FastAccumEEENS6_IJNSC_ILi256EEESH_NSC_ILi128EEEEEENS_12float_e4m3_tEPNS6_IJlSD_NSC_ILi0EEEEEESK_SN_NS5_8TiledMMAINS5_8MMA_AtomIJNS5_4SM904GMMA31MMA_64x256x32_F32E4M3E4M3_SS_TNILNSR_7ScaleInE1ELST_1EEEEEENS5_6LayoutISE_NS6_IJSL_SL_SL_EEEEENS6_IJNS5_10UnderscoreESZ_SZ_EEEEENS5_13SM90_TMA_LOADENS5_14ComposedLayoutINS5_7SwizzleILi3ELi4ELi3EEENS5_18smem_ptr_flag_bitsILi8EEENSW_INS6_IJNSC_ILi8EEESI_EEENS6_IJSI_SD_EEEEEEEvNS5_8identityES12_S1C_vS1D_EENS_8epilogue10collective18CollectiveEpilogueINS1F_30Sm90PtrArrayTmaWarpSpecializedILi4ELi2ELi16ELb1ELb0ELi2EEEJSJ_NS6_IJNSC_ILi64EEENSC_ILi32EEEEEENS_6half_tEPNS6_IJSD_lSL_EEES1N_S1P_NS1F_6fusion15FusionCallbacksIS1J_NS1Q_17LinearCombinationIS1N_fS1N_fLNS_15FloatRoundStyleE2EEESJ_S1M_JEEES12_NS13_IS15_NS16_ILi16EEENSW_INS6_IJS1K_S18_EEENS6_IJSD_S1K_EEEEEEENS5_17SM75_U16x8_LDSM_TENS5_14SM90_TMA_STOREES20_NS5_17SM90_U16x8_STSM_TENS5_9Copy_AtomIJNS5_17SM90_U32x4_STSM_NES1N_EEEvEEEvvEEEEvNT_6ParamsE,"aw",@nobits
	.sectionflags	@""
	.align	16
	.zero		1024


//--------------------- .nv.shared.reserved.0     --------------------------
	.section	.nv.shared.reserved.0,"aw",@nobits
	.weak		__nv_reservedSMEM_offset_0_alias
	.size		__nv_reservedSMEM_offset_0_alias, 0, 0
	.other		__nv_reservedSMEM_offset_0_alias,@"STO_CUDA_RESERVED_SHARED STV_DEFAULT"
__nv_reservedSMEM_offset_0_alias:
	.zero		0


//--------------------- .nv.global                --------------------------
	.section	.nv.global,"aw",@nobits
.nv.global:
	.type		_ZN39_INTERNAL_a93c7e86_4_k_cu_f8c8acb7_27954cute1_E,@object
	.size		_ZN39_INTERNAL_a93c7e86_4_k_cu_f8c8acb7_27954cute1_E,(_ZN39_INTERNAL_a93c7e86_4_k_cu_f8c8acb7_27954cuda3std3__45__cpo6cbeginE - _ZN39_INTERNAL_a93c7e86_4_k_cu_f8c8acb7_27954cute1_E)
_ZN39_INTERNAL_a93c7e86_4_k_cu_f8c8acb7_27954cute1_E:
	.zero		1
	.type		_ZN39_INTERNAL_a93c7e86_4_k_cu_f8c8acb7_27954cuda3std3__45__cpo6cbeginE,@object
	.size		_ZN39_INTERNAL_a93c7e86_4_k_cu_f8c8acb7_27954cuda3std3__45__cpo6cbeginE,(_ZN39_INTERNAL_a93c7e86_4_k_cu_f8c8acb7_27954cuda3std3__48in_placeE - _ZN39_INTERNAL_a93c7e86_4_k_cu_f8c8acb7_27954cuda3std3__45__cpo6cbeginE)
_ZN39_INTERNAL_a93c7e86_4_k_cu_f8c8acb7_27954cuda3std3__45__cpo6cbeginE:
	.zero		1
	.type		_ZN39_INTERNAL_a93c7e86_4_k_cu_f8c8acb7_27954cuda3std3__48in_placeE,@object
	.size		_ZN39_INTERNAL_a93c7e86_4_k_cu_f8c8acb7_27954cuda3std3__48in_placeE,(_ZN39_INTERNAL_a93c7e86_4_k_cu_f8c8acb7_27954cuda3std6ranges3__45__cpo9iter_moveE - _ZN39_INTERNAL_a93c7e86_4_k_cu_f8c8acb7_27954cuda3std3__48in_placeE)
_ZN39_INTERNAL_a93c7e86_4_k_cu_f8c8acb7_27954cuda3std3__48in_placeE:
	.zero		1
	.type		_ZN39_INTERNAL_a93c7e86_4_k_cu_f8c8acb7_27954cuda3std6ranges3__45__cpo9iter_moveE,@object
	.size		_ZN39_INTERNAL_a93c7e86_4_k_cu_f8c8acb7_27954cuda3std6ranges3__45__cpo9iter_moveE,(_ZN39_INTERNAL_a93c7e86_4_k_cu_f8c8acb7_27954cuda3std3__45__cpo5beginE - _ZN39_INTERNAL_a93c7e86_4_k_cu_f8c8acb7_27954cuda3std6ranges3__45__cpo9iter_moveE)
_ZN39_INTERNAL_a93c7e86_4_k_cu_f8c8acb7_27954cuda3std6ranges3__45__cpo9iter_moveE:
	.zero		1
	.type		_ZN39_INTERNAL_a93c7e86_4_k_cu_f8c8acb7_27954cuda3std3__45__cpo5beginE,@object
	.size		_ZN39_INTERNAL_a93c7e86_4_k_cu_f8c8acb7_27954cuda3std3__45__cpo5beginE,(_ZN39_INTERNAL_a93c7e86_4_k_cu_f8c8acb7_27954cuda3std3__441_GLOBAL__N__a93c7e86_4_k_cu_f8c8acb7_27956ignoreE - _ZN39_INTERNAL_a93c7e86_4_k_cu_f8c8acb7_27954cuda3std3__45__cpo5beginE)
_ZN39_INTERNAL_a93c7e86_4_k_cu_f8c8acb7_27954cuda3std3__45__cpo5beginE:
	.zero		1
	.type		_ZN39_INTERNAL_a93c7e86_4_k_cu_f8c8acb7_27954cuda3std3__441_GLOBAL__N__a93c7e86_4_k_cu_f8c8acb7_27956ignoreE,@object
	.size		_ZN39_INTERNAL_a93c7e86_4_k_cu_f8c8acb7_27954cuda3std3__441_GLOBAL__N__a93c7e86_4_k_cu_f8c8acb7_27956ignoreE,(_ZN39_INTERNAL_a93c7e86_4_k_cu_f8c8acb7_27954cute7productE - _ZN39_INTERNAL_a93c7e86_4_k_cu_f8c8acb7_27954cuda3std3__441_GLOBAL__N__a93c7e86_4_k_cu_f8c8acb7_27956ignoreE)
_ZN39_INTERNAL_a93c7e86_4_k_cu_f8c8acb7_27954cuda3std3__441_GLOBAL__N__a93c7e86_4_k_cu_f8c8acb7_27956ignoreE:
	.zero		1
	.type		_ZN39_INTERNAL_a93c7e86_4_k_cu_f8c8acb7_27954cute7productE,@object
	.size		_ZN39_INTERNAL_a93c7e86_4_k_cu_f8c8acb7_27954cute7productE,(_ZN39_INTERNAL_a93c7e86_4_k_cu_f8c8acb7_27954cuda3std3__45__cpo3endE - _ZN39_INTERNAL_a93c7e86_4_k_cu_f8c8acb7_27954cute7productE)
_ZN39_INTERNAL_a93c7e86_4_k_cu_f8c8acb7_27954cute7productE:
	.zero		1
	.type		_ZN39_INTERNAL_a93c7e86_4_k_cu_f8c8acb7_27954cuda3std3__45__cpo3endE,@object
	.size		_ZN39_INTERNAL_a93c7e86_4_k_cu_f8c8acb7_27954cuda3std3__45__cpo3endE,(_ZN39_INTERNAL_a93c7e86_4_k_cu_f8c8acb7_27954cuda3std3__419piecewise_constructE - _ZN39_INTERNAL_a93c7e86_4_k_cu_f8c8acb7_27954cuda3std3__45__cpo3endE)
_ZN39_INTERNAL_a93c7e86_4_k_cu_f8c8acb7_27954cuda3std3__45__cpo3endE:
	.zero		1
	.type		_ZN39_INTERNAL_a93c7e86_4_k_cu_f8c8acb7_27954cuda3std3__419piecewise_constructE,@object
	.size		_ZN39_INTERNAL_a93c7e86_4_k_cu_f8c8acb7_27954cuda3std3__419piecewise_constructE,(_ZN39_INTERNAL_a93c7e86_4_k_cu_f8c8acb7_27954cuda3std3__45__cpo4cendE - _ZN39_INTERNAL_a93c7e86_4_k_cu_f8c8acb7_27954cuda3std3__419piecewise_constructE)
_ZN39_INTERNAL_a93c7e86_4_k_cu_f8c8acb7_27954cuda3std3__419piecewise_constructE:
	.zero		1
	.type		_ZN39_INTERNAL_a93c7e86_4_k_cu_f8c8acb7_27954cuda3std3__45__cpo4cendE,@object
	.size		_ZN39_INTERNAL_a93c7e86_4_k_cu_f8c8acb7_27954cuda3std3__45__cpo4cendE,(_ZN39_INTERNAL_a93c7e86_4_k_cu_f8c8acb7_27954cuda3std6ranges3__45__cpo4swapE - _ZN39_INTERNAL_a93c7e86_4_k_cu_f8c8acb7_27954cuda3std3__45__cpo4cendE)
_ZN39_INTERNAL_a93c7e86_4_k_cu_f8c8acb7_27954cuda3std3__45__cpo4cendE:
	.zero		1
	.type		_ZN39_INTERNAL_a93c7e86_4_k_cu_f8c8acb7_27954cuda3std6ranges3__45__cpo4swapE,@object
	.size		_ZN39_INTERNAL_a93c7e86_4_k_cu_f8c8acb7_27954cuda3std6ranges3__45__cpo4swapE,(.L_8 - _ZN39_INTERNAL_a93c7e86_4_k_cu_f8c8acb7_27954cuda3std6ranges3__45__cpo4swapE)
_ZN39_INTERNAL_a93c7e86_4_k_cu_f8c8acb7_27954cuda3std6ranges3__45__cpo4swapE:
	.zero		1
.L_8:


//--------------------- .nv.constant0._ZN7cutlass13device_kernelINS_4gemm6kernel13GemmUniversalINS1_17GroupProblemShapeIN4cute5tupleIJiiiEEEEENS1_10collective13CollectiveMmaINS1_39MainloopSm90ArrayTmaGmmaWarpSpecializedILi3ENS6_IJNS5_1CILi1EEESD_SD_EEENS1_52KernelPtrArrayTmaWarpSpecializedPingpongFP8FastAccumEEENS6_IJNSC_ILi256EEESH_NSC_ILi128EEEEEENS_12float_e4m3_tEPNS6_IJlSD_NSC_ILi0EEEEEESK_SN_NS5_8TiledMMAINS5_8MMA_AtomIJNS5_4SM904GMMA31MMA_64x256x32_F32E4M3E4M3_SS_TNILNSR_7ScaleInE1ELST_1EEEEEENS5_6LayoutISE_NS6_IJSL_SL_SL_EEEEENS6_IJNS5_10UnderscoreESZ_SZ_EEEEENS5_13SM90_TMA_LOADENS5_14ComposedLayoutINS5_7SwizzleILi3ELi4ELi3EEENS5_18smem_ptr_flag_bitsILi8EEENSW_INS6_IJNSC_ILi8EEESI_EEENS6_IJSI_SD_EEEEEEEvNS5_8identityES12_S1C_vS1D_EENS_8epilogue10collective18CollectiveEpilogueINS1F_30Sm90PtrArrayTmaWarpSpecializedILi4ELi2ELi16ELb1ELb0ELi2EEEJSJ_NS6_IJNSC_ILi64EEENSC_ILi32EEEEEENS_6half_tEPNS6_IJSD_lSL_EEES1N_S1P_NS1F_6fusion15FusionCallbacksIS1J_NS1Q_17LinearCombinationIS1N_fS1N_fLNS_15FloatRoundStyleE2EEESJ_S1M_JEEES12_NS13_IS15_NS16_ILi16EEENSW_INS6_IJS1K_S18_EEENS6_IJSD_S1K_EEEEEEENS5_17SM75_U16x8_LDSM_TENS5_14SM90_TMA_STOREES20_NS5_17SM90_U16x8_STSM_TENS5_9Copy_AtomIJNS5_17SM90_U32x4_STSM_NES1N_EEEvEEEvvEEEEvNT_6ParamsE --------------------------
	.section	.nv.constant0._ZN7cutlass13device_kernelINS_4gemm6kernel13GemmUniversalINS1_17GroupProblemShapeIN4cute5tupleIJiiiEEEEENS1_10collective13CollectiveMmaINS1_39MainloopSm90ArrayTmaGmmaWarpSpecializedILi3ENS6_IJNS5_1CILi1EEESD_SD_EEENS1_52KernelPtrArrayTmaWarpSpecializedPingpongFP8FastAccumEEENS6_IJNSC_ILi256EEESH_NSC_ILi128EEEEEENS_12float_e4m3_tEPNS6_IJlSD_NSC_ILi0EEEEEESK_SN_NS5_8TiledMMAINS5_8MMA_AtomIJNS5_4SM904GMMA31MMA_64x256x32_F32E4M3E4M3_SS_TNILNSR_7ScaleInE1ELST_1EEEEEENS5_6LayoutISE_NS6_IJSL_SL_SL_EEEEENS6_IJNS5_10UnderscoreESZ_SZ_EEEEENS5_13SM90_TMA_LOADENS5_14ComposedLayoutINS5_7SwizzleILi3ELi4ELi3EEENS5_18smem_ptr_flag_bitsILi8EEENSW_INS6_IJNSC_ILi8EEESI_EEENS6_IJSI_SD_EEEEEEEvNS5_8identityES12_S1C_vS1D_EENS_8epilogue10collective18CollectiveEpilogueINS1F_30Sm90PtrArrayTmaWarpSpecializedILi4ELi2ELi16ELb1ELb0ELi2EEEJSJ_NS6_IJNSC_ILi64EEENSC_ILi32EEEEEENS_6half_tEPNS6_IJSD_lSL_EEES1N_S1P_NS1F_6fusion15FusionCallbacksIS1J_NS1Q_17LinearCombinationIS1N_fS1N_fLNS_15FloatRoundStyleE2EEESJ_S1M_JEEES12_NS13_IS15_NS16_ILi16EEENSW_INS6_IJS1K_S18_EEENS6_IJSD_S1K_EEEEEEENS5_17SM75_U16x8_LDSM_TENS5_14SM90_TMA_STOREES20_NS5_17SM90_U16x8_STSM_TENS5_9Copy_AtomIJNS5_17SM90_U32x4_STSM_NES1N_EEEvEEEvvEEEEvNT_6ParamsE,"a",@progbits
	.sectionflags	@""
	.align	4
.nv.constant0._ZN7cutlass13device_kernelINS_4gemm6kernel13GemmUniversalINS1_17GroupProblemShapeIN4cute5tupleIJiiiEEEEENS1_10collective13CollectiveMmaINS1_39MainloopSm90ArrayTmaGmmaWarpSpecializedILi3ENS6_IJNS5_1CILi1EEESD_SD_EEENS1_52KernelPtrArrayTmaWarpSpecializedPingpongFP8FastAccumEEENS6_IJNSC_ILi256EEESH_NSC_ILi128EEEEEENS_12float_e4m3_tEPNS6_IJlSD_NSC_ILi0EEEEEESK_SN_NS5_8TiledMMAINS5_8MMA_AtomIJNS5_4SM904GMMA31MMA_64x256x32_F32E4M3E4M3_SS_TNILNSR_7ScaleInE1ELST_1EEEEEENS5_6LayoutISE_NS6_IJSL_SL_SL_EEEEENS6_IJNS5_10UnderscoreESZ_SZ_EEEEENS5_13SM90_TMA_LOADENS5_14ComposedLayoutINS5_7SwizzleILi3ELi4ELi3EEENS5_18smem_ptr_flag_bitsILi8EEENSW_INS6_IJNSC_ILi8EEESI_EEENS6_IJSI_SD_EEEEEEEvNS5_8identityES12_S1C_vS1D_EENS_8epilogue10collective18CollectiveEpilogueINS1F_30Sm90PtrArrayTmaWarpSpecializedILi4ELi2ELi16ELb1ELb0ELi2EEEJSJ_NS6_IJNSC_ILi64EEENSC_ILi32EEEEEENS_6half_tEPNS6_IJSD_lSL_EEES1N_S1P_NS1F_6fusion15FusionCallbacksIS1J_NS1Q_17LinearCombinationIS1N_fS1N_fLNS_15FloatRoundStyleE2EEESJ_S1M_JEEES12_NS13_IS15_NS16_ILi16EEENSW_INS6_IJS1K_S18_EEENS6_IJSD_S1K_EEEEEEENS5_17SM75_U16x8_LDSM_TENS5_14SM90_TMA_STOREES20_NS5_17SM90_U16x8_STSM_TENS5_9Copy_AtomIJNS5_17SM90_U32x4_STSM_NES1N_EEEvEEEvvEEEEvNT_6ParamsE:
	.zero		2432


//--------------------- SYMBOLS --------------------------

	.type		.nv.reservedSmem.offset0,@object
	.size		.nv.reservedSmem.offset0,0x4
	.type		__assertfail,@function
